//
// Generated by NVIDIA NVVM Compiler
//
// Compiler Build ID: CL-36424714
// Cuda compilation tools, release 13.0, V13.0.88
// Based on NVVM 20.0.0
//

.version 9.0
.target sm_100
.address_size 64

	// .globl	_Z23normalizeAndRoundtoInt8PiPafi
// _ZZN3cub18CUB_300001_SM_10006detail6reduce28DeviceReduceSingleTileKernelINS2_10policy_hubIijN4cuda3__47maximumIiEEE10Policy1000EN6thrust24THRUST_300001_SM_1000_NS10device_ptrIiEEPfjS8_fi8AbsValueEEvT0_T1_T2_T3_T4_T6_E12temp_storage has been demoted
// _ZZN3cub18CUB_300001_SM_10006detail6reduce18DeviceReduceKernelINS2_10policy_hubIijN4cuda3__47maximumIiEEE10Policy1000EN6thrust24THRUST_300001_SM_1000_NS10device_ptrIiEEjS8_i8AbsValueEEvT0_PT3_T1_NS0_13GridEvenShareISJ_EET2_T4_E12temp_storage has been demoted
// _ZZN3cub18CUB_300001_SM_10006detail6reduce28DeviceReduceSingleTileKernelINS2_10policy_hubIijN4cuda3__47maximumIiEEE10Policy1000EPiPfiS8_fiNS5_3std3__410__identityEEEvT0_T1_T2_T3_T4_T6_E12temp_storage has been demoted
// _ZZN3cub18CUB_300001_SM_10006detail6reduce28DeviceReduceSingleTileKernelINS2_10policy_hubIiyN4cuda3__47maximumIiEEE10Policy1000EN6thrust24THRUST_300001_SM_1000_NS10device_ptrIiEEPfyS8_fi8AbsValueEEvT0_T1_T2_T3_T4_T6_E12temp_storage has been demoted
// _ZZN3cub18CUB_300001_SM_10006detail6reduce18DeviceReduceKernelINS2_10policy_hubIiyN4cuda3__47maximumIiEEE10Policy1000EN6thrust24THRUST_300001_SM_1000_NS10device_ptrIiEEyS8_i8AbsValueEEvT0_PT3_T1_NS0_13GridEvenShareISJ_EET2_T4_E12temp_storage has been demoted
// _ZZN3cub18CUB_300001_SM_10006detail6reduce28DeviceReduceSingleTileKernelINS2_10policy_hubIiyN4cuda3__47maximumIiEEE10Policy1000EPiPfiS8_fiNS5_3std3__410__identityEEEvT0_T1_T2_T3_T4_T6_E12temp_storage has been demoted
.global .align 1 .b8 _ZN34_INTERNAL_dccc8096_4_k_cu_0ff5c5f64cuda3std3__45__cpo5beginE[1];
.global .align 1 .b8 _ZN34_INTERNAL_dccc8096_4_k_cu_0ff5c5f64cuda3std3__45__cpo3endE[1];
.global .align 1 .b8 _ZN34_INTERNAL_dccc8096_4_k_cu_0ff5c5f64cuda3std3__45__cpo6cbeginE[1];
.global .align 1 .b8 _ZN34_INTERNAL_dccc8096_4_k_cu_0ff5c5f64cuda3std3__45__cpo4cendE[1];
.global .align 1 .b8 _ZN34_INTERNAL_dccc8096_4_k_cu_0ff5c5f64cuda3std3__45__cpo6rbeginE[1];
.global .align 1 .b8 _ZN34_INTERNAL_dccc8096_4_k_cu_0ff5c5f64cuda3std3__45__cpo4rendE[1];
.global .align 1 .b8 _ZN34_INTERNAL_dccc8096_4_k_cu_0ff5c5f64cuda3std3__45__cpo7crbeginE[1];
.global .align 1 .b8 _ZN34_INTERNAL_dccc8096_4_k_cu_0ff5c5f64cuda3std3__45__cpo5crendE[1];
.global .align 1 .b8 _ZN34_INTERNAL_dccc8096_4_k_cu_0ff5c5f64cuda3std3__436_GLOBAL__N__dccc8096_4_k_cu_0ff5c5f66ignoreE[1];
.global .align 1 .b8 _ZN34_INTERNAL_dccc8096_4_k_cu_0ff5c5f64cuda3std3__419piecewise_constructE[1];
.global .align 1 .b8 _ZN34_INTERNAL_dccc8096_4_k_cu_0ff5c5f64cuda3std3__48in_placeE[1];
.global .align 1 .b8 _ZN34_INTERNAL_dccc8096_4_k_cu_0ff5c5f64cuda3std3__420unreachable_sentinelE[1];
.global .align 1 .b8 _ZN34_INTERNAL_dccc8096_4_k_cu_0ff5c5f64cuda3std3__47nulloptE[1];
.global .align 1 .b8 _ZN34_INTERNAL_dccc8096_4_k_cu_0ff5c5f64cuda3std3__48unexpectE[1];
.global .align 1 .b8 _ZN34_INTERNAL_dccc8096_4_k_cu_0ff5c5f64cuda3std6ranges3__45__cpo4swapE[1];
.global .align 1 .b8 _ZN34_INTERNAL_dccc8096_4_k_cu_0ff5c5f64cuda3std6ranges3__45__cpo9iter_moveE[1];
.global .align 1 .b8 _ZN34_INTERNAL_dccc8096_4_k_cu_0ff5c5f64cuda3std6ranges3__45__cpo5beginE[1];
.global .align 1 .b8 _ZN34_INTERNAL_dccc8096_4_k_cu_0ff5c5f64cuda3std6ranges3__45__cpo3endE[1];
.global .align 1 .b8 _ZN34_INTERNAL_dccc8096_4_k_cu_0ff5c5f64cuda3std6ranges3__45__cpo6cbeginE[1];
.global .align 1 .b8 _ZN34_INTERNAL_dccc8096_4_k_cu_0ff5c5f64cuda3std6ranges3__45__cpo4cendE[1];
.global .align 1 .b8 _ZN34_INTERNAL_dccc8096_4_k_cu_0ff5c5f64cuda3std6ranges3__45__cpo7advanceE[1];
.global .align 1 .b8 _ZN34_INTERNAL_dccc8096_4_k_cu_0ff5c5f64cuda3std6ranges3__45__cpo9iter_swapE[1];
.global .align 1 .b8 _ZN34_INTERNAL_dccc8096_4_k_cu_0ff5c5f64cuda3std6ranges3__45__cpo4nextE[1];
.global .align 1 .b8 _ZN34_INTERNAL_dccc8096_4_k_cu_0ff5c5f64cuda3std6ranges3__45__cpo4prevE[1];
.global .align 1 .b8 _ZN34_INTERNAL_dccc8096_4_k_cu_0ff5c5f64cuda3std6ranges3__45__cpo4dataE[1];
.global .align 1 .b8 _ZN34_INTERNAL_dccc8096_4_k_cu_0ff5c5f64cuda3std6ranges3__45__cpo5cdataE[1];
.global .align 1 .b8 _ZN34_INTERNAL_dccc8096_4_k_cu_0ff5c5f64cuda3std6ranges3__45__cpo4sizeE[1];
.global .align 1 .b8 _ZN34_INTERNAL_dccc8096_4_k_cu_0ff5c5f64cuda3std6ranges3__45__cpo5ssizeE[1];
.global .align 1 .b8 _ZN34_INTERNAL_dccc8096_4_k_cu_0ff5c5f64cuda3std6ranges3__45__cpo8distanceE[1];
.global .align 1 .b8 _ZN34_INTERNAL_dccc8096_4_k_cu_0ff5c5f66thrust24THRUST_300001_SM_1000_NS8cuda_cub3parE[1];
.global .align 1 .b8 _ZN34_INTERNAL_dccc8096_4_k_cu_0ff5c5f66thrust24THRUST_300001_SM_1000_NS8cuda_cub10par_nosyncE[1];
.global .align 1 .b8 _ZN34_INTERNAL_dccc8096_4_k_cu_0ff5c5f66thrust24THRUST_300001_SM_1000_NS6system6detail10sequential3seqE[1];
.global .align 1 .b8 _ZN34_INTERNAL_dccc8096_4_k_cu_0ff5c5f66thrust24THRUST_300001_SM_1000_NS12placeholders2_1E[1];
.global .align 1 .b8 _ZN34_INTERNAL_dccc8096_4_k_cu_0ff5c5f66thrust24THRUST_300001_SM_1000_NS12placeholders2_2E[1];
.global .align 1 .b8 _ZN34_INTERNAL_dccc8096_4_k_cu_0ff5c5f66thrust24THRUST_300001_SM_1000_NS12placeholders2_3E[1];
.global .align 1 .b8 _ZN34_INTERNAL_dccc8096_4_k_cu_0ff5c5f66thrust24THRUST_300001_SM_1000_NS12placeholders2_4E[1];
.global .align 1 .b8 _ZN34_INTERNAL_dccc8096_4_k_cu_0ff5c5f66thrust24THRUST_300001_SM_1000_NS12placeholders2_5E[1];
.global .align 1 .b8 _ZN34_INTERNAL_dccc8096_4_k_cu_0ff5c5f66thrust24THRUST_300001_SM_1000_NS12placeholders2_6E[1];
.global .align 1 .b8 _ZN34_INTERNAL_dccc8096_4_k_cu_0ff5c5f66thrust24THRUST_300001_SM_1000_NS12placeholders2_7E[1];
.global .align 1 .b8 _ZN34_INTERNAL_dccc8096_4_k_cu_0ff5c5f66thrust24THRUST_300001_SM_1000_NS12placeholders2_8E[1];
.global .align 1 .b8 _ZN34_INTERNAL_dccc8096_4_k_cu_0ff5c5f66thrust24THRUST_300001_SM_1000_NS12placeholders2_9E[1];
.global .align 1 .b8 _ZN34_INTERNAL_dccc8096_4_k_cu_0ff5c5f66thrust24THRUST_300001_SM_1000_NS12placeholders3_10E[1];
.global .align 1 .b8 _ZN34_INTERNAL_dccc8096_4_k_cu_0ff5c5f66thrust24THRUST_300001_SM_1000_NS3seqE[1];

.visible .entry _Z23normalizeAndRoundtoInt8PiPafi(
	.param .u64 .ptr .align 1 _Z23normalizeAndRoundtoInt8PiPafi_param_0,
	.param .u64 .ptr .align 1 _Z23normalizeAndRoundtoInt8PiPafi_param_1,
	.param .f32 _Z23normalizeAndRoundtoInt8PiPafi_param_2,
	.param .u32 _Z23normalizeAndRoundtoInt8PiPafi_param_3
)
{
	.reg .pred 	%p<2>;
	.reg .b32 	%r<8>;
	.reg .b32 	%f<4>;
	.reg .b64 	%rd<9>;

	ld.param.u64 	%rd1, [_Z23normalizeAndRoundtoInt8PiPafi_param_0];
	ld.param.u64 	%rd2, [_Z23normalizeAndRoundtoInt8PiPafi_param_1];
	ld.param.f32 	%f1, [_Z23normalizeAndRoundtoInt8PiPafi_param_2];
	ld.param.u32 	%r2, [_Z23normalizeAndRoundtoInt8PiPafi_param_3];
	mov.u32 	%r3, %ctaid.x;
	mov.u32 	%r4, %ntid.x;
	mov.u32 	%r5, %tid.x;
	mad.lo.s32 	%r1, %r3, %r4, %r5;
	setp.ge.s32 	%p1, %r1, %r2;
	@%p1 bra 	$L__BB0_2;
	cvta.to.global.u64 	%rd3, %rd1;
	cvta.to.global.u64 	%rd4, %rd2;
	cvt.s64.s32 	%rd5, %r1;
	mul.wide.s32 	%rd6, %r1, 4;
	add.s64 	%rd7, %rd3, %rd6;
	ld.global.u32 	%r6, [%rd7];
	cvt.rn.f32.s32 	%f2, %r6;
	div.rn.f32 	%f3, %f2, %f1;
	cvt.rni.s32.f32 	%r7, %f3;
	add.s64 	%rd8, %rd4, %rd5;
	st.global.u8 	[%rd8], %r7;
$L__BB0_2:
	ret;

}
	// .globl	_ZN3cub18CUB_300001_SM_10006detail11EmptyKernelIvEEvv
.visible .entry _ZN3cub18CUB_300001_SM_10006detail11EmptyKernelIvEEvv()
{


	ret;

}
	// .globl	_ZN3cub18CUB_300001_SM_10006detail6reduce28DeviceReduceSingleTileKernelINS2_10policy_hubIijN4cuda3__47maximumIiEEE10Policy1000EN6thrust24THRUST_300001_SM_1000_NS10device_ptrIiEEPfjS8_fi8AbsValueEEvT0_T1_T2_T3_T4_T6_
.visible .entry _ZN3cub18CUB_300001_SM_10006detail6reduce28DeviceReduceSingleTileKernelINS2_10policy_hubIijN4cuda3__47maximumIiEEE10Policy1000EN6thrust24THRUST_300001_SM_1000_NS10device_ptrIiEEPfjS8_fi8AbsValueEEvT0_T1_T2_T3_T4_T6_(
	.param .align 8 .b8 _ZN3cub18CUB_300001_SM_10006detail6reduce28DeviceReduceSingleTileKernelINS2_10policy_hubIijN4cuda3__47maximumIiEEE10Policy1000EN6thrust24THRUST_300001_SM_1000_NS10device_ptrIiEEPfjS8_fi8AbsValueEEvT0_T1_T2_T3_T4_T6__param_0[8],
	.param .u64 .ptr .align 1 _ZN3cub18CUB_300001_SM_10006detail6reduce28DeviceReduceSingleTileKernelINS2_10policy_hubIijN4cuda3__47maximumIiEEE10Policy1000EN6thrust24THRUST_300001_SM_1000_NS10device_ptrIiEEPfjS8_fi8AbsValueEEvT0_T1_T2_T3_T4_T6__param_1,
	.param .u32 _ZN3cub18CUB_300001_SM_10006detail6reduce28DeviceReduceSingleTileKernelINS2_10policy_hubIijN4cuda3__47maximumIiEEE10Policy1000EN6thrust24THRUST_300001_SM_1000_NS10device_ptrIiEEPfjS8_fi8AbsValueEEvT0_T1_T2_T3_T4_T6__param_2,
	.param .align 1 .b8 _ZN3cub18CUB_300001_SM_10006detail6reduce28DeviceReduceSingleTileKernelINS2_10policy_hubIijN4cuda3__47maximumIiEEE10Policy1000EN6thrust24THRUST_300001_SM_1000_NS10device_ptrIiEEPfjS8_fi8AbsValueEEvT0_T1_T2_T3_T4_T6__param_3[1],
	.param .f32 _ZN3cub18CUB_300001_SM_10006detail6reduce28DeviceReduceSingleTileKernelINS2_10policy_hubIijN4cuda3__47maximumIiEEE10Policy1000EN6thrust24THRUST_300001_SM_1000_NS10device_ptrIiEEPfjS8_fi8AbsValueEEvT0_T1_T2_T3_T4_T6__param_4,
	.param .align 1 .b8 _ZN3cub18CUB_300001_SM_10006detail6reduce28DeviceReduceSingleTileKernelINS2_10policy_hubIijN4cuda3__47maximumIiEEE10Policy1000EN6thrust24THRUST_300001_SM_1000_NS10device_ptrIiEEPfjS8_fi8AbsValueEEvT0_T1_T2_T3_T4_T6__param_5[1]
)
.maxntid 256
.minnctapersm 1
{
	.reg .pred 	%p<59>;
	.reg .b32 	%r<693>;
	.reg .b32 	%f<94>;
	.reg .b64 	%rd<84>;
	// demoted variable
	.shared .align 4 .b8 _ZZN3cub18CUB_300001_SM_10006detail6reduce28DeviceReduceSingleTileKernelINS2_10policy_hubIijN4cuda3__47maximumIiEEE10Policy1000EN6thrust24THRUST_300001_SM_1000_NS10device_ptrIiEEPfjS8_fi8AbsValueEEvT0_T1_T2_T3_T4_T6_E12temp_storage[44];
	ld.param.u64 	%rd9, [_ZN3cub18CUB_300001_SM_10006detail6reduce28DeviceReduceSingleTileKernelINS2_10policy_hubIijN4cuda3__47maximumIiEEE10Policy1000EN6thrust24THRUST_300001_SM_1000_NS10device_ptrIiEEPfjS8_fi8AbsValueEEvT0_T1_T2_T3_T4_T6__param_0];
	ld.param.u64 	%rd10, [_ZN3cub18CUB_300001_SM_10006detail6reduce28DeviceReduceSingleTileKernelINS2_10policy_hubIijN4cuda3__47maximumIiEEE10Policy1000EN6thrust24THRUST_300001_SM_1000_NS10device_ptrIiEEPfjS8_fi8AbsValueEEvT0_T1_T2_T3_T4_T6__param_1];
	ld.param.u32 	%r92, [_ZN3cub18CUB_300001_SM_10006detail6reduce28DeviceReduceSingleTileKernelINS2_10policy_hubIijN4cuda3__47maximumIiEEE10Policy1000EN6thrust24THRUST_300001_SM_1000_NS10device_ptrIiEEPfjS8_fi8AbsValueEEvT0_T1_T2_T3_T4_T6__param_2];
	ld.param.f32 	%f1, [_ZN3cub18CUB_300001_SM_10006detail6reduce28DeviceReduceSingleTileKernelINS2_10policy_hubIijN4cuda3__47maximumIiEEE10Policy1000EN6thrust24THRUST_300001_SM_1000_NS10device_ptrIiEEPfjS8_fi8AbsValueEEvT0_T1_T2_T3_T4_T6__param_4];
	cvta.to.global.u64 	%rd1, %rd10;
	setp.ne.s32 	%p1, %r92, 0;
	@%p1 bra 	$L__BB2_3;
	mov.u32 	%r653, %tid.x;
	setp.ne.s32 	%p58, %r653, 0;
	@%p58 bra 	$L__BB2_52;
	st.global.f32 	[%rd1], %f1;
	bra.uni 	$L__BB2_52;
$L__BB2_3:
	cvta.to.global.u64 	%rd2, %rd9;
	setp.gt.u32 	%p2, %r92, 4095;
	@%p2 bra 	$L__BB2_28;
	mov.u32 	%r1, %tid.x;
	setp.ge.u32 	%p24, %r1, %r92;
	mov.b32 	%r670, 0;
	mov.u32 	%r660, %r1;
	@%p24 bra 	$L__BB2_6;
	mul.wide.u32 	%rd73, %r1, 4;
	add.s64 	%rd74, %rd2, %rd73;
	ld.global.u32 	%r419, [%rd74];
	abs.s32 	%r420, %r419;
	cvt.rn.f32.s32 	%f63, %r420;
	cvt.rzi.s32.f32 	%r670, %f63;
	add.s32 	%r660, %r1, 256;
$L__BB2_6:
	setp.ge.u32 	%p25, %r660, %r92;
	@%p25 bra 	$L__BB2_19;
	not.b32 	%r422, %r660;
	add.s32 	%r423, %r92, %r422;
	shr.u32 	%r424, %r423, 8;
	add.s32 	%r6, %r424, 1;
	and.b32  	%r7, %r6, 15;
	setp.lt.u32 	%p26, %r423, 3840;
	@%p26 bra 	$L__BB2_10;
	and.b32  	%r425, %r6, 33554416;
	neg.s32 	%r656, %r425;
	mul.wide.u32 	%rd75, %r660, 4;
	add.s64 	%rd76, %rd75, %rd2;
	add.s64 	%rd82, %rd76, 8192;
$L__BB2_9:
	.pragma "nounroll";
	ld.global.u32 	%r426, [%rd82+-8192];
	abs.s32 	%r427, %r426;
	cvt.rn.f32.s32 	%f64, %r427;
	cvt.rzi.s32.f32 	%r428, %f64;
	max.s32 	%r429, %r670, %r428;
	ld.global.u32 	%r430, [%rd82+-7168];
	abs.s32 	%r431, %r430;
	cvt.rn.f32.s32 	%f65, %r431;
	cvt.rzi.s32.f32 	%r432, %f65;
	max.s32 	%r433, %r429, %r432;
	ld.global.u32 	%r434, [%rd82+-6144];
	abs.s32 	%r435, %r434;
	cvt.rn.f32.s32 	%f66, %r435;
	cvt.rzi.s32.f32 	%r436, %f66;
	max.s32 	%r437, %r433, %r436;
	ld.global.u32 	%r438, [%rd82+-5120];
	abs.s32 	%r439, %r438;
	cvt.rn.f32.s32 	%f67, %r439;
	cvt.rzi.s32.f32 	%r440, %f67;
	max.s32 	%r441, %r437, %r440;
	ld.global.u32 	%r442, [%rd82+-4096];
	abs.s32 	%r443, %r442;
	cvt.rn.f32.s32 	%f68, %r443;
	cvt.rzi.s32.f32 	%r444, %f68;
	max.s32 	%r445, %r441, %r444;
	ld.global.u32 	%r446, [%rd82+-3072];
	abs.s32 	%r447, %r446;
	cvt.rn.f32.s32 	%f69, %r447;
	cvt.rzi.s32.f32 	%r448, %f69;
	max.s32 	%r449, %r445, %r448;
	ld.global.u32 	%r450, [%rd82+-2048];
	abs.s32 	%r451, %r450;
	cvt.rn.f32.s32 	%f70, %r451;
	cvt.rzi.s32.f32 	%r452, %f70;
	max.s32 	%r453, %r449, %r452;
	ld.global.u32 	%r454, [%rd82+-1024];
	abs.s32 	%r455, %r454;
	cvt.rn.f32.s32 	%f71, %r455;
	cvt.rzi.s32.f32 	%r456, %f71;
	max.s32 	%r457, %r453, %r456;
	ld.global.u32 	%r458, [%rd82];
	abs.s32 	%r459, %r458;
	cvt.rn.f32.s32 	%f72, %r459;
	cvt.rzi.s32.f32 	%r460, %f72;
	max.s32 	%r461, %r457, %r460;
	ld.global.u32 	%r462, [%rd82+1024];
	abs.s32 	%r463, %r462;
	cvt.rn.f32.s32 	%f73, %r463;
	cvt.rzi.s32.f32 	%r464, %f73;
	max.s32 	%r465, %r461, %r464;
	ld.global.u32 	%r466, [%rd82+2048];
	abs.s32 	%r467, %r466;
	cvt.rn.f32.s32 	%f74, %r467;
	cvt.rzi.s32.f32 	%r468, %f74;
	max.s32 	%r469, %r465, %r468;
	ld.global.u32 	%r470, [%rd82+3072];
	abs.s32 	%r471, %r470;
	cvt.rn.f32.s32 	%f75, %r471;
	cvt.rzi.s32.f32 	%r472, %f75;
	max.s32 	%r473, %r469, %r472;
	ld.global.u32 	%r474, [%rd82+4096];
	abs.s32 	%r475, %r474;
	cvt.rn.f32.s32 	%f76, %r475;
	cvt.rzi.s32.f32 	%r476, %f76;
	max.s32 	%r477, %r473, %r476;
	ld.global.u32 	%r478, [%rd82+5120];
	abs.s32 	%r479, %r478;
	cvt.rn.f32.s32 	%f77, %r479;
	cvt.rzi.s32.f32 	%r480, %f77;
	max.s32 	%r481, %r477, %r480;
	ld.global.u32 	%r482, [%rd82+6144];
	abs.s32 	%r483, %r482;
	cvt.rn.f32.s32 	%f78, %r483;
	cvt.rzi.s32.f32 	%r484, %f78;
	max.s32 	%r485, %r481, %r484;
	ld.global.u32 	%r486, [%rd82+7168];
	abs.s32 	%r487, %r486;
	cvt.rn.f32.s32 	%f79, %r487;
	cvt.rzi.s32.f32 	%r488, %f79;
	max.s32 	%r670, %r485, %r488;
	add.s32 	%r660, %r660, 4096;
	add.s32 	%r656, %r656, 16;
	add.s64 	%rd82, %rd82, 16384;
	setp.ne.s32 	%p27, %r656, 0;
	@%p27 bra 	$L__BB2_9;
$L__BB2_10:
	setp.eq.s32 	%p28, %r7, 0;
	@%p28 bra 	$L__BB2_19;
	and.b32  	%r18, %r6, 7;
	setp.lt.u32 	%p29, %r7, 8;
	@%p29 bra 	$L__BB2_13;
	mul.wide.u32 	%rd77, %r660, 4;
	add.s64 	%rd78, %rd2, %rd77;
	ld.global.u32 	%r490, [%rd78];
	abs.s32 	%r491, %r490;
	cvt.rn.f32.s32 	%f80, %r491;
	cvt.rzi.s32.f32 	%r492, %f80;
	max.s32 	%r493, %r670, %r492;
	ld.global.u32 	%r494, [%rd78+1024];
	abs.s32 	%r495, %r494;
	cvt.rn.f32.s32 	%f81, %r495;
	cvt.rzi.s32.f32 	%r496, %f81;
	max.s32 	%r497, %r493, %r496;
	ld.global.u32 	%r498, [%rd78+2048];
	abs.s32 	%r499, %r498;
	cvt.rn.f32.s32 	%f82, %r499;
	cvt.rzi.s32.f32 	%r500, %f82;
	max.s32 	%r501, %r497, %r500;
	ld.global.u32 	%r502, [%rd78+3072];
	abs.s32 	%r503, %r502;
	cvt.rn.f32.s32 	%f83, %r503;
	cvt.rzi.s32.f32 	%r504, %f83;
	max.s32 	%r505, %r501, %r504;
	ld.global.u32 	%r506, [%rd78+4096];
	abs.s32 	%r507, %r506;
	cvt.rn.f32.s32 	%f84, %r507;
	cvt.rzi.s32.f32 	%r508, %f84;
	max.s32 	%r509, %r505, %r508;
	ld.global.u32 	%r510, [%rd78+5120];
	abs.s32 	%r511, %r510;
	cvt.rn.f32.s32 	%f85, %r511;
	cvt.rzi.s32.f32 	%r512, %f85;
	max.s32 	%r513, %r509, %r512;
	ld.global.u32 	%r514, [%rd78+6144];
	abs.s32 	%r515, %r514;
	cvt.rn.f32.s32 	%f86, %r515;
	cvt.rzi.s32.f32 	%r516, %f86;
	max.s32 	%r517, %r513, %r516;
	ld.global.u32 	%r518, [%rd78+7168];
	abs.s32 	%r519, %r518;
	cvt.rn.f32.s32 	%f87, %r519;
	cvt.rzi.s32.f32 	%r520, %f87;
	max.s32 	%r670, %r517, %r520;
	add.s32 	%r660, %r660, 2048;
$L__BB2_13:
	setp.eq.s32 	%p30, %r18, 0;
	@%p30 bra 	$L__BB2_19;
	and.b32  	%r24, %r6, 3;
	setp.lt.u32 	%p31, %r18, 4;
	@%p31 bra 	$L__BB2_16;
	mul.wide.u32 	%rd79, %r660, 4;
	add.s64 	%rd80, %rd2, %rd79;
	ld.global.u32 	%r522, [%rd80];
	abs.s32 	%r523, %r522;
	cvt.rn.f32.s32 	%f88, %r523;
	cvt.rzi.s32.f32 	%r524, %f88;
	max.s32 	%r525, %r670, %r524;
	ld.global.u32 	%r526, [%rd80+1024];
	abs.s32 	%r527, %r526;
	cvt.rn.f32.s32 	%f89, %r527;
	cvt.rzi.s32.f32 	%r528, %f89;
	max.s32 	%r529, %r525, %r528;
	ld.global.u32 	%r530, [%rd80+2048];
	abs.s32 	%r531, %r530;
	cvt.rn.f32.s32 	%f90, %r531;
	cvt.rzi.s32.f32 	%r532, %f90;
	max.s32 	%r533, %r529, %r532;
	ld.global.u32 	%r534, [%rd80+3072];
	abs.s32 	%r535, %r534;
	cvt.rn.f32.s32 	%f91, %r535;
	cvt.rzi.s32.f32 	%r536, %f91;
	max.s32 	%r670, %r533, %r536;
	add.s32 	%r660, %r660, 1024;
$L__BB2_16:
	setp.eq.s32 	%p32, %r24, 0;
	@%p32 bra 	$L__BB2_19;
	mul.wide.u32 	%rd81, %r660, 4;
	add.s64 	%rd83, %rd2, %rd81;
	neg.s32 	%r668, %r24;
$L__BB2_18:
	.pragma "nounroll";
	ld.global.u32 	%r537, [%rd83];
	abs.s32 	%r538, %r537;
	cvt.rn.f32.s32 	%f92, %r538;
	cvt.rzi.s32.f32 	%r539, %f92;
	max.s32 	%r670, %r670, %r539;
	add.s64 	%rd83, %rd83, 1024;
	add.s32 	%r668, %r668, 1;
	setp.ne.s32 	%p33, %r668, 0;
	@%p33 bra 	$L__BB2_18;
$L__BB2_19:
	setp.lt.u32 	%p34, %r92, 256;
	@%p34 bra 	$L__BB2_24;
	// begin inline asm
	mov.u32 %r603, %laneid;
	// end inline asm
	mov.b32 	%r606, 1;
	mov.b32 	%r627, 31;
	mov.b32 	%r628, -1;
	// begin inline asm
	shfl.sync.down.b32 %r604, %r670, %r606, %r627, %r628;
	// end inline asm
	setp.gt.s32 	%p50, %r603, 30;
	max.s32 	%r629, %r670, %r604;
	selp.b32 	%r610, %r670, %r629, %p50;
	mov.b32 	%r611, 2;
	// begin inline asm
	shfl.sync.down.b32 %r609, %r610, %r611, %r627, %r628;
	// end inline asm
	setp.gt.s32 	%p51, %r603, 29;
	max.s32 	%r630, %r610, %r609;
	selp.b32 	%r615, %r610, %r630, %p51;
	mov.b32 	%r616, 4;
	// begin inline asm
	shfl.sync.down.b32 %r614, %r615, %r616, %r627, %r628;
	// end inline asm
	setp.gt.s32 	%p52, %r603, 27;
	max.s32 	%r631, %r615, %r614;
	selp.b32 	%r620, %r615, %r631, %p52;
	mov.b32 	%r621, 8;
	// begin inline asm
	shfl.sync.down.b32 %r619, %r620, %r621, %r627, %r628;
	// end inline asm
	setp.gt.s32 	%p53, %r603, 23;
	max.s32 	%r632, %r620, %r619;
	selp.b32 	%r625, %r620, %r632, %p53;
	mov.b32 	%r626, 16;
	// begin inline asm
	shfl.sync.down.b32 %r624, %r625, %r626, %r627, %r628;
	// end inline asm
	setp.gt.s32 	%p54, %r603, 15;
	max.s32 	%r36, %r625, %r624;
	selp.b32 	%r692, %r625, %r36, %p54;
	setp.ne.s32 	%p55, %r603, 0;
	@%p55 bra 	$L__BB2_22;
	shr.u32 	%r633, %r1, 3;
	and.b32  	%r634, %r633, 124;
	mov.u32 	%r635, _ZZN3cub18CUB_300001_SM_10006detail6reduce28DeviceReduceSingleTileKernelINS2_10policy_hubIijN4cuda3__47maximumIiEEE10Policy1000EN6thrust24THRUST_300001_SM_1000_NS10device_ptrIiEEPfjS8_fi8AbsValueEEvT0_T1_T2_T3_T4_T6_E12temp_storage;
	add.s32 	%r636, %r635, %r634;
	st.shared.u32 	[%r636+8], %r36;
$L__BB2_22:
	bar.sync 	0;
	setp.ne.s32 	%p56, %r1, 0;
	@%p56 bra 	$L__BB2_50;
	ld.shared.u32 	%r637, [_ZZN3cub18CUB_300001_SM_10006detail6reduce28DeviceReduceSingleTileKernelINS2_10policy_hubIijN4cuda3__47maximumIiEEE10Policy1000EN6thrust24THRUST_300001_SM_1000_NS10device_ptrIiEEPfjS8_fi8AbsValueEEvT0_T1_T2_T3_T4_T6_E12temp_storage+12];
	max.s32 	%r638, %r692, %r637;
	ld.shared.u32 	%r639, [_ZZN3cub18CUB_300001_SM_10006detail6reduce28DeviceReduceSingleTileKernelINS2_10policy_hubIijN4cuda3__47maximumIiEEE10Policy1000EN6thrust24THRUST_300001_SM_1000_NS10device_ptrIiEEPfjS8_fi8AbsValueEEvT0_T1_T2_T3_T4_T6_E12temp_storage+16];
	max.s32 	%r640, %r638, %r639;
	ld.shared.u32 	%r641, [_ZZN3cub18CUB_300001_SM_10006detail6reduce28DeviceReduceSingleTileKernelINS2_10policy_hubIijN4cuda3__47maximumIiEEE10Policy1000EN6thrust24THRUST_300001_SM_1000_NS10device_ptrIiEEPfjS8_fi8AbsValueEEvT0_T1_T2_T3_T4_T6_E12temp_storage+20];
	max.s32 	%r642, %r640, %r641;
	ld.shared.u32 	%r643, [_ZZN3cub18CUB_300001_SM_10006detail6reduce28DeviceReduceSingleTileKernelINS2_10policy_hubIijN4cuda3__47maximumIiEEE10Policy1000EN6thrust24THRUST_300001_SM_1000_NS10device_ptrIiEEPfjS8_fi8AbsValueEEvT0_T1_T2_T3_T4_T6_E12temp_storage+24];
	max.s32 	%r644, %r642, %r643;
	ld.shared.u32 	%r645, [_ZZN3cub18CUB_300001_SM_10006detail6reduce28DeviceReduceSingleTileKernelINS2_10policy_hubIijN4cuda3__47maximumIiEEE10Policy1000EN6thrust24THRUST_300001_SM_1000_NS10device_ptrIiEEPfjS8_fi8AbsValueEEvT0_T1_T2_T3_T4_T6_E12temp_storage+28];
	max.s32 	%r646, %r644, %r645;
	ld.shared.u32 	%r647, [_ZZN3cub18CUB_300001_SM_10006detail6reduce28DeviceReduceSingleTileKernelINS2_10policy_hubIijN4cuda3__47maximumIiEEE10Policy1000EN6thrust24THRUST_300001_SM_1000_NS10device_ptrIiEEPfjS8_fi8AbsValueEEvT0_T1_T2_T3_T4_T6_E12temp_storage+32];
	max.s32 	%r648, %r646, %r647;
	ld.shared.u32 	%r649, [_ZZN3cub18CUB_300001_SM_10006detail6reduce28DeviceReduceSingleTileKernelINS2_10policy_hubIijN4cuda3__47maximumIiEEE10Policy1000EN6thrust24THRUST_300001_SM_1000_NS10device_ptrIiEEPfjS8_fi8AbsValueEEvT0_T1_T2_T3_T4_T6_E12temp_storage+36];
	max.s32 	%r692, %r648, %r649;
	bra.uni 	$L__BB2_50;
$L__BB2_24:
	// begin inline asm
	mov.u32 %r540, %laneid;
	// end inline asm
	and.b32  	%r566, %r1, 992;
	add.s32 	%r567, %r566, 32;
	setp.gt.u32 	%p35, %r567, %r92;
	not.b32 	%r568, %r566;
	add.s32 	%r569, %r92, %r568;
	selp.b32 	%r564, %r569, 31, %p35;
	mov.b32 	%r543, 1;
	mov.b32 	%r565, -1;
	// begin inline asm
	shfl.sync.down.b32 %r541, %r670, %r543, %r564, %r565;
	// end inline asm
	setp.lt.s32 	%p36, %r540, %r564;
	max.s32 	%r570, %r670, %r541;
	selp.b32 	%r547, %r570, %r670, %p36;
	mov.b32 	%r548, 2;
	// begin inline asm
	shfl.sync.down.b32 %r546, %r547, %r548, %r564, %r565;
	// end inline asm
	add.s32 	%r571, %r540, 2;
	setp.gt.s32 	%p37, %r571, %r564;
	max.s32 	%r572, %r547, %r546;
	selp.b32 	%r552, %r547, %r572, %p37;
	mov.b32 	%r553, 4;
	// begin inline asm
	shfl.sync.down.b32 %r551, %r552, %r553, %r564, %r565;
	// end inline asm
	add.s32 	%r573, %r540, 4;
	setp.gt.s32 	%p38, %r573, %r564;
	max.s32 	%r574, %r552, %r551;
	selp.b32 	%r557, %r552, %r574, %p38;
	mov.b32 	%r558, 8;
	// begin inline asm
	shfl.sync.down.b32 %r556, %r557, %r558, %r564, %r565;
	// end inline asm
	add.s32 	%r575, %r540, 8;
	setp.gt.s32 	%p39, %r575, %r564;
	max.s32 	%r576, %r557, %r556;
	selp.b32 	%r562, %r557, %r576, %p39;
	mov.b32 	%r563, 16;
	// begin inline asm
	shfl.sync.down.b32 %r561, %r562, %r563, %r564, %r565;
	// end inline asm
	add.s32 	%r577, %r540, 16;
	setp.gt.s32 	%p40, %r577, %r564;
	max.s32 	%r578, %r562, %r561;
	selp.b32 	%r692, %r562, %r578, %p40;
	setp.ne.s32 	%p41, %r540, 0;
	@%p41 bra 	$L__BB2_26;
	shr.u32 	%r579, %r1, 3;
	and.b32  	%r580, %r579, 124;
	mov.u32 	%r581, _ZZN3cub18CUB_300001_SM_10006detail6reduce28DeviceReduceSingleTileKernelINS2_10policy_hubIijN4cuda3__47maximumIiEEE10Policy1000EN6thrust24THRUST_300001_SM_1000_NS10device_ptrIiEEPfjS8_fi8AbsValueEEvT0_T1_T2_T3_T4_T6_E12temp_storage;
	add.s32 	%r582, %r581, %r580;
	st.shared.u32 	[%r582+8], %r692;
$L__BB2_26:
	bar.sync 	0;
	setp.ne.s32 	%p42, %r1, 0;
	@%p42 bra 	$L__BB2_50;
	setp.gt.u32 	%p43, %r92, 32;
	ld.shared.u32 	%r583, [_ZZN3cub18CUB_300001_SM_10006detail6reduce28DeviceReduceSingleTileKernelINS2_10policy_hubIijN4cuda3__47maximumIiEEE10Policy1000EN6thrust24THRUST_300001_SM_1000_NS10device_ptrIiEEPfjS8_fi8AbsValueEEvT0_T1_T2_T3_T4_T6_E12temp_storage+12];
	max.s32 	%r584, %r692, %r583;
	selp.b32 	%r585, %r584, %r692, %p43;
	setp.gt.u32 	%p44, %r92, 64;
	ld.shared.u32 	%r586, [_ZZN3cub18CUB_300001_SM_10006detail6reduce28DeviceReduceSingleTileKernelINS2_10policy_hubIijN4cuda3__47maximumIiEEE10Policy1000EN6thrust24THRUST_300001_SM_1000_NS10device_ptrIiEEPfjS8_fi8AbsValueEEvT0_T1_T2_T3_T4_T6_E12temp_storage+16];
	max.s32 	%r587, %r585, %r586;
	selp.b32 	%r588, %r587, %r585, %p44;
	setp.gt.u32 	%p45, %r92, 96;
	ld.shared.u32 	%r589, [_ZZN3cub18CUB_300001_SM_10006detail6reduce28DeviceReduceSingleTileKernelINS2_10policy_hubIijN4cuda3__47maximumIiEEE10Policy1000EN6thrust24THRUST_300001_SM_1000_NS10device_ptrIiEEPfjS8_fi8AbsValueEEvT0_T1_T2_T3_T4_T6_E12temp_storage+20];
	max.s32 	%r590, %r588, %r589;
	selp.b32 	%r591, %r590, %r588, %p45;
	setp.gt.u32 	%p46, %r92, 128;
	ld.shared.u32 	%r592, [_ZZN3cub18CUB_300001_SM_10006detail6reduce28DeviceReduceSingleTileKernelINS2_10policy_hubIijN4cuda3__47maximumIiEEE10Policy1000EN6thrust24THRUST_300001_SM_1000_NS10device_ptrIiEEPfjS8_fi8AbsValueEEvT0_T1_T2_T3_T4_T6_E12temp_storage+24];
	max.s32 	%r593, %r591, %r592;
	selp.b32 	%r594, %r593, %r591, %p46;
	setp.gt.u32 	%p47, %r92, 160;
	ld.shared.u32 	%r595, [_ZZN3cub18CUB_300001_SM_10006detail6reduce28DeviceReduceSingleTileKernelINS2_10policy_hubIijN4cuda3__47maximumIiEEE10Policy1000EN6thrust24THRUST_300001_SM_1000_NS10device_ptrIiEEPfjS8_fi8AbsValueEEvT0_T1_T2_T3_T4_T6_E12temp_storage+28];
	max.s32 	%r596, %r594, %r595;
	selp.b32 	%r597, %r596, %r594, %p47;
	setp.gt.u32 	%p48, %r92, 192;
	ld.shared.u32 	%r598, [_ZZN3cub18CUB_300001_SM_10006detail6reduce28DeviceReduceSingleTileKernelINS2_10policy_hubIijN4cuda3__47maximumIiEEE10Policy1000EN6thrust24THRUST_300001_SM_1000_NS10device_ptrIiEEPfjS8_fi8AbsValueEEvT0_T1_T2_T3_T4_T6_E12temp_storage+32];
	max.s32 	%r599, %r597, %r598;
	selp.b32 	%r600, %r599, %r597, %p48;
	setp.gt.u32 	%p49, %r92, 224;
	ld.shared.u32 	%r601, [_ZZN3cub18CUB_300001_SM_10006detail6reduce28DeviceReduceSingleTileKernelINS2_10policy_hubIijN4cuda3__47maximumIiEEE10Policy1000EN6thrust24THRUST_300001_SM_1000_NS10device_ptrIiEEPfjS8_fi8AbsValueEEvT0_T1_T2_T3_T4_T6_E12temp_storage+36];
	max.s32 	%r602, %r600, %r601;
	selp.b32 	%r692, %r602, %r600, %p49;
	bra.uni 	$L__BB2_50;
$L__BB2_28:
	mov.u32 	%r41, %tid.x;
	mul.wide.u32 	%rd11, %r41, 4;
	add.s64 	%rd12, %rd2, %rd11;
	ld.global.u32 	%r94, [%rd12];
	abs.s32 	%r95, %r94;
	cvt.rn.f32.s32 	%f2, %r95;
	cvt.rzi.s32.f32 	%r96, %f2;
	ld.global.u32 	%r97, [%rd12+1024];
	abs.s32 	%r98, %r97;
	cvt.rn.f32.s32 	%f3, %r98;
	cvt.rzi.s32.f32 	%r99, %f3;
	ld.global.u32 	%r100, [%rd12+2048];
	abs.s32 	%r101, %r100;
	cvt.rn.f32.s32 	%f4, %r101;
	cvt.rzi.s32.f32 	%r102, %f4;
	ld.global.u32 	%r103, [%rd12+3072];
	abs.s32 	%r104, %r103;
	cvt.rn.f32.s32 	%f5, %r104;
	cvt.rzi.s32.f32 	%r105, %f5;
	ld.global.u32 	%r106, [%rd12+4096];
	abs.s32 	%r107, %r106;
	cvt.rn.f32.s32 	%f6, %r107;
	cvt.rzi.s32.f32 	%r108, %f6;
	ld.global.u32 	%r109, [%rd12+5120];
	abs.s32 	%r110, %r109;
	cvt.rn.f32.s32 	%f7, %r110;
	cvt.rzi.s32.f32 	%r111, %f7;
	ld.global.u32 	%r112, [%rd12+6144];
	abs.s32 	%r113, %r112;
	cvt.rn.f32.s32 	%f8, %r113;
	cvt.rzi.s32.f32 	%r114, %f8;
	ld.global.u32 	%r115, [%rd12+7168];
	abs.s32 	%r116, %r115;
	cvt.rn.f32.s32 	%f9, %r116;
	cvt.rzi.s32.f32 	%r117, %f9;
	ld.global.u32 	%r118, [%rd12+8192];
	abs.s32 	%r119, %r118;
	cvt.rn.f32.s32 	%f10, %r119;
	cvt.rzi.s32.f32 	%r120, %f10;
	ld.global.u32 	%r121, [%rd12+9216];
	abs.s32 	%r122, %r121;
	cvt.rn.f32.s32 	%f11, %r122;
	cvt.rzi.s32.f32 	%r123, %f11;
	ld.global.u32 	%r124, [%rd12+10240];
	abs.s32 	%r125, %r124;
	cvt.rn.f32.s32 	%f12, %r125;
	cvt.rzi.s32.f32 	%r126, %f12;
	ld.global.u32 	%r127, [%rd12+11264];
	abs.s32 	%r128, %r127;
	cvt.rn.f32.s32 	%f13, %r128;
	cvt.rzi.s32.f32 	%r129, %f13;
	ld.global.u32 	%r130, [%rd12+12288];
	abs.s32 	%r131, %r130;
	cvt.rn.f32.s32 	%f14, %r131;
	cvt.rzi.s32.f32 	%r132, %f14;
	ld.global.u32 	%r133, [%rd12+13312];
	abs.s32 	%r134, %r133;
	cvt.rn.f32.s32 	%f15, %r134;
	cvt.rzi.s32.f32 	%r135, %f15;
	ld.global.u32 	%r136, [%rd12+14336];
	abs.s32 	%r137, %r136;
	cvt.rn.f32.s32 	%f16, %r137;
	cvt.rzi.s32.f32 	%r138, %f16;
	ld.global.u32 	%r139, [%rd12+15360];
	abs.s32 	%r140, %r139;
	cvt.rn.f32.s32 	%f17, %r140;
	cvt.rzi.s32.f32 	%r141, %f17;
	max.s32 	%r142, %r96, %r99;
	max.s32 	%r143, %r142, %r102;
	max.s32 	%r144, %r105, %r108;
	max.s32 	%r145, %r144, %r111;
	max.s32 	%r146, %r114, %r117;
	max.s32 	%r147, %r146, %r120;
	max.s32 	%r148, %r123, %r126;
	max.s32 	%r149, %r148, %r129;
	max.s32 	%r150, %r132, %r135;
	max.s32 	%r151, %r150, %r138;
	max.s32 	%r152, %r143, %r145;
	max.s32 	%r153, %r152, %r147;
	max.s32 	%r154, %r149, %r151;
	max.s32 	%r155, %r154, %r141;
	max.s32 	%r691, %r153, %r155;
	add.s32 	%r43, %r92, -4096;
	setp.lt.u32 	%p3, %r43, 4096;
	mov.b32 	%r674, 4096;
	@%p3 bra 	$L__BB2_32;
	mov.b32 	%r674, 4096;
$L__BB2_30:
	add.s32 	%r157, %r41, %r674;
	mul.wide.u32 	%rd13, %r157, 4;
	add.s64 	%rd14, %rd2, %rd13;
	ld.global.u32 	%r158, [%rd14];
	abs.s32 	%r159, %r158;
	cvt.rn.f32.s32 	%f18, %r159;
	cvt.rzi.s32.f32 	%r160, %f18;
	ld.global.u32 	%r161, [%rd14+1024];
	abs.s32 	%r162, %r161;
	cvt.rn.f32.s32 	%f19, %r162;
	cvt.rzi.s32.f32 	%r163, %f19;
	ld.global.u32 	%r164, [%rd14+2048];
	abs.s32 	%r165, %r164;
	cvt.rn.f32.s32 	%f20, %r165;
	cvt.rzi.s32.f32 	%r166, %f20;
	ld.global.u32 	%r167, [%rd14+3072];
	abs.s32 	%r168, %r167;
	cvt.rn.f32.s32 	%f21, %r168;
	cvt.rzi.s32.f32 	%r169, %f21;
	ld.global.u32 	%r170, [%rd14+4096];
	abs.s32 	%r171, %r170;
	cvt.rn.f32.s32 	%f22, %r171;
	cvt.rzi.s32.f32 	%r172, %f22;
	ld.global.u32 	%r173, [%rd14+5120];
	abs.s32 	%r174, %r173;
	cvt.rn.f32.s32 	%f23, %r174;
	cvt.rzi.s32.f32 	%r175, %f23;
	ld.global.u32 	%r176, [%rd14+6144];
	abs.s32 	%r177, %r176;
	cvt.rn.f32.s32 	%f24, %r177;
	cvt.rzi.s32.f32 	%r178, %f24;
	ld.global.u32 	%r179, [%rd14+7168];
	abs.s32 	%r180, %r179;
	cvt.rn.f32.s32 	%f25, %r180;
	cvt.rzi.s32.f32 	%r181, %f25;
	ld.global.u32 	%r182, [%rd14+8192];
	abs.s32 	%r183, %r182;
	cvt.rn.f32.s32 	%f26, %r183;
	cvt.rzi.s32.f32 	%r184, %f26;
	ld.global.u32 	%r185, [%rd14+9216];
	abs.s32 	%r186, %r185;
	cvt.rn.f32.s32 	%f27, %r186;
	cvt.rzi.s32.f32 	%r187, %f27;
	ld.global.u32 	%r188, [%rd14+10240];
	abs.s32 	%r189, %r188;
	cvt.rn.f32.s32 	%f28, %r189;
	cvt.rzi.s32.f32 	%r190, %f28;
	ld.global.u32 	%r191, [%rd14+11264];
	abs.s32 	%r192, %r191;
	cvt.rn.f32.s32 	%f29, %r192;
	cvt.rzi.s32.f32 	%r193, %f29;
	ld.global.u32 	%r194, [%rd14+12288];
	abs.s32 	%r195, %r194;
	cvt.rn.f32.s32 	%f30, %r195;
	cvt.rzi.s32.f32 	%r196, %f30;
	ld.global.u32 	%r197, [%rd14+13312];
	abs.s32 	%r198, %r197;
	cvt.rn.f32.s32 	%f31, %r198;
	cvt.rzi.s32.f32 	%r199, %f31;
	ld.global.u32 	%r200, [%rd14+14336];
	abs.s32 	%r201, %r200;
	cvt.rn.f32.s32 	%f32, %r201;
	cvt.rzi.s32.f32 	%r202, %f32;
	ld.global.u32 	%r203, [%rd14+15360];
	abs.s32 	%r204, %r203;
	cvt.rn.f32.s32 	%f33, %r204;
	cvt.rzi.s32.f32 	%r205, %f33;
	max.s32 	%r206, %r691, %r160;
	max.s32 	%r207, %r206, %r163;
	max.s32 	%r208, %r166, %r169;
	max.s32 	%r209, %r208, %r172;
	max.s32 	%r210, %r175, %r178;
	max.s32 	%r211, %r210, %r181;
	max.s32 	%r212, %r184, %r187;
	max.s32 	%r213, %r212, %r190;
	max.s32 	%r214, %r193, %r196;
	max.s32 	%r215, %r214, %r199;
	max.s32 	%r216, %r202, %r205;
	max.s32 	%r217, %r207, %r209;
	max.s32 	%r218, %r217, %r211;
	max.s32 	%r219, %r213, %r215;
	max.s32 	%r220, %r219, %r216;
	max.s32 	%r691, %r218, %r220;
	sub.s32 	%r221, %r92, %r674;
	setp.lt.u32 	%p4, %r221, 4096;
	@%p4 bra 	$L__BB2_46;
	add.s32 	%r674, %r674, 4096;
	setp.le.u32 	%p5, %r674, %r43;
	@%p5 bra 	$L__BB2_30;
$L__BB2_32:
	setp.le.u32 	%p6, %r92, %r674;
	sub.s32 	%r222, %r92, %r674;
	setp.ge.s32 	%p7, %r41, %r222;
	or.pred  	%p8, %p6, %p7;
	@%p8 bra 	$L__BB2_46;
	not.b32 	%r225, %r41;
	add.s32 	%r226, %r92, %r225;
	sub.s32 	%r227, %r226, %r674;
	shr.u32 	%r228, %r227, 8;
	add.s32 	%r50, %r228, 1;
	and.b32  	%r51, %r50, 15;
	setp.lt.u32 	%p9, %r227, 3840;
	mov.u32 	%r683, %r41;
	@%p9 bra 	$L__BB2_37;
	or.b32  	%r677, %r41, 2048;
	add.s32 	%r676, %r41, %r674;
	and.b32  	%r229, %r50, 33554416;
	neg.s32 	%r675, %r229;
$L__BB2_35:
	.pragma "nounroll";
	mul.wide.u32 	%rd15, %r676, 4;
	add.s64 	%rd16, %rd2, %rd15;
	ld.global.u32 	%r230, [%rd16];
	abs.s32 	%r231, %r230;
	cvt.rn.f32.s32 	%f34, %r231;
	cvt.rzi.s32.f32 	%r232, %f34;
	max.s32 	%r233, %r691, %r232;
	add.s32 	%r234, %r676, 256;
	mul.wide.u32 	%rd17, %r234, 4;
	add.s64 	%rd18, %rd2, %rd17;
	ld.global.u32 	%r235, [%rd18];
	abs.s32 	%r236, %r235;
	cvt.rn.f32.s32 	%f35, %r236;
	cvt.rzi.s32.f32 	%r237, %f35;
	max.s32 	%r238, %r233, %r237;
	add.s32 	%r239, %r676, 512;
	mul.wide.u32 	%rd19, %r239, 4;
	add.s64 	%rd20, %rd2, %rd19;
	ld.global.u32 	%r240, [%rd20];
	abs.s32 	%r241, %r240;
	cvt.rn.f32.s32 	%f36, %r241;
	cvt.rzi.s32.f32 	%r242, %f36;
	max.s32 	%r243, %r238, %r242;
	add.s32 	%r244, %r676, 768;
	mul.wide.u32 	%rd21, %r244, 4;
	add.s64 	%rd22, %rd2, %rd21;
	ld.global.u32 	%r245, [%rd22];
	abs.s32 	%r246, %r245;
	cvt.rn.f32.s32 	%f37, %r246;
	cvt.rzi.s32.f32 	%r247, %f37;
	max.s32 	%r248, %r243, %r247;
	add.s32 	%r249, %r676, 1024;
	mul.wide.u32 	%rd23, %r249, 4;
	add.s64 	%rd24, %rd2, %rd23;
	ld.global.u32 	%r250, [%rd24];
	abs.s32 	%r251, %r250;
	cvt.rn.f32.s32 	%f38, %r251;
	cvt.rzi.s32.f32 	%r252, %f38;
	max.s32 	%r253, %r248, %r252;
	add.s32 	%r254, %r676, 1280;
	mul.wide.u32 	%rd25, %r254, 4;
	add.s64 	%rd26, %rd2, %rd25;
	ld.global.u32 	%r255, [%rd26];
	abs.s32 	%r256, %r255;
	cvt.rn.f32.s32 	%f39, %r256;
	cvt.rzi.s32.f32 	%r257, %f39;
	max.s32 	%r258, %r253, %r257;
	add.s32 	%r259, %r676, 1536;
	mul.wide.u32 	%rd27, %r259, 4;
	add.s64 	%rd28, %rd2, %rd27;
	ld.global.u32 	%r260, [%rd28];
	abs.s32 	%r261, %r260;
	cvt.rn.f32.s32 	%f40, %r261;
	cvt.rzi.s32.f32 	%r262, %f40;
	max.s32 	%r263, %r258, %r262;
	add.s32 	%r264, %r676, 1792;
	mul.wide.u32 	%rd29, %r264, 4;
	add.s64 	%rd30, %rd2, %rd29;
	ld.global.u32 	%r265, [%rd30];
	abs.s32 	%r266, %r265;
	cvt.rn.f32.s32 	%f41, %r266;
	cvt.rzi.s32.f32 	%r267, %f41;
	max.s32 	%r268, %r263, %r267;
	add.s32 	%r269, %r676, 2048;
	mul.wide.u32 	%rd31, %r269, 4;
	add.s64 	%rd32, %rd2, %rd31;
	ld.global.u32 	%r270, [%rd32];
	abs.s32 	%r271, %r270;
	cvt.rn.f32.s32 	%f42, %r271;
	cvt.rzi.s32.f32 	%r272, %f42;
	max.s32 	%r273, %r268, %r272;
	add.s32 	%r274, %r676, 2304;
	mul.wide.u32 	%rd33, %r274, 4;
	add.s64 	%rd34, %rd2, %rd33;
	ld.global.u32 	%r275, [%rd34];
	abs.s32 	%r276, %r275;
	cvt.rn.f32.s32 	%f43, %r276;
	cvt.rzi.s32.f32 	%r277, %f43;
	max.s32 	%r278, %r273, %r277;
	add.s32 	%r279, %r676, 2560;
	mul.wide.u32 	%rd35, %r279, 4;
	add.s64 	%rd36, %rd2, %rd35;
	ld.global.u32 	%r280, [%rd36];
	abs.s32 	%r281, %r280;
	cvt.rn.f32.s32 	%f44, %r281;
	cvt.rzi.s32.f32 	%r282, %f44;
	max.s32 	%r283, %r278, %r282;
	add.s32 	%r284, %r676, 2816;
	mul.wide.u32 	%rd37, %r284, 4;
	add.s64 	%rd38, %rd2, %rd37;
	ld.global.u32 	%r285, [%rd38];
	abs.s32 	%r286, %r285;
	cvt.rn.f32.s32 	%f45, %r286;
	cvt.rzi.s32.f32 	%r287, %f45;
	max.s32 	%r288, %r283, %r287;
	add.s32 	%r289, %r676, 3072;
	mul.wide.u32 	%rd39, %r289, 4;
	add.s64 	%rd40, %rd2, %rd39;
	ld.global.u32 	%r290, [%rd40];
	abs.s32 	%r291, %r290;
	cvt.rn.f32.s32 	%f46, %r291;
	cvt.rzi.s32.f32 	%r292, %f46;
	max.s32 	%r293, %r288, %r292;
	add.s32 	%r294, %r676, 3328;
	mul.wide.u32 	%rd41, %r294, 4;
	add.s64 	%rd42, %rd2, %rd41;
	ld.global.u32 	%r295, [%rd42];
	abs.s32 	%r296, %r295;
	cvt.rn.f32.s32 	%f47, %r296;
	cvt.rzi.s32.f32 	%r297, %f47;
	max.s32 	%r298, %r293, %r297;
	add.s32 	%r299, %r676, 3584;
	mul.wide.u32 	%rd43, %r299, 4;
	add.s64 	%rd44, %rd2, %rd43;
	ld.global.u32 	%r300, [%rd44];
	abs.s32 	%r301, %r300;
	cvt.rn.f32.s32 	%f48, %r301;
	cvt.rzi.s32.f32 	%r302, %f48;
	max.s32 	%r303, %r298, %r302;
	add.s32 	%r304, %r676, 3840;
	mul.wide.u32 	%rd45, %r304, 4;
	add.s64 	%rd46, %rd2, %rd45;
	ld.global.u32 	%r305, [%rd46];
	abs.s32 	%r306, %r305;
	cvt.rn.f32.s32 	%f49, %r306;
	cvt.rzi.s32.f32 	%r307, %f49;
	max.s32 	%r691, %r303, %r307;
	add.s32 	%r677, %r677, 4096;
	add.s32 	%r676, %r676, 4096;
	add.s32 	%r675, %r675, 16;
	setp.ne.s32 	%p10, %r675, 0;
	@%p10 bra 	$L__BB2_35;
	add.s32 	%r683, %r677, -2048;
$L__BB2_37:
	setp.eq.s32 	%p11, %r51, 0;
	@%p11 bra 	$L__BB2_46;
	and.b32  	%r67, %r50, 7;
	setp.lt.u32 	%p12, %r51, 8;
	@%p12 bra 	$L__BB2_40;
	add.s32 	%r309, %r683, %r674;
	mul.wide.u32 	%rd47, %r309, 4;
	add.s64 	%rd48, %rd2, %rd47;
	ld.global.u32 	%r310, [%rd48];
	abs.s32 	%r311, %r310;
	cvt.rn.f32.s32 	%f50, %r311;
	cvt.rzi.s32.f32 	%r312, %f50;
	max.s32 	%r313, %r691, %r312;
	add.s32 	%r314, %r309, 256;
	mul.wide.u32 	%rd49, %r314, 4;
	add.s64 	%rd50, %rd2, %rd49;
	ld.global.u32 	%r315, [%rd50];
	abs.s32 	%r316, %r315;
	cvt.rn.f32.s32 	%f51, %r316;
	cvt.rzi.s32.f32 	%r317, %f51;
	max.s32 	%r318, %r313, %r317;
	add.s32 	%r319, %r309, 512;
	mul.wide.u32 	%rd51, %r319, 4;
	add.s64 	%rd52, %rd2, %rd51;
	ld.global.u32 	%r320, [%rd52];
	abs.s32 	%r321, %r320;
	cvt.rn.f32.s32 	%f52, %r321;
	cvt.rzi.s32.f32 	%r322, %f52;
	max.s32 	%r323, %r318, %r322;
	add.s32 	%r324, %r309, 768;
	mul.wide.u32 	%rd53, %r324, 4;
	add.s64 	%rd54, %rd2, %rd53;
	ld.global.u32 	%r325, [%rd54];
	abs.s32 	%r326, %r325;
	cvt.rn.f32.s32 	%f53, %r326;
	cvt.rzi.s32.f32 	%r327, %f53;
	max.s32 	%r328, %r323, %r327;
	add.s32 	%r329, %r309, 1024;
	mul.wide.u32 	%rd55, %r329, 4;
	add.s64 	%rd56, %rd2, %rd55;
	ld.global.u32 	%r330, [%rd56];
	abs.s32 	%r331, %r330;
	cvt.rn.f32.s32 	%f54, %r331;
	cvt.rzi.s32.f32 	%r332, %f54;
	max.s32 	%r333, %r328, %r332;
	add.s32 	%r334, %r309, 1280;
	mul.wide.u32 	%rd57, %r334, 4;
	add.s64 	%rd58, %rd2, %rd57;
	ld.global.u32 	%r335, [%rd58];
	abs.s32 	%r336, %r335;
	cvt.rn.f32.s32 	%f55, %r336;
	cvt.rzi.s32.f32 	%r337, %f55;
	max.s32 	%r338, %r333, %r337;
	add.s32 	%r339, %r309, 1536;
	mul.wide.u32 	%rd59, %r339, 4;
	add.s64 	%rd60, %rd2, %rd59;
	ld.global.u32 	%r340, [%rd60];
	abs.s32 	%r341, %r340;
	cvt.rn.f32.s32 	%f56, %r341;
	cvt.rzi.s32.f32 	%r342, %f56;
	max.s32 	%r343, %r338, %r342;
	add.s32 	%r344, %r309, 1792;
	mul.wide.u32 	%rd61, %r344, 4;
	add.s64 	%rd62, %rd2, %rd61;
	ld.global.u32 	%r345, [%rd62];
	abs.s32 	%r346, %r345;
	cvt.rn.f32.s32 	%f57, %r346;
	cvt.rzi.s32.f32 	%r347, %f57;
	max.s32 	%r691, %r343, %r347;
	add.s32 	%r683, %r683, 2048;
$L__BB2_40:
	setp.eq.s32 	%p13, %r67, 0;
	@%p13 bra 	$L__BB2_46;
	and.b32  	%r73, %r50, 3;
	setp.lt.u32 	%p14, %r67, 4;
	@%p14 bra 	$L__BB2_43;
	add.s32 	%r349, %r683, %r674;
	mul.wide.u32 	%rd63, %r349, 4;
	add.s64 	%rd64, %rd2, %rd63;
	ld.global.u32 	%r350, [%rd64];
	abs.s32 	%r351, %r350;
	cvt.rn.f32.s32 	%f58, %r351;
	cvt.rzi.s32.f32 	%r352, %f58;
	max.s32 	%r353, %r691, %r352;
	add.s32 	%r354, %r349, 256;
	mul.wide.u32 	%rd65, %r354, 4;
	add.s64 	%rd66, %rd2, %rd65;
	ld.global.u32 	%r355, [%rd66];
	abs.s32 	%r356, %r355;
	cvt.rn.f32.s32 	%f59, %r356;
	cvt.rzi.s32.f32 	%r357, %f59;
	max.s32 	%r358, %r353, %r357;
	add.s32 	%r359, %r349, 512;
	mul.wide.u32 	%rd67, %r359, 4;
	add.s64 	%rd68, %rd2, %rd67;
	ld.global.u32 	%r360, [%rd68];
	abs.s32 	%r361, %r360;
	cvt.rn.f32.s32 	%f60, %r361;
	cvt.rzi.s32.f32 	%r362, %f60;
	max.s32 	%r363, %r358, %r362;
	add.s32 	%r364, %r349, 768;
	mul.wide.u32 	%rd69, %r364, 4;
	add.s64 	%rd70, %rd2, %rd69;
	ld.global.u32 	%r365, [%rd70];
	abs.s32 	%r366, %r365;
	cvt.rn.f32.s32 	%f61, %r366;
	cvt.rzi.s32.f32 	%r367, %f61;
	max.s32 	%r691, %r363, %r367;
	add.s32 	%r683, %r683, 1024;
$L__BB2_43:
	setp.eq.s32 	%p15, %r73, 0;
	@%p15 bra 	$L__BB2_46;
	add.s32 	%r689, %r683, %r674;
	neg.s32 	%r688, %r73;
$L__BB2_45:
	.pragma "nounroll";
	mul.wide.u32 	%rd71, %r689, 4;
	add.s64 	%rd72, %rd2, %rd71;
	ld.global.u32 	%r368, [%rd72];
	abs.s32 	%r369, %r368;
	cvt.rn.f32.s32 	%f62, %r369;
	cvt.rzi.s32.f32 	%r370, %f62;
	max.s32 	%r691, %r691, %r370;
	add.s32 	%r689, %r689, 256;
	add.s32 	%r688, %r688, 1;
	setp.ne.s32 	%p16, %r688, 0;
	@%p16 bra 	$L__BB2_45;
$L__BB2_46:
	// begin inline asm
	mov.u32 %r371, %laneid;
	// end inline asm
	mov.b32 	%r374, 1;
	mov.b32 	%r395, 31;
	mov.b32 	%r396, -1;
	// begin inline asm
	shfl.sync.down.b32 %r372, %r691, %r374, %r395, %r396;
	// end inline asm
	setp.gt.s32 	%p17, %r371, 30;
	max.s32 	%r397, %r691, %r372;
	selp.b32 	%r378, %r691, %r397, %p17;
	mov.b32 	%r379, 2;
	// begin inline asm
	shfl.sync.down.b32 %r377, %r378, %r379, %r395, %r396;
	// end inline asm
	setp.gt.s32 	%p18, %r371, 29;
	max.s32 	%r398, %r378, %r377;
	selp.b32 	%r383, %r378, %r398, %p18;
	mov.b32 	%r384, 4;
	// begin inline asm
	shfl.sync.down.b32 %r382, %r383, %r384, %r395, %r396;
	// end inline asm
	setp.gt.s32 	%p19, %r371, 27;
	max.s32 	%r399, %r383, %r382;
	selp.b32 	%r388, %r383, %r399, %p19;
	mov.b32 	%r389, 8;
	// begin inline asm
	shfl.sync.down.b32 %r387, %r388, %r389, %r395, %r396;
	// end inline asm
	setp.gt.s32 	%p20, %r371, 23;
	max.s32 	%r400, %r388, %r387;
	selp.b32 	%r393, %r388, %r400, %p20;
	mov.b32 	%r394, 16;
	// begin inline asm
	shfl.sync.down.b32 %r392, %r393, %r394, %r395, %r396;
	// end inline asm
	setp.gt.s32 	%p21, %r371, 15;
	max.s32 	%r88, %r393, %r392;
	selp.b32 	%r692, %r393, %r88, %p21;
	setp.ne.s32 	%p22, %r371, 0;
	@%p22 bra 	$L__BB2_48;
	shr.u32 	%r401, %r41, 3;
	and.b32  	%r402, %r401, 124;
	mov.u32 	%r403, _ZZN3cub18CUB_300001_SM_10006detail6reduce28DeviceReduceSingleTileKernelINS2_10policy_hubIijN4cuda3__47maximumIiEEE10Policy1000EN6thrust24THRUST_300001_SM_1000_NS10device_ptrIiEEPfjS8_fi8AbsValueEEvT0_T1_T2_T3_T4_T6_E12temp_storage;
	add.s32 	%r404, %r403, %r402;
	st.shared.u32 	[%r404+8], %r88;
$L__BB2_48:
	bar.sync 	0;
	setp.ne.s32 	%p23, %r41, 0;
	@%p23 bra 	$L__BB2_50;
	ld.shared.u32 	%r405, [_ZZN3cub18CUB_300001_SM_10006detail6reduce28DeviceReduceSingleTileKernelINS2_10policy_hubIijN4cuda3__47maximumIiEEE10Policy1000EN6thrust24THRUST_300001_SM_1000_NS10device_ptrIiEEPfjS8_fi8AbsValueEEvT0_T1_T2_T3_T4_T6_E12temp_storage+12];
	max.s32 	%r406, %r692, %r405;
	ld.shared.u32 	%r407, [_ZZN3cub18CUB_300001_SM_10006detail6reduce28DeviceReduceSingleTileKernelINS2_10policy_hubIijN4cuda3__47maximumIiEEE10Policy1000EN6thrust24THRUST_300001_SM_1000_NS10device_ptrIiEEPfjS8_fi8AbsValueEEvT0_T1_T2_T3_T4_T6_E12temp_storage+16];
	max.s32 	%r408, %r406, %r407;
	ld.shared.u32 	%r409, [_ZZN3cub18CUB_300001_SM_10006detail6reduce28DeviceReduceSingleTileKernelINS2_10policy_hubIijN4cuda3__47maximumIiEEE10Policy1000EN6thrust24THRUST_300001_SM_1000_NS10device_ptrIiEEPfjS8_fi8AbsValueEEvT0_T1_T2_T3_T4_T6_E12temp_storage+20];
	max.s32 	%r410, %r408, %r409;
	ld.shared.u32 	%r411, [_ZZN3cub18CUB_300001_SM_10006detail6reduce28DeviceReduceSingleTileKernelINS2_10policy_hubIijN4cuda3__47maximumIiEEE10Policy1000EN6thrust24THRUST_300001_SM_1000_NS10device_ptrIiEEPfjS8_fi8AbsValueEEvT0_T1_T2_T3_T4_T6_E12temp_storage+24];
	max.s32 	%r412, %r410, %r411;
	ld.shared.u32 	%r413, [_ZZN3cub18CUB_300001_SM_10006detail6reduce28DeviceReduceSingleTileKernelINS2_10policy_hubIijN4cuda3__47maximumIiEEE10Policy1000EN6thrust24THRUST_300001_SM_1000_NS10device_ptrIiEEPfjS8_fi8AbsValueEEvT0_T1_T2_T3_T4_T6_E12temp_storage+28];
	max.s32 	%r414, %r412, %r413;
	ld.shared.u32 	%r415, [_ZZN3cub18CUB_300001_SM_10006detail6reduce28DeviceReduceSingleTileKernelINS2_10policy_hubIijN4cuda3__47maximumIiEEE10Policy1000EN6thrust24THRUST_300001_SM_1000_NS10device_ptrIiEEPfjS8_fi8AbsValueEEvT0_T1_T2_T3_T4_T6_E12temp_storage+32];
	max.s32 	%r416, %r414, %r415;
	ld.shared.u32 	%r417, [_ZZN3cub18CUB_300001_SM_10006detail6reduce28DeviceReduceSingleTileKernelINS2_10policy_hubIijN4cuda3__47maximumIiEEE10Policy1000EN6thrust24THRUST_300001_SM_1000_NS10device_ptrIiEEPfjS8_fi8AbsValueEEvT0_T1_T2_T3_T4_T6_E12temp_storage+36];
	max.s32 	%r692, %r416, %r417;
$L__BB2_50:
	mov.u32 	%r650, %tid.x;
	setp.ne.s32 	%p57, %r650, 0;
	@%p57 bra 	$L__BB2_52;
	cvt.rzi.s32.f32 	%r651, %f1;
	max.s32 	%r652, %r651, %r692;
	cvt.rn.f32.s32 	%f93, %r652;
	st.global.f32 	[%rd1], %f93;
$L__BB2_52:
	ret;

}
	// .globl	_ZN3cub18CUB_300001_SM_10006detail6reduce18DeviceReduceKernelINS2_10policy_hubIijN4cuda3__47maximumIiEEE10Policy1000EN6thrust24THRUST_300001_SM_1000_NS10device_ptrIiEEjS8_i8AbsValueEEvT0_PT3_T1_NS0_13GridEvenShareISJ_EET2_T4_
.visible .entry _ZN3cub18CUB_300001_SM_10006detail6reduce18DeviceReduceKernelINS2_10policy_hubIijN4cuda3__47maximumIiEEE10Policy1000EN6thrust24THRUST_300001_SM_1000_NS10device_ptrIiEEjS8_i8AbsValueEEvT0_PT3_T1_NS0_13GridEvenShareISJ_EET2_T4_(
	.param .align 8 .b8 _ZN3cub18CUB_300001_SM_10006detail6reduce18DeviceReduceKernelINS2_10policy_hubIijN4cuda3__47maximumIiEEE10Policy1000EN6thrust24THRUST_300001_SM_1000_NS10device_ptrIiEEjS8_i8AbsValueEEvT0_PT3_T1_NS0_13GridEvenShareISJ_EET2_T4__param_0[8],
	.param .u64 .ptr .align 1 _ZN3cub18CUB_300001_SM_10006detail6reduce18DeviceReduceKernelINS2_10policy_hubIijN4cuda3__47maximumIiEEE10Policy1000EN6thrust24THRUST_300001_SM_1000_NS10device_ptrIiEEjS8_i8AbsValueEEvT0_PT3_T1_NS0_13GridEvenShareISJ_EET2_T4__param_1,
	.param .u32 _ZN3cub18CUB_300001_SM_10006detail6reduce18DeviceReduceKernelINS2_10policy_hubIijN4cuda3__47maximumIiEEE10Policy1000EN6thrust24THRUST_300001_SM_1000_NS10device_ptrIiEEjS8_i8AbsValueEEvT0_PT3_T1_NS0_13GridEvenShareISJ_EET2_T4__param_2,
	.param .align 4 .b8 _ZN3cub18CUB_300001_SM_10006detail6reduce18DeviceReduceKernelINS2_10policy_hubIijN4cuda3__47maximumIiEEE10Policy1000EN6thrust24THRUST_300001_SM_1000_NS10device_ptrIiEEjS8_i8AbsValueEEvT0_PT3_T1_NS0_13GridEvenShareISJ_EET2_T4__param_3[40],
	.param .align 1 .b8 _ZN3cub18CUB_300001_SM_10006detail6reduce18DeviceReduceKernelINS2_10policy_hubIijN4cuda3__47maximumIiEEE10Policy1000EN6thrust24THRUST_300001_SM_1000_NS10device_ptrIiEEjS8_i8AbsValueEEvT0_PT3_T1_NS0_13GridEvenShareISJ_EET2_T4__param_4[1],
	.param .align 1 .b8 _ZN3cub18CUB_300001_SM_10006detail6reduce18DeviceReduceKernelINS2_10policy_hubIijN4cuda3__47maximumIiEEE10Policy1000EN6thrust24THRUST_300001_SM_1000_NS10device_ptrIiEEjS8_i8AbsValueEEvT0_PT3_T1_NS0_13GridEvenShareISJ_EET2_T4__param_5[1]
)
.maxntid 256
{
	.reg .pred 	%p<57>;
	.reg .b16 	%rs<4>;
	.reg .b32 	%r<757>;
	.reg .b32 	%f<92>;
	.reg .b64 	%rd<130>;
	// demoted variable
	.shared .align 4 .b8 _ZZN3cub18CUB_300001_SM_10006detail6reduce18DeviceReduceKernelINS2_10policy_hubIijN4cuda3__47maximumIiEEE10Policy1000EN6thrust24THRUST_300001_SM_1000_NS10device_ptrIiEEjS8_i8AbsValueEEvT0_PT3_T1_NS0_13GridEvenShareISJ_EET2_T4_E12temp_storage[44];
	ld.param.u32 	%r1, [_ZN3cub18CUB_300001_SM_10006detail6reduce18DeviceReduceKernelINS2_10policy_hubIijN4cuda3__47maximumIiEEE10Policy1000EN6thrust24THRUST_300001_SM_1000_NS10device_ptrIiEEjS8_i8AbsValueEEvT0_PT3_T1_NS0_13GridEvenShareISJ_EET2_T4__param_3+20];
	ld.param.u32 	%r2, [_ZN3cub18CUB_300001_SM_10006detail6reduce18DeviceReduceKernelINS2_10policy_hubIijN4cuda3__47maximumIiEEE10Policy1000EN6thrust24THRUST_300001_SM_1000_NS10device_ptrIiEEjS8_i8AbsValueEEvT0_PT3_T1_NS0_13GridEvenShareISJ_EET2_T4__param_3+24];
	ld.param.u64 	%rd3, [_ZN3cub18CUB_300001_SM_10006detail6reduce18DeviceReduceKernelINS2_10policy_hubIijN4cuda3__47maximumIiEEE10Policy1000EN6thrust24THRUST_300001_SM_1000_NS10device_ptrIiEEjS8_i8AbsValueEEvT0_PT3_T1_NS0_13GridEvenShareISJ_EET2_T4__param_0];
	cvta.to.global.u64 	%rd1, %rd3;
	mov.u32 	%r3, %ctaid.x;
	shl.b32 	%r4, %r2, 12;
	shl.b32 	%r738, %r3, 12;
	sub.s32 	%r6, %r1, %r738;
	setp.gt.u32 	%p1, %r6, 4095;
	@%p1 bra 	$L__BB3_26;
	mov.u32 	%r7, %tid.x;
	setp.ge.u32 	%p23, %r7, %r6;
	mov.b32 	%r732, 0;
	mov.u32 	%r721, %r7;
	@%p23 bra 	$L__BB3_3;
	add.s32 	%r453, %r738, %r7;
	mul.wide.u32 	%rd66, %r453, 4;
	add.s64 	%rd67, %rd1, %rd66;
	ld.global.u32 	%r454, [%rd67];
	abs.s32 	%r455, %r454;
	cvt.rn.f32.s32 	%f62, %r455;
	cvt.rzi.s32.f32 	%r732, %f62;
	add.s32 	%r721, %r7, 256;
$L__BB3_3:
	setp.ge.u32 	%p24, %r721, %r6;
	@%p24 bra 	$L__BB3_17;
	not.b32 	%r457, %r721;
	add.s32 	%r458, %r1, %r457;
	sub.s32 	%r459, %r458, %r738;
	shr.u32 	%r460, %r459, 8;
	add.s32 	%r12, %r460, 1;
	and.b32  	%r13, %r12, 15;
	setp.lt.u32 	%p25, %r459, 3840;
	@%p25 bra 	$L__BB3_8;
	or.b32  	%r718, %r721, 2048;
	add.s32 	%r717, %r721, %r738;
	and.b32  	%r461, %r12, 33554416;
	neg.s32 	%r716, %r461;
$L__BB3_6:
	.pragma "nounroll";
	mul.wide.u32 	%rd68, %r717, 4;
	add.s64 	%rd69, %rd1, %rd68;
	ld.global.u32 	%r462, [%rd69];
	abs.s32 	%r463, %r462;
	cvt.rn.f32.s32 	%f63, %r463;
	cvt.rzi.s32.f32 	%r464, %f63;
	max.s32 	%r465, %r732, %r464;
	add.s32 	%r466, %r717, 256;
	mul.wide.u32 	%rd70, %r466, 4;
	add.s64 	%rd71, %rd1, %rd70;
	ld.global.u32 	%r467, [%rd71];
	abs.s32 	%r468, %r467;
	cvt.rn.f32.s32 	%f64, %r468;
	cvt.rzi.s32.f32 	%r469, %f64;
	max.s32 	%r470, %r465, %r469;
	add.s32 	%r471, %r717, 512;
	mul.wide.u32 	%rd72, %r471, 4;
	add.s64 	%rd73, %rd1, %rd72;
	ld.global.u32 	%r472, [%rd73];
	abs.s32 	%r473, %r472;
	cvt.rn.f32.s32 	%f65, %r473;
	cvt.rzi.s32.f32 	%r474, %f65;
	max.s32 	%r475, %r470, %r474;
	add.s32 	%r476, %r717, 768;
	mul.wide.u32 	%rd74, %r476, 4;
	add.s64 	%rd75, %rd1, %rd74;
	ld.global.u32 	%r477, [%rd75];
	abs.s32 	%r478, %r477;
	cvt.rn.f32.s32 	%f66, %r478;
	cvt.rzi.s32.f32 	%r479, %f66;
	max.s32 	%r480, %r475, %r479;
	add.s32 	%r481, %r717, 1024;
	mul.wide.u32 	%rd76, %r481, 4;
	add.s64 	%rd77, %rd1, %rd76;
	ld.global.u32 	%r482, [%rd77];
	abs.s32 	%r483, %r482;
	cvt.rn.f32.s32 	%f67, %r483;
	cvt.rzi.s32.f32 	%r484, %f67;
	max.s32 	%r485, %r480, %r484;
	add.s32 	%r486, %r717, 1280;
	mul.wide.u32 	%rd78, %r486, 4;
	add.s64 	%rd79, %rd1, %rd78;
	ld.global.u32 	%r487, [%rd79];
	abs.s32 	%r488, %r487;
	cvt.rn.f32.s32 	%f68, %r488;
	cvt.rzi.s32.f32 	%r489, %f68;
	max.s32 	%r490, %r485, %r489;
	add.s32 	%r491, %r717, 1536;
	mul.wide.u32 	%rd80, %r491, 4;
	add.s64 	%rd81, %rd1, %rd80;
	ld.global.u32 	%r492, [%rd81];
	abs.s32 	%r493, %r492;
	cvt.rn.f32.s32 	%f69, %r493;
	cvt.rzi.s32.f32 	%r494, %f69;
	max.s32 	%r495, %r490, %r494;
	add.s32 	%r496, %r717, 1792;
	mul.wide.u32 	%rd82, %r496, 4;
	add.s64 	%rd83, %rd1, %rd82;
	ld.global.u32 	%r497, [%rd83];
	abs.s32 	%r498, %r497;
	cvt.rn.f32.s32 	%f70, %r498;
	cvt.rzi.s32.f32 	%r499, %f70;
	max.s32 	%r500, %r495, %r499;
	add.s32 	%r501, %r717, 2048;
	mul.wide.u32 	%rd84, %r501, 4;
	add.s64 	%rd85, %rd1, %rd84;
	ld.global.u32 	%r502, [%rd85];
	abs.s32 	%r503, %r502;
	cvt.rn.f32.s32 	%f71, %r503;
	cvt.rzi.s32.f32 	%r504, %f71;
	max.s32 	%r505, %r500, %r504;
	add.s32 	%r506, %r717, 2304;
	mul.wide.u32 	%rd86, %r506, 4;
	add.s64 	%rd87, %rd1, %rd86;
	ld.global.u32 	%r507, [%rd87];
	abs.s32 	%r508, %r507;
	cvt.rn.f32.s32 	%f72, %r508;
	cvt.rzi.s32.f32 	%r509, %f72;
	max.s32 	%r510, %r505, %r509;
	add.s32 	%r511, %r717, 2560;
	mul.wide.u32 	%rd88, %r511, 4;
	add.s64 	%rd89, %rd1, %rd88;
	ld.global.u32 	%r512, [%rd89];
	abs.s32 	%r513, %r512;
	cvt.rn.f32.s32 	%f73, %r513;
	cvt.rzi.s32.f32 	%r514, %f73;
	max.s32 	%r515, %r510, %r514;
	add.s32 	%r516, %r717, 2816;
	mul.wide.u32 	%rd90, %r516, 4;
	add.s64 	%rd91, %rd1, %rd90;
	ld.global.u32 	%r517, [%rd91];
	abs.s32 	%r518, %r517;
	cvt.rn.f32.s32 	%f74, %r518;
	cvt.rzi.s32.f32 	%r519, %f74;
	max.s32 	%r520, %r515, %r519;
	add.s32 	%r521, %r717, 3072;
	mul.wide.u32 	%rd92, %r521, 4;
	add.s64 	%rd93, %rd1, %rd92;
	ld.global.u32 	%r522, [%rd93];
	abs.s32 	%r523, %r522;
	cvt.rn.f32.s32 	%f75, %r523;
	cvt.rzi.s32.f32 	%r524, %f75;
	max.s32 	%r525, %r520, %r524;
	add.s32 	%r526, %r717, 3328;
	mul.wide.u32 	%rd94, %r526, 4;
	add.s64 	%rd95, %rd1, %rd94;
	ld.global.u32 	%r527, [%rd95];
	abs.s32 	%r528, %r527;
	cvt.rn.f32.s32 	%f76, %r528;
	cvt.rzi.s32.f32 	%r529, %f76;
	max.s32 	%r530, %r525, %r529;
	add.s32 	%r531, %r717, 3584;
	mul.wide.u32 	%rd96, %r531, 4;
	add.s64 	%rd97, %rd1, %rd96;
	ld.global.u32 	%r532, [%rd97];
	abs.s32 	%r533, %r532;
	cvt.rn.f32.s32 	%f77, %r533;
	cvt.rzi.s32.f32 	%r534, %f77;
	max.s32 	%r535, %r530, %r534;
	add.s32 	%r536, %r717, 3840;
	mul.wide.u32 	%rd98, %r536, 4;
	add.s64 	%rd99, %rd1, %rd98;
	ld.global.u32 	%r537, [%rd99];
	abs.s32 	%r538, %r537;
	cvt.rn.f32.s32 	%f78, %r538;
	cvt.rzi.s32.f32 	%r539, %f78;
	max.s32 	%r732, %r535, %r539;
	add.s32 	%r718, %r718, 4096;
	add.s32 	%r717, %r717, 4096;
	add.s32 	%r716, %r716, 16;
	setp.ne.s32 	%p26, %r716, 0;
	@%p26 bra 	$L__BB3_6;
	add.s32 	%r721, %r718, -2048;
$L__BB3_8:
	setp.eq.s32 	%p27, %r13, 0;
	@%p27 bra 	$L__BB3_17;
	and.b32  	%r29, %r12, 7;
	setp.lt.u32 	%p28, %r13, 8;
	@%p28 bra 	$L__BB3_11;
	add.s32 	%r541, %r738, %r721;
	mul.wide.u32 	%rd100, %r541, 4;
	add.s64 	%rd101, %rd1, %rd100;
	ld.global.u32 	%r542, [%rd101];
	abs.s32 	%r543, %r542;
	cvt.rn.f32.s32 	%f79, %r543;
	cvt.rzi.s32.f32 	%r544, %f79;
	max.s32 	%r545, %r732, %r544;
	add.s32 	%r546, %r541, 256;
	mul.wide.u32 	%rd102, %r546, 4;
	add.s64 	%rd103, %rd1, %rd102;
	ld.global.u32 	%r547, [%rd103];
	abs.s32 	%r548, %r547;
	cvt.rn.f32.s32 	%f80, %r548;
	cvt.rzi.s32.f32 	%r549, %f80;
	max.s32 	%r550, %r545, %r549;
	add.s32 	%r551, %r541, 512;
	mul.wide.u32 	%rd104, %r551, 4;
	add.s64 	%rd105, %rd1, %rd104;
	ld.global.u32 	%r552, [%rd105];
	abs.s32 	%r553, %r552;
	cvt.rn.f32.s32 	%f81, %r553;
	cvt.rzi.s32.f32 	%r554, %f81;
	max.s32 	%r555, %r550, %r554;
	add.s32 	%r556, %r541, 768;
	mul.wide.u32 	%rd106, %r556, 4;
	add.s64 	%rd107, %rd1, %rd106;
	ld.global.u32 	%r557, [%rd107];
	abs.s32 	%r558, %r557;
	cvt.rn.f32.s32 	%f82, %r558;
	cvt.rzi.s32.f32 	%r559, %f82;
	max.s32 	%r560, %r555, %r559;
	add.s32 	%r561, %r541, 1024;
	mul.wide.u32 	%rd108, %r561, 4;
	add.s64 	%rd109, %rd1, %rd108;
	ld.global.u32 	%r562, [%rd109];
	abs.s32 	%r563, %r562;
	cvt.rn.f32.s32 	%f83, %r563;
	cvt.rzi.s32.f32 	%r564, %f83;
	max.s32 	%r565, %r560, %r564;
	add.s32 	%r566, %r541, 1280;
	mul.wide.u32 	%rd110, %r566, 4;
	add.s64 	%rd111, %rd1, %rd110;
	ld.global.u32 	%r567, [%rd111];
	abs.s32 	%r568, %r567;
	cvt.rn.f32.s32 	%f84, %r568;
	cvt.rzi.s32.f32 	%r569, %f84;
	max.s32 	%r570, %r565, %r569;
	add.s32 	%r571, %r541, 1536;
	mul.wide.u32 	%rd112, %r571, 4;
	add.s64 	%rd113, %rd1, %rd112;
	ld.global.u32 	%r572, [%rd113];
	abs.s32 	%r573, %r572;
	cvt.rn.f32.s32 	%f85, %r573;
	cvt.rzi.s32.f32 	%r574, %f85;
	max.s32 	%r575, %r570, %r574;
	add.s32 	%r576, %r541, 1792;
	mul.wide.u32 	%rd114, %r576, 4;
	add.s64 	%rd115, %rd1, %rd114;
	ld.global.u32 	%r577, [%rd115];
	abs.s32 	%r578, %r577;
	cvt.rn.f32.s32 	%f86, %r578;
	cvt.rzi.s32.f32 	%r579, %f86;
	max.s32 	%r732, %r575, %r579;
	add.s32 	%r721, %r721, 2048;
$L__BB3_11:
	setp.eq.s32 	%p29, %r29, 0;
	@%p29 bra 	$L__BB3_17;
	and.b32  	%r35, %r12, 3;
	setp.lt.u32 	%p30, %r29, 4;
	@%p30 bra 	$L__BB3_14;
	add.s32 	%r581, %r738, %r721;
	mul.wide.u32 	%rd116, %r581, 4;
	add.s64 	%rd117, %rd1, %rd116;
	ld.global.u32 	%r582, [%rd117];
	abs.s32 	%r583, %r582;
	cvt.rn.f32.s32 	%f87, %r583;
	cvt.rzi.s32.f32 	%r584, %f87;
	max.s32 	%r585, %r732, %r584;
	add.s32 	%r586, %r581, 256;
	mul.wide.u32 	%rd118, %r586, 4;
	add.s64 	%rd119, %rd1, %rd118;
	ld.global.u32 	%r587, [%rd119];
	abs.s32 	%r588, %r587;
	cvt.rn.f32.s32 	%f88, %r588;
	cvt.rzi.s32.f32 	%r589, %f88;
	max.s32 	%r590, %r585, %r589;
	add.s32 	%r591, %r581, 512;
	mul.wide.u32 	%rd120, %r591, 4;
	add.s64 	%rd121, %rd1, %rd120;
	ld.global.u32 	%r592, [%rd121];
	abs.s32 	%r593, %r592;
	cvt.rn.f32.s32 	%f89, %r593;
	cvt.rzi.s32.f32 	%r594, %f89;
	max.s32 	%r595, %r590, %r594;
	add.s32 	%r596, %r581, 768;
	mul.wide.u32 	%rd122, %r596, 4;
	add.s64 	%rd123, %rd1, %rd122;
	ld.global.u32 	%r597, [%rd123];
	abs.s32 	%r598, %r597;
	cvt.rn.f32.s32 	%f90, %r598;
	cvt.rzi.s32.f32 	%r599, %f90;
	max.s32 	%r732, %r595, %r599;
	add.s32 	%r721, %r721, 1024;
$L__BB3_14:
	setp.eq.s32 	%p31, %r35, 0;
	@%p31 bra 	$L__BB3_17;
	add.s32 	%r730, %r721, %r738;
	neg.s32 	%r729, %r35;
$L__BB3_16:
	.pragma "nounroll";
	mul.wide.u32 	%rd124, %r730, 4;
	add.s64 	%rd125, %rd1, %rd124;
	ld.global.u32 	%r600, [%rd125];
	abs.s32 	%r601, %r600;
	cvt.rn.f32.s32 	%f91, %r601;
	cvt.rzi.s32.f32 	%r602, %f91;
	max.s32 	%r732, %r732, %r602;
	add.s32 	%r730, %r730, 256;
	add.s32 	%r729, %r729, 1;
	setp.ne.s32 	%p32, %r729, 0;
	@%p32 bra 	$L__BB3_16;
$L__BB3_17:
	setp.lt.u32 	%p33, %r6, 256;
	@%p33 bra 	$L__BB3_22;
	// begin inline asm
	mov.u32 %r666, %laneid;
	// end inline asm
	mov.b32 	%r669, 1;
	mov.b32 	%r690, 31;
	mov.b32 	%r691, -1;
	// begin inline asm
	shfl.sync.down.b32 %r667, %r732, %r669, %r690, %r691;
	// end inline asm
	setp.gt.s32 	%p49, %r666, 30;
	max.s32 	%r692, %r732, %r667;
	selp.b32 	%r673, %r732, %r692, %p49;
	mov.b32 	%r674, 2;
	// begin inline asm
	shfl.sync.down.b32 %r672, %r673, %r674, %r690, %r691;
	// end inline asm
	setp.gt.s32 	%p50, %r666, 29;
	max.s32 	%r693, %r673, %r672;
	selp.b32 	%r678, %r673, %r693, %p50;
	mov.b32 	%r679, 4;
	// begin inline asm
	shfl.sync.down.b32 %r677, %r678, %r679, %r690, %r691;
	// end inline asm
	setp.gt.s32 	%p51, %r666, 27;
	max.s32 	%r694, %r678, %r677;
	selp.b32 	%r683, %r678, %r694, %p51;
	mov.b32 	%r684, 8;
	// begin inline asm
	shfl.sync.down.b32 %r682, %r683, %r684, %r690, %r691;
	// end inline asm
	setp.gt.s32 	%p52, %r666, 23;
	max.s32 	%r695, %r683, %r682;
	selp.b32 	%r688, %r683, %r695, %p52;
	mov.b32 	%r689, 16;
	// begin inline asm
	shfl.sync.down.b32 %r687, %r688, %r689, %r690, %r691;
	// end inline asm
	setp.gt.s32 	%p53, %r666, 15;
	max.s32 	%r50, %r688, %r687;
	selp.b32 	%r756, %r688, %r50, %p53;
	setp.ne.s32 	%p54, %r666, 0;
	@%p54 bra 	$L__BB3_20;
	shr.u32 	%r696, %r7, 3;
	and.b32  	%r697, %r696, 124;
	mov.u32 	%r698, _ZZN3cub18CUB_300001_SM_10006detail6reduce18DeviceReduceKernelINS2_10policy_hubIijN4cuda3__47maximumIiEEE10Policy1000EN6thrust24THRUST_300001_SM_1000_NS10device_ptrIiEEjS8_i8AbsValueEEvT0_PT3_T1_NS0_13GridEvenShareISJ_EET2_T4_E12temp_storage;
	add.s32 	%r699, %r698, %r697;
	st.shared.u32 	[%r699+8], %r50;
$L__BB3_20:
	bar.sync 	0;
	setp.ne.s32 	%p55, %r7, 0;
	@%p55 bra 	$L__BB3_48;
	ld.shared.u32 	%r700, [_ZZN3cub18CUB_300001_SM_10006detail6reduce18DeviceReduceKernelINS2_10policy_hubIijN4cuda3__47maximumIiEEE10Policy1000EN6thrust24THRUST_300001_SM_1000_NS10device_ptrIiEEjS8_i8AbsValueEEvT0_PT3_T1_NS0_13GridEvenShareISJ_EET2_T4_E12temp_storage+12];
	max.s32 	%r701, %r756, %r700;
	ld.shared.u32 	%r702, [_ZZN3cub18CUB_300001_SM_10006detail6reduce18DeviceReduceKernelINS2_10policy_hubIijN4cuda3__47maximumIiEEE10Policy1000EN6thrust24THRUST_300001_SM_1000_NS10device_ptrIiEEjS8_i8AbsValueEEvT0_PT3_T1_NS0_13GridEvenShareISJ_EET2_T4_E12temp_storage+16];
	max.s32 	%r703, %r701, %r702;
	ld.shared.u32 	%r704, [_ZZN3cub18CUB_300001_SM_10006detail6reduce18DeviceReduceKernelINS2_10policy_hubIijN4cuda3__47maximumIiEEE10Policy1000EN6thrust24THRUST_300001_SM_1000_NS10device_ptrIiEEjS8_i8AbsValueEEvT0_PT3_T1_NS0_13GridEvenShareISJ_EET2_T4_E12temp_storage+20];
	max.s32 	%r705, %r703, %r704;
	ld.shared.u32 	%r706, [_ZZN3cub18CUB_300001_SM_10006detail6reduce18DeviceReduceKernelINS2_10policy_hubIijN4cuda3__47maximumIiEEE10Policy1000EN6thrust24THRUST_300001_SM_1000_NS10device_ptrIiEEjS8_i8AbsValueEEvT0_PT3_T1_NS0_13GridEvenShareISJ_EET2_T4_E12temp_storage+24];
	max.s32 	%r707, %r705, %r706;
	ld.shared.u32 	%r708, [_ZZN3cub18CUB_300001_SM_10006detail6reduce18DeviceReduceKernelINS2_10policy_hubIijN4cuda3__47maximumIiEEE10Policy1000EN6thrust24THRUST_300001_SM_1000_NS10device_ptrIiEEjS8_i8AbsValueEEvT0_PT3_T1_NS0_13GridEvenShareISJ_EET2_T4_E12temp_storage+28];
	max.s32 	%r709, %r707, %r708;
	ld.shared.u32 	%r710, [_ZZN3cub18CUB_300001_SM_10006detail6reduce18DeviceReduceKernelINS2_10policy_hubIijN4cuda3__47maximumIiEEE10Policy1000EN6thrust24THRUST_300001_SM_1000_NS10device_ptrIiEEjS8_i8AbsValueEEvT0_PT3_T1_NS0_13GridEvenShareISJ_EET2_T4_E12temp_storage+32];
	max.s32 	%r711, %r709, %r710;
	ld.shared.u32 	%r712, [_ZZN3cub18CUB_300001_SM_10006detail6reduce18DeviceReduceKernelINS2_10policy_hubIijN4cuda3__47maximumIiEEE10Policy1000EN6thrust24THRUST_300001_SM_1000_NS10device_ptrIiEEjS8_i8AbsValueEEvT0_PT3_T1_NS0_13GridEvenShareISJ_EET2_T4_E12temp_storage+36];
	max.s32 	%r756, %r711, %r712;
	bra.uni 	$L__BB3_48;
$L__BB3_22:
	// begin inline asm
	mov.u32 %r603, %laneid;
	// end inline asm
	and.b32  	%r629, %r7, 992;
	add.s32 	%r630, %r629, 32;
	setp.gt.u32 	%p34, %r630, %r6;
	not.b32 	%r631, %r629;
	add.s32 	%r632, %r6, %r631;
	selp.b32 	%r627, %r632, 31, %p34;
	mov.b32 	%r606, 1;
	mov.b32 	%r628, -1;
	// begin inline asm
	shfl.sync.down.b32 %r604, %r732, %r606, %r627, %r628;
	// end inline asm
	setp.lt.s32 	%p35, %r603, %r627;
	max.s32 	%r633, %r732, %r604;
	selp.b32 	%r610, %r633, %r732, %p35;
	mov.b32 	%r611, 2;
	// begin inline asm
	shfl.sync.down.b32 %r609, %r610, %r611, %r627, %r628;
	// end inline asm
	add.s32 	%r634, %r603, 2;
	setp.gt.s32 	%p36, %r634, %r627;
	max.s32 	%r635, %r610, %r609;
	selp.b32 	%r615, %r610, %r635, %p36;
	mov.b32 	%r616, 4;
	// begin inline asm
	shfl.sync.down.b32 %r614, %r615, %r616, %r627, %r628;
	// end inline asm
	add.s32 	%r636, %r603, 4;
	setp.gt.s32 	%p37, %r636, %r627;
	max.s32 	%r637, %r615, %r614;
	selp.b32 	%r620, %r615, %r637, %p37;
	mov.b32 	%r621, 8;
	// begin inline asm
	shfl.sync.down.b32 %r619, %r620, %r621, %r627, %r628;
	// end inline asm
	add.s32 	%r638, %r603, 8;
	setp.gt.s32 	%p38, %r638, %r627;
	max.s32 	%r639, %r620, %r619;
	selp.b32 	%r625, %r620, %r639, %p38;
	mov.b32 	%r626, 16;
	// begin inline asm
	shfl.sync.down.b32 %r624, %r625, %r626, %r627, %r628;
	// end inline asm
	add.s32 	%r640, %r603, 16;
	setp.gt.s32 	%p39, %r640, %r627;
	max.s32 	%r641, %r625, %r624;
	selp.b32 	%r756, %r625, %r641, %p39;
	setp.ne.s32 	%p40, %r603, 0;
	@%p40 bra 	$L__BB3_24;
	shr.u32 	%r642, %r7, 3;
	and.b32  	%r643, %r642, 124;
	mov.u32 	%r644, _ZZN3cub18CUB_300001_SM_10006detail6reduce18DeviceReduceKernelINS2_10policy_hubIijN4cuda3__47maximumIiEEE10Policy1000EN6thrust24THRUST_300001_SM_1000_NS10device_ptrIiEEjS8_i8AbsValueEEvT0_PT3_T1_NS0_13GridEvenShareISJ_EET2_T4_E12temp_storage;
	add.s32 	%r645, %r644, %r643;
	st.shared.u32 	[%r645+8], %r756;
$L__BB3_24:
	bar.sync 	0;
	setp.ne.s32 	%p41, %r7, 0;
	@%p41 bra 	$L__BB3_48;
	setp.gt.u32 	%p42, %r6, 32;
	ld.shared.u32 	%r646, [_ZZN3cub18CUB_300001_SM_10006detail6reduce18DeviceReduceKernelINS2_10policy_hubIijN4cuda3__47maximumIiEEE10Policy1000EN6thrust24THRUST_300001_SM_1000_NS10device_ptrIiEEjS8_i8AbsValueEEvT0_PT3_T1_NS0_13GridEvenShareISJ_EET2_T4_E12temp_storage+12];
	max.s32 	%r647, %r756, %r646;
	selp.b32 	%r648, %r647, %r756, %p42;
	setp.gt.u32 	%p43, %r6, 64;
	ld.shared.u32 	%r649, [_ZZN3cub18CUB_300001_SM_10006detail6reduce18DeviceReduceKernelINS2_10policy_hubIijN4cuda3__47maximumIiEEE10Policy1000EN6thrust24THRUST_300001_SM_1000_NS10device_ptrIiEEjS8_i8AbsValueEEvT0_PT3_T1_NS0_13GridEvenShareISJ_EET2_T4_E12temp_storage+16];
	max.s32 	%r650, %r648, %r649;
	selp.b32 	%r651, %r650, %r648, %p43;
	setp.gt.u32 	%p44, %r6, 96;
	ld.shared.u32 	%r652, [_ZZN3cub18CUB_300001_SM_10006detail6reduce18DeviceReduceKernelINS2_10policy_hubIijN4cuda3__47maximumIiEEE10Policy1000EN6thrust24THRUST_300001_SM_1000_NS10device_ptrIiEEjS8_i8AbsValueEEvT0_PT3_T1_NS0_13GridEvenShareISJ_EET2_T4_E12temp_storage+20];
	max.s32 	%r653, %r651, %r652;
	selp.b32 	%r654, %r653, %r651, %p44;
	setp.gt.u32 	%p45, %r6, 128;
	ld.shared.u32 	%r655, [_ZZN3cub18CUB_300001_SM_10006detail6reduce18DeviceReduceKernelINS2_10policy_hubIijN4cuda3__47maximumIiEEE10Policy1000EN6thrust24THRUST_300001_SM_1000_NS10device_ptrIiEEjS8_i8AbsValueEEvT0_PT3_T1_NS0_13GridEvenShareISJ_EET2_T4_E12temp_storage+24];
	max.s32 	%r656, %r654, %r655;
	selp.b32 	%r657, %r656, %r654, %p45;
	setp.gt.u32 	%p46, %r6, 160;
	ld.shared.u32 	%r658, [_ZZN3cub18CUB_300001_SM_10006detail6reduce18DeviceReduceKernelINS2_10policy_hubIijN4cuda3__47maximumIiEEE10Policy1000EN6thrust24THRUST_300001_SM_1000_NS10device_ptrIiEEjS8_i8AbsValueEEvT0_PT3_T1_NS0_13GridEvenShareISJ_EET2_T4_E12temp_storage+28];
	max.s32 	%r659, %r657, %r658;
	selp.b32 	%r660, %r659, %r657, %p46;
	setp.gt.u32 	%p47, %r6, 192;
	ld.shared.u32 	%r661, [_ZZN3cub18CUB_300001_SM_10006detail6reduce18DeviceReduceKernelINS2_10policy_hubIijN4cuda3__47maximumIiEEE10Policy1000EN6thrust24THRUST_300001_SM_1000_NS10device_ptrIiEEjS8_i8AbsValueEEvT0_PT3_T1_NS0_13GridEvenShareISJ_EET2_T4_E12temp_storage+32];
	max.s32 	%r662, %r660, %r661;
	selp.b32 	%r663, %r662, %r660, %p47;
	setp.gt.u32 	%p48, %r6, 224;
	ld.shared.u32 	%r664, [_ZZN3cub18CUB_300001_SM_10006detail6reduce18DeviceReduceKernelINS2_10policy_hubIijN4cuda3__47maximumIiEEE10Policy1000EN6thrust24THRUST_300001_SM_1000_NS10device_ptrIiEEjS8_i8AbsValueEEvT0_PT3_T1_NS0_13GridEvenShareISJ_EET2_T4_E12temp_storage+36];
	max.s32 	%r665, %r663, %r664;
	selp.b32 	%r756, %r665, %r663, %p48;
	bra.uni 	$L__BB3_48;
$L__BB3_26:
	mov.u32 	%r55, %tid.x;
	add.s32 	%r112, %r55, %r738;
	mul.wide.u32 	%rd4, %r112, 4;
	add.s64 	%rd5, %rd1, %rd4;
	ld.global.u32 	%r113, [%rd5];
	abs.s32 	%r114, %r113;
	cvt.rn.f32.s32 	%f1, %r114;
	cvt.rzi.s32.f32 	%r115, %f1;
	ld.global.u32 	%r116, [%rd5+1024];
	abs.s32 	%r117, %r116;
	cvt.rn.f32.s32 	%f2, %r117;
	cvt.rzi.s32.f32 	%r118, %f2;
	ld.global.u32 	%r119, [%rd5+2048];
	abs.s32 	%r120, %r119;
	cvt.rn.f32.s32 	%f3, %r120;
	cvt.rzi.s32.f32 	%r121, %f3;
	ld.global.u32 	%r122, [%rd5+3072];
	abs.s32 	%r123, %r122;
	cvt.rn.f32.s32 	%f4, %r123;
	cvt.rzi.s32.f32 	%r124, %f4;
	ld.global.u32 	%r125, [%rd5+4096];
	abs.s32 	%r126, %r125;
	cvt.rn.f32.s32 	%f5, %r126;
	cvt.rzi.s32.f32 	%r127, %f5;
	ld.global.u32 	%r128, [%rd5+5120];
	abs.s32 	%r129, %r128;
	cvt.rn.f32.s32 	%f6, %r129;
	cvt.rzi.s32.f32 	%r130, %f6;
	ld.global.u32 	%r131, [%rd5+6144];
	abs.s32 	%r132, %r131;
	cvt.rn.f32.s32 	%f7, %r132;
	cvt.rzi.s32.f32 	%r133, %f7;
	ld.global.u32 	%r134, [%rd5+7168];
	abs.s32 	%r135, %r134;
	cvt.rn.f32.s32 	%f8, %r135;
	cvt.rzi.s32.f32 	%r136, %f8;
	ld.global.u32 	%r137, [%rd5+8192];
	abs.s32 	%r138, %r137;
	cvt.rn.f32.s32 	%f9, %r138;
	cvt.rzi.s32.f32 	%r139, %f9;
	ld.global.u32 	%r140, [%rd5+9216];
	abs.s32 	%r141, %r140;
	cvt.rn.f32.s32 	%f10, %r141;
	cvt.rzi.s32.f32 	%r142, %f10;
	ld.global.u32 	%r143, [%rd5+10240];
	abs.s32 	%r144, %r143;
	cvt.rn.f32.s32 	%f11, %r144;
	cvt.rzi.s32.f32 	%r145, %f11;
	ld.global.u32 	%r146, [%rd5+11264];
	abs.s32 	%r147, %r146;
	cvt.rn.f32.s32 	%f12, %r147;
	cvt.rzi.s32.f32 	%r148, %f12;
	ld.global.u32 	%r149, [%rd5+12288];
	abs.s32 	%r150, %r149;
	cvt.rn.f32.s32 	%f13, %r150;
	cvt.rzi.s32.f32 	%r151, %f13;
	ld.global.u32 	%r152, [%rd5+13312];
	abs.s32 	%r153, %r152;
	cvt.rn.f32.s32 	%f14, %r153;
	cvt.rzi.s32.f32 	%r154, %f14;
	ld.global.u32 	%r155, [%rd5+14336];
	abs.s32 	%r156, %r155;
	cvt.rn.f32.s32 	%f15, %r156;
	cvt.rzi.s32.f32 	%r157, %f15;
	ld.global.u32 	%r158, [%rd5+15360];
	abs.s32 	%r159, %r158;
	cvt.rn.f32.s32 	%f16, %r159;
	cvt.rzi.s32.f32 	%r160, %f16;
	max.s32 	%r161, %r115, %r118;
	max.s32 	%r162, %r161, %r121;
	max.s32 	%r163, %r124, %r127;
	max.s32 	%r164, %r163, %r130;
	max.s32 	%r165, %r133, %r136;
	max.s32 	%r166, %r165, %r139;
	max.s32 	%r167, %r142, %r145;
	max.s32 	%r168, %r167, %r148;
	max.s32 	%r169, %r151, %r154;
	max.s32 	%r170, %r169, %r157;
	max.s32 	%r171, %r162, %r164;
	max.s32 	%r172, %r171, %r166;
	max.s32 	%r173, %r168, %r170;
	max.s32 	%r174, %r173, %r160;
	max.s32 	%r755, %r172, %r174;
	setp.lt.u32 	%p2, %r6, %r4;
	@%p2 bra 	$L__BB3_44;
	add.s32 	%r57, %r4, %r738;
	not.b32 	%r176, %r55;
	add.s32 	%r177, %r176, %r1;
	sub.s32 	%r178, %r177, %r4;
	sub.s32 	%r734, %r178, %r738;
	add.s32 	%r179, %r57, %r55;
	add.s32 	%r733, %r179, 2048;
	mov.b32 	%r736, 0;
	mov.u32 	%r735, %r57;
$L__BB3_28:
	add.s32 	%r738, %r738, %r4;
	add.s32 	%r181, %r1, -4096;
	setp.gt.u32 	%p3, %r738, %r181;
	@%p3 bra 	$L__BB3_30;
	add.s32 	%r182, %r55, %r738;
	mul.wide.u32 	%rd6, %r182, 4;
	add.s64 	%rd7, %rd1, %rd6;
	ld.global.u32 	%r183, [%rd7];
	abs.s32 	%r184, %r183;
	cvt.rn.f32.s32 	%f17, %r184;
	cvt.rzi.s32.f32 	%r185, %f17;
	ld.global.u32 	%r186, [%rd7+1024];
	abs.s32 	%r187, %r186;
	cvt.rn.f32.s32 	%f18, %r187;
	cvt.rzi.s32.f32 	%r188, %f18;
	ld.global.u32 	%r189, [%rd7+2048];
	abs.s32 	%r190, %r189;
	cvt.rn.f32.s32 	%f19, %r190;
	cvt.rzi.s32.f32 	%r191, %f19;
	ld.global.u32 	%r192, [%rd7+3072];
	abs.s32 	%r193, %r192;
	cvt.rn.f32.s32 	%f20, %r193;
	cvt.rzi.s32.f32 	%r194, %f20;
	ld.global.u32 	%r195, [%rd7+4096];
	abs.s32 	%r196, %r195;
	cvt.rn.f32.s32 	%f21, %r196;
	cvt.rzi.s32.f32 	%r197, %f21;
	ld.global.u32 	%r198, [%rd7+5120];
	abs.s32 	%r199, %r198;
	cvt.rn.f32.s32 	%f22, %r199;
	cvt.rzi.s32.f32 	%r200, %f22;
	ld.global.u32 	%r201, [%rd7+6144];
	abs.s32 	%r202, %r201;
	cvt.rn.f32.s32 	%f23, %r202;
	cvt.rzi.s32.f32 	%r203, %f23;
	ld.global.u32 	%r204, [%rd7+7168];
	abs.s32 	%r205, %r204;
	cvt.rn.f32.s32 	%f24, %r205;
	cvt.rzi.s32.f32 	%r206, %f24;
	ld.global.u32 	%r207, [%rd7+8192];
	abs.s32 	%r208, %r207;
	cvt.rn.f32.s32 	%f25, %r208;
	cvt.rzi.s32.f32 	%r209, %f25;
	ld.global.u32 	%r210, [%rd7+9216];
	abs.s32 	%r211, %r210;
	cvt.rn.f32.s32 	%f26, %r211;
	cvt.rzi.s32.f32 	%r212, %f26;
	ld.global.u32 	%r213, [%rd7+10240];
	abs.s32 	%r214, %r213;
	cvt.rn.f32.s32 	%f27, %r214;
	cvt.rzi.s32.f32 	%r215, %f27;
	ld.global.u32 	%r216, [%rd7+11264];
	abs.s32 	%r217, %r216;
	cvt.rn.f32.s32 	%f28, %r217;
	cvt.rzi.s32.f32 	%r218, %f28;
	ld.global.u32 	%r219, [%rd7+12288];
	abs.s32 	%r220, %r219;
	cvt.rn.f32.s32 	%f29, %r220;
	cvt.rzi.s32.f32 	%r221, %f29;
	ld.global.u32 	%r222, [%rd7+13312];
	abs.s32 	%r223, %r222;
	cvt.rn.f32.s32 	%f30, %r223;
	cvt.rzi.s32.f32 	%r224, %f30;
	ld.global.u32 	%r225, [%rd7+14336];
	abs.s32 	%r226, %r225;
	cvt.rn.f32.s32 	%f31, %r226;
	cvt.rzi.s32.f32 	%r227, %f31;
	ld.global.u32 	%r228, [%rd7+15360];
	abs.s32 	%r229, %r228;
	cvt.rn.f32.s32 	%f32, %r229;
	cvt.rzi.s32.f32 	%r230, %f32;
	max.s32 	%r231, %r755, %r185;
	max.s32 	%r232, %r231, %r188;
	max.s32 	%r233, %r191, %r194;
	max.s32 	%r234, %r233, %r197;
	max.s32 	%r235, %r200, %r203;
	max.s32 	%r236, %r235, %r206;
	max.s32 	%r237, %r209, %r212;
	max.s32 	%r238, %r237, %r215;
	max.s32 	%r239, %r218, %r221;
	max.s32 	%r240, %r239, %r224;
	max.s32 	%r241, %r227, %r230;
	max.s32 	%r242, %r232, %r234;
	max.s32 	%r243, %r242, %r236;
	max.s32 	%r244, %r238, %r240;
	max.s32 	%r245, %r244, %r241;
	max.s32 	%r755, %r243, %r245;
	sub.s32 	%r246, %r1, %r738;
	setp.lt.u32 	%p4, %r246, %r4;
	add.s32 	%r736, %r736, 1;
	add.s32 	%r735, %r735, %r4;
	sub.s32 	%r734, %r734, %r4;
	add.s32 	%r733, %r733, %r4;
	@%p4 bra 	$L__BB3_44;
	bra.uni 	$L__BB3_28;
$L__BB3_30:
	setp.le.u32 	%p5, %r1, %r738;
	sub.s32 	%r248, %r1, %r738;
	setp.ge.s32 	%p6, %r55, %r248;
	or.pred  	%p7, %p5, %p6;
	@%p7 bra 	$L__BB3_44;
	not.b32 	%r251, %r55;
	add.s32 	%r252, %r1, %r251;
	sub.s32 	%r253, %r252, %r57;
	mul.lo.s32 	%r254, %r2, %r736;
	shl.b32 	%r255, %r254, 12;
	sub.s32 	%r256, %r253, %r255;
	shr.u32 	%r257, %r256, 8;
	add.s32 	%r72, %r257, 1;
	and.b32  	%r73, %r72, 15;
	setp.lt.u32 	%p8, %r256, 3840;
	mov.u32 	%r747, %r55;
	@%p8 bra 	$L__BB3_35;
	or.b32  	%r741, %r55, 2048;
	shr.u32 	%r258, %r734, 8;
	add.s32 	%r259, %r258, 1;
	and.b32  	%r260, %r259, 33554416;
	neg.s32 	%r739, %r260;
$L__BB3_33:
	.pragma "nounroll";
	add.s32 	%r261, %r733, -2048;
	mul.wide.u32 	%rd8, %r261, 4;
	add.s64 	%rd9, %rd1, %rd8;
	ld.global.u32 	%r262, [%rd9];
	abs.s32 	%r263, %r262;
	cvt.rn.f32.s32 	%f33, %r263;
	cvt.rzi.s32.f32 	%r264, %f33;
	max.s32 	%r265, %r755, %r264;
	add.s32 	%r266, %r733, -1792;
	mul.wide.u32 	%rd10, %r266, 4;
	add.s64 	%rd11, %rd1, %rd10;
	ld.global.u32 	%r267, [%rd11];
	abs.s32 	%r268, %r267;
	cvt.rn.f32.s32 	%f34, %r268;
	cvt.rzi.s32.f32 	%r269, %f34;
	max.s32 	%r270, %r265, %r269;
	add.s32 	%r271, %r733, -1536;
	mul.wide.u32 	%rd12, %r271, 4;
	add.s64 	%rd13, %rd1, %rd12;
	ld.global.u32 	%r272, [%rd13];
	abs.s32 	%r273, %r272;
	cvt.rn.f32.s32 	%f35, %r273;
	cvt.rzi.s32.f32 	%r274, %f35;
	max.s32 	%r275, %r270, %r274;
	add.s32 	%r276, %r733, -1280;
	mul.wide.u32 	%rd14, %r276, 4;
	add.s64 	%rd15, %rd1, %rd14;
	ld.global.u32 	%r277, [%rd15];
	abs.s32 	%r278, %r277;
	cvt.rn.f32.s32 	%f36, %r278;
	cvt.rzi.s32.f32 	%r279, %f36;
	max.s32 	%r280, %r275, %r279;
	add.s32 	%r281, %r733, -1024;
	mul.wide.u32 	%rd16, %r281, 4;
	add.s64 	%rd17, %rd1, %rd16;
	ld.global.u32 	%r282, [%rd17];
	abs.s32 	%r283, %r282;
	cvt.rn.f32.s32 	%f37, %r283;
	cvt.rzi.s32.f32 	%r284, %f37;
	max.s32 	%r285, %r280, %r284;
	add.s32 	%r286, %r733, -768;
	mul.wide.u32 	%rd18, %r286, 4;
	add.s64 	%rd19, %rd1, %rd18;
	ld.global.u32 	%r287, [%rd19];
	abs.s32 	%r288, %r287;
	cvt.rn.f32.s32 	%f38, %r288;
	cvt.rzi.s32.f32 	%r289, %f38;
	max.s32 	%r290, %r285, %r289;
	add.s32 	%r291, %r733, -512;
	mul.wide.u32 	%rd20, %r291, 4;
	add.s64 	%rd21, %rd1, %rd20;
	ld.global.u32 	%r292, [%rd21];
	abs.s32 	%r293, %r292;
	cvt.rn.f32.s32 	%f39, %r293;
	cvt.rzi.s32.f32 	%r294, %f39;
	max.s32 	%r295, %r290, %r294;
	add.s32 	%r296, %r733, 1792;
	add.s32 	%r297, %r733, -256;
	mul.wide.u32 	%rd22, %r297, 4;
	add.s64 	%rd23, %rd1, %rd22;
	ld.global.u32 	%r298, [%rd23];
	abs.s32 	%r299, %r298;
	cvt.rn.f32.s32 	%f40, %r299;
	cvt.rzi.s32.f32 	%r300, %f40;
	max.s32 	%r301, %r295, %r300;
	mul.wide.u32 	%rd24, %r733, 4;
	add.s64 	%rd25, %rd1, %rd24;
	ld.global.u32 	%r302, [%rd25];
	abs.s32 	%r303, %r302;
	cvt.rn.f32.s32 	%f41, %r303;
	cvt.rzi.s32.f32 	%r304, %f41;
	max.s32 	%r305, %r301, %r304;
	add.s32 	%r306, %r733, 256;
	mul.wide.u32 	%rd26, %r306, 4;
	add.s64 	%rd27, %rd1, %rd26;
	ld.global.u32 	%r307, [%rd27];
	abs.s32 	%r308, %r307;
	cvt.rn.f32.s32 	%f42, %r308;
	cvt.rzi.s32.f32 	%r309, %f42;
	max.s32 	%r310, %r305, %r309;
	add.s32 	%r311, %r733, 512;
	mul.wide.u32 	%rd28, %r311, 4;
	add.s64 	%rd29, %rd1, %rd28;
	ld.global.u32 	%r312, [%rd29];
	abs.s32 	%r313, %r312;
	cvt.rn.f32.s32 	%f43, %r313;
	cvt.rzi.s32.f32 	%r314, %f43;
	max.s32 	%r315, %r310, %r314;
	add.s32 	%r316, %r733, 768;
	mul.wide.u32 	%rd30, %r316, 4;
	add.s64 	%rd31, %rd1, %rd30;
	ld.global.u32 	%r317, [%rd31];
	abs.s32 	%r318, %r317;
	cvt.rn.f32.s32 	%f44, %r318;
	cvt.rzi.s32.f32 	%r319, %f44;
	max.s32 	%r320, %r315, %r319;
	add.s32 	%r321, %r733, 1024;
	mul.wide.u32 	%rd32, %r321, 4;
	add.s64 	%rd33, %rd1, %rd32;
	ld.global.u32 	%r322, [%rd33];
	abs.s32 	%r323, %r322;
	cvt.rn.f32.s32 	%f45, %r323;
	cvt.rzi.s32.f32 	%r324, %f45;
	max.s32 	%r325, %r320, %r324;
	add.s32 	%r326, %r733, 1280;
	mul.wide.u32 	%rd34, %r326, 4;
	add.s64 	%rd35, %rd1, %rd34;
	ld.global.u32 	%r327, [%rd35];
	abs.s32 	%r328, %r327;
	cvt.rn.f32.s32 	%f46, %r328;
	cvt.rzi.s32.f32 	%r329, %f46;
	max.s32 	%r330, %r325, %r329;
	add.s32 	%r331, %r733, 1536;
	mul.wide.u32 	%rd36, %r331, 4;
	add.s64 	%rd37, %rd1, %rd36;
	ld.global.u32 	%r332, [%rd37];
	abs.s32 	%r333, %r332;
	cvt.rn.f32.s32 	%f47, %r333;
	cvt.rzi.s32.f32 	%r334, %f47;
	max.s32 	%r335, %r330, %r334;
	mul.wide.u32 	%rd38, %r296, 4;
	add.s64 	%rd39, %rd1, %rd38;
	ld.global.u32 	%r336, [%rd39];
	abs.s32 	%r337, %r336;
	cvt.rn.f32.s32 	%f48, %r337;
	cvt.rzi.s32.f32 	%r338, %f48;
	max.s32 	%r755, %r335, %r338;
	add.s32 	%r741, %r741, 4096;
	add.s32 	%r733, %r733, 4096;
	add.s32 	%r739, %r739, 16;
	setp.ne.s32 	%p9, %r739, 0;
	@%p9 bra 	$L__BB3_33;
	add.s32 	%r747, %r741, -2048;
$L__BB3_35:
	setp.eq.s32 	%p10, %r73, 0;
	@%p10 bra 	$L__BB3_44;
	and.b32  	%r88, %r72, 7;
	setp.lt.u32 	%p11, %r73, 8;
	@%p11 bra 	$L__BB3_38;
	add.s32 	%r340, %r747, %r738;
	mul.wide.u32 	%rd40, %r340, 4;
	add.s64 	%rd41, %rd1, %rd40;
	ld.global.u32 	%r341, [%rd41];
	abs.s32 	%r342, %r341;
	cvt.rn.f32.s32 	%f49, %r342;
	cvt.rzi.s32.f32 	%r343, %f49;
	max.s32 	%r344, %r755, %r343;
	add.s32 	%r345, %r340, 256;
	mul.wide.u32 	%rd42, %r345, 4;
	add.s64 	%rd43, %rd1, %rd42;
	ld.global.u32 	%r346, [%rd43];
	abs.s32 	%r347, %r346;
	cvt.rn.f32.s32 	%f50, %r347;
	cvt.rzi.s32.f32 	%r348, %f50;
	max.s32 	%r349, %r344, %r348;
	add.s32 	%r350, %r340, 512;
	mul.wide.u32 	%rd44, %r350, 4;
	add.s64 	%rd45, %rd1, %rd44;
	ld.global.u32 	%r351, [%rd45];
	abs.s32 	%r352, %r351;
	cvt.rn.f32.s32 	%f51, %r352;
	cvt.rzi.s32.f32 	%r353, %f51;
	max.s32 	%r354, %r349, %r353;
	add.s32 	%r355, %r340, 768;
	mul.wide.u32 	%rd46, %r355, 4;
	add.s64 	%rd47, %rd1, %rd46;
	ld.global.u32 	%r356, [%rd47];
	abs.s32 	%r357, %r356;
	cvt.rn.f32.s32 	%f52, %r357;
	cvt.rzi.s32.f32 	%r358, %f52;
	max.s32 	%r359, %r354, %r358;
	add.s32 	%r360, %r340, 1024;
	mul.wide.u32 	%rd48, %r360, 4;
	add.s64 	%rd49, %rd1, %rd48;
	ld.global.u32 	%r361, [%rd49];
	abs.s32 	%r362, %r361;
	cvt.rn.f32.s32 	%f53, %r362;
	cvt.rzi.s32.f32 	%r363, %f53;
	max.s32 	%r364, %r359, %r363;
	add.s32 	%r365, %r340, 1280;
	mul.wide.u32 	%rd50, %r365, 4;
	add.s64 	%rd51, %rd1, %rd50;
	ld.global.u32 	%r366, [%rd51];
	abs.s32 	%r367, %r366;
	cvt.rn.f32.s32 	%f54, %r367;
	cvt.rzi.s32.f32 	%r368, %f54;
	max.s32 	%r369, %r364, %r368;
	add.s32 	%r370, %r340, 1536;
	mul.wide.u32 	%rd52, %r370, 4;
	add.s64 	%rd53, %rd1, %rd52;
	ld.global.u32 	%r371, [%rd53];
	abs.s32 	%r372, %r371;
	cvt.rn.f32.s32 	%f55, %r372;
	cvt.rzi.s32.f32 	%r373, %f55;
	max.s32 	%r374, %r369, %r373;
	add.s32 	%r375, %r340, 1792;
	mul.wide.u32 	%rd54, %r375, 4;
	add.s64 	%rd55, %rd1, %rd54;
	ld.global.u32 	%r376, [%rd55];
	abs.s32 	%r377, %r376;
	cvt.rn.f32.s32 	%f56, %r377;
	cvt.rzi.s32.f32 	%r378, %f56;
	max.s32 	%r755, %r374, %r378;
	add.s32 	%r747, %r747, 2048;
$L__BB3_38:
	setp.eq.s32 	%p12, %r88, 0;
	@%p12 bra 	$L__BB3_44;
	setp.lt.u32 	%p13, %r88, 4;
	@%p13 bra 	$L__BB3_41;
	add.s32 	%r380, %r747, %r738;
	mul.wide.u32 	%rd56, %r380, 4;
	add.s64 	%rd57, %rd1, %rd56;
	ld.global.u32 	%r381, [%rd57];
	abs.s32 	%r382, %r381;
	cvt.rn.f32.s32 	%f57, %r382;
	cvt.rzi.s32.f32 	%r383, %f57;
	max.s32 	%r384, %r755, %r383;
	add.s32 	%r385, %r380, 256;
	mul.wide.u32 	%rd58, %r385, 4;
	add.s64 	%rd59, %rd1, %rd58;
	ld.global.u32 	%r386, [%rd59];
	abs.s32 	%r387, %r386;
	cvt.rn.f32.s32 	%f58, %r387;
	cvt.rzi.s32.f32 	%r388, %f58;
	max.s32 	%r389, %r384, %r388;
	add.s32 	%r390, %r380, 512;
	mul.wide.u32 	%rd60, %r390, 4;
	add.s64 	%rd61, %rd1, %rd60;
	ld.global.u32 	%r391, [%rd61];
	abs.s32 	%r392, %r391;
	cvt.rn.f32.s32 	%f59, %r392;
	cvt.rzi.s32.f32 	%r393, %f59;
	max.s32 	%r394, %r389, %r393;
	add.s32 	%r395, %r380, 768;
	mul.wide.u32 	%rd62, %r395, 4;
	add.s64 	%rd63, %rd1, %rd62;
	ld.global.u32 	%r396, [%rd63];
	abs.s32 	%r397, %r396;
	cvt.rn.f32.s32 	%f60, %r397;
	cvt.rzi.s32.f32 	%r398, %f60;
	max.s32 	%r755, %r394, %r398;
	add.s32 	%r747, %r747, 1024;
$L__BB3_41:
	and.b32  	%r399, %r72, 3;
	setp.eq.s32 	%p14, %r399, 0;
	@%p14 bra 	$L__BB3_44;
	add.s32 	%r753, %r747, %r735;
	cvt.u16.u32 	%rs1, %r734;
	shr.u16 	%rs2, %rs1, 8;
	add.s16 	%rs3, %rs2, 1;
	cvt.u32.u16 	%r400, %rs3;
	and.b32  	%r401, %r400, 3;
	neg.s32 	%r752, %r401;
$L__BB3_43:
	.pragma "nounroll";
	mul.wide.u32 	%rd64, %r753, 4;
	add.s64 	%rd65, %rd1, %rd64;
	ld.global.u32 	%r402, [%rd65];
	abs.s32 	%r403, %r402;
	cvt.rn.f32.s32 	%f61, %r403;
	cvt.rzi.s32.f32 	%r404, %f61;
	max.s32 	%r755, %r755, %r404;
	add.s32 	%r753, %r753, 256;
	add.s32 	%r752, %r752, 1;
	setp.ne.s32 	%p15, %r752, 0;
	@%p15 bra 	$L__BB3_43;
$L__BB3_44:
	// begin inline asm
	mov.u32 %r405, %laneid;
	// end inline asm
	mov.b32 	%r408, 1;
	mov.b32 	%r429, 31;
	mov.b32 	%r430, -1;
	// begin inline asm
	shfl.sync.down.b32 %r406, %r755, %r408, %r429, %r430;
	// end inline asm
	setp.gt.s32 	%p16, %r405, 30;
	max.s32 	%r431, %r755, %r406;
	selp.b32 	%r412, %r755, %r431, %p16;
	mov.b32 	%r413, 2;
	// begin inline asm
	shfl.sync.down.b32 %r411, %r412, %r413, %r429, %r430;
	// end inline asm
	setp.gt.s32 	%p17, %r405, 29;
	max.s32 	%r432, %r412, %r411;
	selp.b32 	%r417, %r412, %r432, %p17;
	mov.b32 	%r418, 4;
	// begin inline asm
	shfl.sync.down.b32 %r416, %r417, %r418, %r429, %r430;
	// end inline asm
	setp.gt.s32 	%p18, %r405, 27;
	max.s32 	%r433, %r417, %r416;
	selp.b32 	%r422, %r417, %r433, %p18;
	mov.b32 	%r423, 8;
	// begin inline asm
	shfl.sync.down.b32 %r421, %r422, %r423, %r429, %r430;
	// end inline asm
	setp.gt.s32 	%p19, %r405, 23;
	max.s32 	%r434, %r422, %r421;
	selp.b32 	%r427, %r422, %r434, %p19;
	mov.b32 	%r428, 16;
	// begin inline asm
	shfl.sync.down.b32 %r426, %r427, %r428, %r429, %r430;
	// end inline asm
	setp.gt.s32 	%p20, %r405, 15;
	max.s32 	%r108, %r427, %r426;
	selp.b32 	%r756, %r427, %r108, %p20;
	setp.ne.s32 	%p21, %r405, 0;
	@%p21 bra 	$L__BB3_46;
	shr.u32 	%r435, %r55, 3;
	and.b32  	%r436, %r435, 124;
	mov.u32 	%r437, _ZZN3cub18CUB_300001_SM_10006detail6reduce18DeviceReduceKernelINS2_10policy_hubIijN4cuda3__47maximumIiEEE10Policy1000EN6thrust24THRUST_300001_SM_1000_NS10device_ptrIiEEjS8_i8AbsValueEEvT0_PT3_T1_NS0_13GridEvenShareISJ_EET2_T4_E12temp_storage;
	add.s32 	%r438, %r437, %r436;
	st.shared.u32 	[%r438+8], %r108;
$L__BB3_46:
	bar.sync 	0;
	setp.ne.s32 	%p22, %r55, 0;
	@%p22 bra 	$L__BB3_48;
	ld.shared.u32 	%r439, [_ZZN3cub18CUB_300001_SM_10006detail6reduce18DeviceReduceKernelINS2_10policy_hubIijN4cuda3__47maximumIiEEE10Policy1000EN6thrust24THRUST_300001_SM_1000_NS10device_ptrIiEEjS8_i8AbsValueEEvT0_PT3_T1_NS0_13GridEvenShareISJ_EET2_T4_E12temp_storage+12];
	max.s32 	%r440, %r756, %r439;
	ld.shared.u32 	%r441, [_ZZN3cub18CUB_300001_SM_10006detail6reduce18DeviceReduceKernelINS2_10policy_hubIijN4cuda3__47maximumIiEEE10Policy1000EN6thrust24THRUST_300001_SM_1000_NS10device_ptrIiEEjS8_i8AbsValueEEvT0_PT3_T1_NS0_13GridEvenShareISJ_EET2_T4_E12temp_storage+16];
	max.s32 	%r442, %r440, %r441;
	ld.shared.u32 	%r443, [_ZZN3cub18CUB_300001_SM_10006detail6reduce18DeviceReduceKernelINS2_10policy_hubIijN4cuda3__47maximumIiEEE10Policy1000EN6thrust24THRUST_300001_SM_1000_NS10device_ptrIiEEjS8_i8AbsValueEEvT0_PT3_T1_NS0_13GridEvenShareISJ_EET2_T4_E12temp_storage+20];
	max.s32 	%r444, %r442, %r443;
	ld.shared.u32 	%r445, [_ZZN3cub18CUB_300001_SM_10006detail6reduce18DeviceReduceKernelINS2_10policy_hubIijN4cuda3__47maximumIiEEE10Policy1000EN6thrust24THRUST_300001_SM_1000_NS10device_ptrIiEEjS8_i8AbsValueEEvT0_PT3_T1_NS0_13GridEvenShareISJ_EET2_T4_E12temp_storage+24];
	max.s32 	%r446, %r444, %r445;
	ld.shared.u32 	%r447, [_ZZN3cub18CUB_300001_SM_10006detail6reduce18DeviceReduceKernelINS2_10policy_hubIijN4cuda3__47maximumIiEEE10Policy1000EN6thrust24THRUST_300001_SM_1000_NS10device_ptrIiEEjS8_i8AbsValueEEvT0_PT3_T1_NS0_13GridEvenShareISJ_EET2_T4_E12temp_storage+28];
	max.s32 	%r448, %r446, %r447;
	ld.shared.u32 	%r449, [_ZZN3cub18CUB_300001_SM_10006detail6reduce18DeviceReduceKernelINS2_10policy_hubIijN4cuda3__47maximumIiEEE10Policy1000EN6thrust24THRUST_300001_SM_1000_NS10device_ptrIiEEjS8_i8AbsValueEEvT0_PT3_T1_NS0_13GridEvenShareISJ_EET2_T4_E12temp_storage+32];
	max.s32 	%r450, %r448, %r449;
	ld.shared.u32 	%r451, [_ZZN3cub18CUB_300001_SM_10006detail6reduce18DeviceReduceKernelINS2_10policy_hubIijN4cuda3__47maximumIiEEE10Policy1000EN6thrust24THRUST_300001_SM_1000_NS10device_ptrIiEEjS8_i8AbsValueEEvT0_PT3_T1_NS0_13GridEvenShareISJ_EET2_T4_E12temp_storage+36];
	max.s32 	%r756, %r450, %r451;
$L__BB3_48:
	mov.u32 	%r713, %tid.x;
	setp.ne.s32 	%p56, %r713, 0;
	@%p56 bra 	$L__BB3_50;
	ld.param.u64 	%rd129, [_ZN3cub18CUB_300001_SM_10006detail6reduce18DeviceReduceKernelINS2_10policy_hubIijN4cuda3__47maximumIiEEE10Policy1000EN6thrust24THRUST_300001_SM_1000_NS10device_ptrIiEEjS8_i8AbsValueEEvT0_PT3_T1_NS0_13GridEvenShareISJ_EET2_T4__param_1];
	cvta.to.global.u64 	%rd126, %rd129;
	mul.wide.u32 	%rd127, %r3, 4;
	add.s64 	%rd128, %rd126, %rd127;
	st.global.u32 	[%rd128], %r756;
$L__BB3_50:
	ret;

}
	// .globl	_ZN3cub18CUB_300001_SM_10006detail6reduce28DeviceReduceSingleTileKernelINS2_10policy_hubIijN4cuda3__47maximumIiEEE10Policy1000EPiPfiS8_fiNS5_3std3__410__identityEEEvT0_T1_T2_T3_T4_T6_
.visible .entry _ZN3cub18CUB_300001_SM_10006detail6reduce28DeviceReduceSingleTileKernelINS2_10policy_hubIijN4cuda3__47maximumIiEEE10Policy1000EPiPfiS8_fiNS5_3std3__410__identityEEEvT0_T1_T2_T3_T4_T6_(
	.param .u64 .ptr .align 1 _ZN3cub18CUB_300001_SM_10006detail6reduce28DeviceReduceSingleTileKernelINS2_10policy_hubIijN4cuda3__47maximumIiEEE10Policy1000EPiPfiS8_fiNS5_3std3__410__identityEEEvT0_T1_T2_T3_T4_T6__param_0,
	.param .u64 .ptr .align 1 _ZN3cub18CUB_300001_SM_10006detail6reduce28DeviceReduceSingleTileKernelINS2_10policy_hubIijN4cuda3__47maximumIiEEE10Policy1000EPiPfiS8_fiNS5_3std3__410__identityEEEvT0_T1_T2_T3_T4_T6__param_1,
	.param .u32 _ZN3cub18CUB_300001_SM_10006detail6reduce28DeviceReduceSingleTileKernelINS2_10policy_hubIijN4cuda3__47maximumIiEEE10Policy1000EPiPfiS8_fiNS5_3std3__410__identityEEEvT0_T1_T2_T3_T4_T6__param_2,
	.param .align 1 .b8 _ZN3cub18CUB_300001_SM_10006detail6reduce28DeviceReduceSingleTileKernelINS2_10policy_hubIijN4cuda3__47maximumIiEEE10Policy1000EPiPfiS8_fiNS5_3std3__410__identityEEEvT0_T1_T2_T3_T4_T6__param_3[1],
	.param .f32 _ZN3cub18CUB_300001_SM_10006detail6reduce28DeviceReduceSingleTileKernelINS2_10policy_hubIijN4cuda3__47maximumIiEEE10Policy1000EPiPfiS8_fiNS5_3std3__410__identityEEEvT0_T1_T2_T3_T4_T6__param_4,
	.param .align 1 .b8 _ZN3cub18CUB_300001_SM_10006detail6reduce28DeviceReduceSingleTileKernelINS2_10policy_hubIijN4cuda3__47maximumIiEEE10Policy1000EPiPfiS8_fiNS5_3std3__410__identityEEEvT0_T1_T2_T3_T4_T6__param_5[1]
)
.maxntid 256
.minnctapersm 1
{
	.reg .pred 	%p<97>;
	.reg .b32 	%r<687>;
	.reg .b32 	%f<3>;
	.reg .b64 	%rd<125>;
	// demoted variable
	.shared .align 4 .b8 _ZZN3cub18CUB_300001_SM_10006detail6reduce28DeviceReduceSingleTileKernelINS2_10policy_hubIijN4cuda3__47maximumIiEEE10Policy1000EPiPfiS8_fiNS5_3std3__410__identityEEEvT0_T1_T2_T3_T4_T6_E12temp_storage[44];
	ld.param.u64 	%rd16, [_ZN3cub18CUB_300001_SM_10006detail6reduce28DeviceReduceSingleTileKernelINS2_10policy_hubIijN4cuda3__47maximumIiEEE10Policy1000EPiPfiS8_fiNS5_3std3__410__identityEEEvT0_T1_T2_T3_T4_T6__param_0];
	ld.param.u64 	%rd17, [_ZN3cub18CUB_300001_SM_10006detail6reduce28DeviceReduceSingleTileKernelINS2_10policy_hubIijN4cuda3__47maximumIiEEE10Policy1000EPiPfiS8_fiNS5_3std3__410__identityEEEvT0_T1_T2_T3_T4_T6__param_1];
	ld.param.u32 	%r124, [_ZN3cub18CUB_300001_SM_10006detail6reduce28DeviceReduceSingleTileKernelINS2_10policy_hubIijN4cuda3__47maximumIiEEE10Policy1000EPiPfiS8_fiNS5_3std3__410__identityEEEvT0_T1_T2_T3_T4_T6__param_2];
	ld.param.f32 	%f1, [_ZN3cub18CUB_300001_SM_10006detail6reduce28DeviceReduceSingleTileKernelINS2_10policy_hubIijN4cuda3__47maximumIiEEE10Policy1000EPiPfiS8_fiNS5_3std3__410__identityEEEvT0_T1_T2_T3_T4_T6__param_4];
	cvta.to.global.u64 	%rd1, %rd17;
	setp.ne.s32 	%p1, %r124, 0;
	@%p1 bra 	$L__BB4_3;
	mov.u32 	%r633, %tid.x;
	setp.ne.s32 	%p96, %r633, 0;
	@%p96 bra 	$L__BB4_74;
	st.global.f32 	[%rd1], %f1;
	bra.uni 	$L__BB4_74;
$L__BB4_3:
	and.b64  	%rd18, %rd16, 15;
	setp.ne.s64 	%p2, %rd18, 0;
	@%p2 bra 	$L__BB4_38;
	setp.gt.s32 	%p49, %r124, 4095;
	@%p49 bra 	$L__BB4_22;
	mov.u32 	%r1, %tid.x;
	setp.ge.s32 	%p66, %r1, %r124;
	mov.b32 	%r644, 0;
	mov.u32 	%r639, %r1;
	@%p66 bra 	$L__BB4_7;
	mul.wide.u32 	%rd113, %r1, 4;
	add.s64 	%rd112, %rd16, %rd113;
	// begin inline asm
	ld.global.nc.u32 %r644, [%rd112];
	// end inline asm
	add.s32 	%r639, %r1, 256;
$L__BB4_7:
	setp.ge.s32 	%p67, %r639, %r124;
	@%p67 bra 	$L__BB4_13;
	not.b32 	%r507, %r639;
	add.s32 	%r6, %r124, %r507;
	and.b32  	%r508, %r6, 768;
	setp.eq.s32 	%p68, %r508, 768;
	@%p68 bra 	$L__BB4_11;
	mul.wide.u32 	%rd114, %r639, 4;
	add.s64 	%rd121, %rd16, %rd114;
	shr.u32 	%r509, %r6, 8;
	add.s32 	%r510, %r509, 1;
	and.b32  	%r511, %r510, 3;
	neg.s32 	%r636, %r511;
$L__BB4_10:
	.pragma "nounroll";
	// begin inline asm
	ld.global.nc.u32 %r512, [%rd121];
	// end inline asm
	max.s32 	%r644, %r644, %r512;
	add.s32 	%r639, %r639, 256;
	add.s64 	%rd121, %rd121, 1024;
	add.s32 	%r636, %r636, 1;
	setp.ne.s32 	%p69, %r636, 0;
	@%p69 bra 	$L__BB4_10;
$L__BB4_11:
	setp.lt.u32 	%p70, %r6, 768;
	@%p70 bra 	$L__BB4_13;
$L__BB4_12:
	mul.wide.s32 	%rd120, %r639, 4;
	add.s64 	%rd116, %rd16, %rd120;
	// begin inline asm
	ld.global.nc.u32 %r513, [%rd116];
	// end inline asm
	max.s32 	%r517, %r644, %r513;
	add.s64 	%rd117, %rd116, 1024;
	// begin inline asm
	ld.global.nc.u32 %r514, [%rd117];
	// end inline asm
	max.s32 	%r518, %r517, %r514;
	add.s64 	%rd118, %rd116, 2048;
	// begin inline asm
	ld.global.nc.u32 %r515, [%rd118];
	// end inline asm
	max.s32 	%r519, %r518, %r515;
	add.s64 	%rd119, %rd116, 3072;
	// begin inline asm
	ld.global.nc.u32 %r516, [%rd119];
	// end inline asm
	max.s32 	%r644, %r519, %r516;
	add.s32 	%r639, %r639, 1024;
	setp.lt.s32 	%p71, %r639, %r124;
	@%p71 bra 	$L__BB4_12;
$L__BB4_13:
	setp.lt.s32 	%p72, %r124, 256;
	@%p72 bra 	$L__BB4_18;
	// begin inline asm
	mov.u32 %r583, %laneid;
	// end inline asm
	mov.b32 	%r586, 1;
	mov.b32 	%r607, 31;
	mov.b32 	%r608, -1;
	// begin inline asm
	shfl.sync.down.b32 %r584, %r644, %r586, %r607, %r608;
	// end inline asm
	setp.gt.s32 	%p88, %r583, 30;
	max.s32 	%r609, %r644, %r584;
	selp.b32 	%r590, %r644, %r609, %p88;
	mov.b32 	%r591, 2;
	// begin inline asm
	shfl.sync.down.b32 %r589, %r590, %r591, %r607, %r608;
	// end inline asm
	setp.gt.s32 	%p89, %r583, 29;
	max.s32 	%r610, %r590, %r589;
	selp.b32 	%r595, %r590, %r610, %p89;
	mov.b32 	%r596, 4;
	// begin inline asm
	shfl.sync.down.b32 %r594, %r595, %r596, %r607, %r608;
	// end inline asm
	setp.gt.s32 	%p90, %r583, 27;
	max.s32 	%r611, %r595, %r594;
	selp.b32 	%r600, %r595, %r611, %p90;
	mov.b32 	%r601, 8;
	// begin inline asm
	shfl.sync.down.b32 %r599, %r600, %r601, %r607, %r608;
	// end inline asm
	setp.gt.s32 	%p91, %r583, 23;
	max.s32 	%r612, %r600, %r599;
	selp.b32 	%r605, %r600, %r612, %p91;
	mov.b32 	%r606, 16;
	// begin inline asm
	shfl.sync.down.b32 %r604, %r605, %r606, %r607, %r608;
	// end inline asm
	setp.gt.s32 	%p92, %r583, 15;
	max.s32 	%r22, %r605, %r604;
	selp.b32 	%r686, %r605, %r22, %p92;
	setp.ne.s32 	%p93, %r583, 0;
	@%p93 bra 	$L__BB4_16;
	shr.u32 	%r613, %r1, 3;
	and.b32  	%r614, %r613, 124;
	mov.u32 	%r615, _ZZN3cub18CUB_300001_SM_10006detail6reduce28DeviceReduceSingleTileKernelINS2_10policy_hubIijN4cuda3__47maximumIiEEE10Policy1000EPiPfiS8_fiNS5_3std3__410__identityEEEvT0_T1_T2_T3_T4_T6_E12temp_storage;
	add.s32 	%r616, %r615, %r614;
	st.shared.u32 	[%r616+8], %r22;
$L__BB4_16:
	bar.sync 	0;
	setp.ne.s32 	%p94, %r1, 0;
	@%p94 bra 	$L__BB4_72;
	ld.shared.u32 	%r617, [_ZZN3cub18CUB_300001_SM_10006detail6reduce28DeviceReduceSingleTileKernelINS2_10policy_hubIijN4cuda3__47maximumIiEEE10Policy1000EPiPfiS8_fiNS5_3std3__410__identityEEEvT0_T1_T2_T3_T4_T6_E12temp_storage+12];
	max.s32 	%r618, %r686, %r617;
	ld.shared.u32 	%r619, [_ZZN3cub18CUB_300001_SM_10006detail6reduce28DeviceReduceSingleTileKernelINS2_10policy_hubIijN4cuda3__47maximumIiEEE10Policy1000EPiPfiS8_fiNS5_3std3__410__identityEEEvT0_T1_T2_T3_T4_T6_E12temp_storage+16];
	max.s32 	%r620, %r618, %r619;
	ld.shared.u32 	%r621, [_ZZN3cub18CUB_300001_SM_10006detail6reduce28DeviceReduceSingleTileKernelINS2_10policy_hubIijN4cuda3__47maximumIiEEE10Policy1000EPiPfiS8_fiNS5_3std3__410__identityEEEvT0_T1_T2_T3_T4_T6_E12temp_storage+20];
	max.s32 	%r622, %r620, %r621;
	ld.shared.u32 	%r623, [_ZZN3cub18CUB_300001_SM_10006detail6reduce28DeviceReduceSingleTileKernelINS2_10policy_hubIijN4cuda3__47maximumIiEEE10Policy1000EPiPfiS8_fiNS5_3std3__410__identityEEEvT0_T1_T2_T3_T4_T6_E12temp_storage+24];
	max.s32 	%r624, %r622, %r623;
	ld.shared.u32 	%r625, [_ZZN3cub18CUB_300001_SM_10006detail6reduce28DeviceReduceSingleTileKernelINS2_10policy_hubIijN4cuda3__47maximumIiEEE10Policy1000EPiPfiS8_fiNS5_3std3__410__identityEEEvT0_T1_T2_T3_T4_T6_E12temp_storage+28];
	max.s32 	%r626, %r624, %r625;
	ld.shared.u32 	%r627, [_ZZN3cub18CUB_300001_SM_10006detail6reduce28DeviceReduceSingleTileKernelINS2_10policy_hubIijN4cuda3__47maximumIiEEE10Policy1000EPiPfiS8_fiNS5_3std3__410__identityEEEvT0_T1_T2_T3_T4_T6_E12temp_storage+32];
	max.s32 	%r628, %r626, %r627;
	ld.shared.u32 	%r629, [_ZZN3cub18CUB_300001_SM_10006detail6reduce28DeviceReduceSingleTileKernelINS2_10policy_hubIijN4cuda3__47maximumIiEEE10Policy1000EPiPfiS8_fiNS5_3std3__410__identityEEEvT0_T1_T2_T3_T4_T6_E12temp_storage+36];
	max.s32 	%r686, %r628, %r629;
	bra.uni 	$L__BB4_72;
$L__BB4_18:
	// begin inline asm
	mov.u32 %r520, %laneid;
	// end inline asm
	and.b32  	%r546, %r1, 992;
	add.s32 	%r547, %r546, 32;
	setp.gt.s32 	%p73, %r547, %r124;
	not.b32 	%r548, %r546;
	add.s32 	%r549, %r124, %r548;
	selp.b32 	%r544, %r549, 31, %p73;
	mov.b32 	%r523, 1;
	mov.b32 	%r545, -1;
	// begin inline asm
	shfl.sync.down.b32 %r521, %r644, %r523, %r544, %r545;
	// end inline asm
	setp.lt.s32 	%p74, %r520, %r544;
	max.s32 	%r550, %r644, %r521;
	selp.b32 	%r527, %r550, %r644, %p74;
	mov.b32 	%r528, 2;
	// begin inline asm
	shfl.sync.down.b32 %r526, %r527, %r528, %r544, %r545;
	// end inline asm
	add.s32 	%r551, %r520, 2;
	setp.gt.s32 	%p75, %r551, %r544;
	max.s32 	%r552, %r527, %r526;
	selp.b32 	%r532, %r527, %r552, %p75;
	mov.b32 	%r533, 4;
	// begin inline asm
	shfl.sync.down.b32 %r531, %r532, %r533, %r544, %r545;
	// end inline asm
	add.s32 	%r553, %r520, 4;
	setp.gt.s32 	%p76, %r553, %r544;
	max.s32 	%r554, %r532, %r531;
	selp.b32 	%r537, %r532, %r554, %p76;
	mov.b32 	%r538, 8;
	// begin inline asm
	shfl.sync.down.b32 %r536, %r537, %r538, %r544, %r545;
	// end inline asm
	add.s32 	%r555, %r520, 8;
	setp.gt.s32 	%p77, %r555, %r544;
	max.s32 	%r556, %r537, %r536;
	selp.b32 	%r542, %r537, %r556, %p77;
	mov.b32 	%r543, 16;
	// begin inline asm
	shfl.sync.down.b32 %r541, %r542, %r543, %r544, %r545;
	// end inline asm
	add.s32 	%r557, %r520, 16;
	setp.gt.s32 	%p78, %r557, %r544;
	max.s32 	%r558, %r542, %r541;
	selp.b32 	%r686, %r542, %r558, %p78;
	setp.ne.s32 	%p79, %r520, 0;
	@%p79 bra 	$L__BB4_20;
	shr.u32 	%r559, %r1, 3;
	and.b32  	%r560, %r559, 124;
	mov.u32 	%r561, _ZZN3cub18CUB_300001_SM_10006detail6reduce28DeviceReduceSingleTileKernelINS2_10policy_hubIijN4cuda3__47maximumIiEEE10Policy1000EPiPfiS8_fiNS5_3std3__410__identityEEEvT0_T1_T2_T3_T4_T6_E12temp_storage;
	add.s32 	%r562, %r561, %r560;
	st.shared.u32 	[%r562+8], %r686;
$L__BB4_20:
	bar.sync 	0;
	setp.ne.s32 	%p80, %r1, 0;
	@%p80 bra 	$L__BB4_72;
	setp.gt.s32 	%p81, %r124, 32;
	ld.shared.u32 	%r563, [_ZZN3cub18CUB_300001_SM_10006detail6reduce28DeviceReduceSingleTileKernelINS2_10policy_hubIijN4cuda3__47maximumIiEEE10Policy1000EPiPfiS8_fiNS5_3std3__410__identityEEEvT0_T1_T2_T3_T4_T6_E12temp_storage+12];
	max.s32 	%r564, %r686, %r563;
	selp.b32 	%r565, %r564, %r686, %p81;
	setp.gt.s32 	%p82, %r124, 64;
	ld.shared.u32 	%r566, [_ZZN3cub18CUB_300001_SM_10006detail6reduce28DeviceReduceSingleTileKernelINS2_10policy_hubIijN4cuda3__47maximumIiEEE10Policy1000EPiPfiS8_fiNS5_3std3__410__identityEEEvT0_T1_T2_T3_T4_T6_E12temp_storage+16];
	max.s32 	%r567, %r565, %r566;
	selp.b32 	%r568, %r567, %r565, %p82;
	setp.gt.s32 	%p83, %r124, 96;
	ld.shared.u32 	%r569, [_ZZN3cub18CUB_300001_SM_10006detail6reduce28DeviceReduceSingleTileKernelINS2_10policy_hubIijN4cuda3__47maximumIiEEE10Policy1000EPiPfiS8_fiNS5_3std3__410__identityEEEvT0_T1_T2_T3_T4_T6_E12temp_storage+20];
	max.s32 	%r570, %r568, %r569;
	selp.b32 	%r571, %r570, %r568, %p83;
	setp.gt.s32 	%p84, %r124, 128;
	ld.shared.u32 	%r572, [_ZZN3cub18CUB_300001_SM_10006detail6reduce28DeviceReduceSingleTileKernelINS2_10policy_hubIijN4cuda3__47maximumIiEEE10Policy1000EPiPfiS8_fiNS5_3std3__410__identityEEEvT0_T1_T2_T3_T4_T6_E12temp_storage+24];
	max.s32 	%r573, %r571, %r572;
	selp.b32 	%r574, %r573, %r571, %p84;
	setp.gt.s32 	%p85, %r124, 160;
	ld.shared.u32 	%r575, [_ZZN3cub18CUB_300001_SM_10006detail6reduce28DeviceReduceSingleTileKernelINS2_10policy_hubIijN4cuda3__47maximumIiEEE10Policy1000EPiPfiS8_fiNS5_3std3__410__identityEEEvT0_T1_T2_T3_T4_T6_E12temp_storage+28];
	max.s32 	%r576, %r574, %r575;
	selp.b32 	%r577, %r576, %r574, %p85;
	setp.gt.s32 	%p86, %r124, 192;
	ld.shared.u32 	%r578, [_ZZN3cub18CUB_300001_SM_10006detail6reduce28DeviceReduceSingleTileKernelINS2_10policy_hubIijN4cuda3__47maximumIiEEE10Policy1000EPiPfiS8_fiNS5_3std3__410__identityEEEvT0_T1_T2_T3_T4_T6_E12temp_storage+32];
	max.s32 	%r579, %r577, %r578;
	selp.b32 	%r580, %r579, %r577, %p86;
	setp.gt.s32 	%p87, %r124, 224;
	ld.shared.u32 	%r581, [_ZZN3cub18CUB_300001_SM_10006detail6reduce28DeviceReduceSingleTileKernelINS2_10policy_hubIijN4cuda3__47maximumIiEEE10Policy1000EPiPfiS8_fiNS5_3std3__410__identityEEEvT0_T1_T2_T3_T4_T6_E12temp_storage+36];
	max.s32 	%r582, %r580, %r581;
	selp.b32 	%r686, %r582, %r580, %p87;
	bra.uni 	$L__BB4_72;
$L__BB4_22:
	mov.u32 	%r27, %tid.x;
	shl.b32 	%r378, %r27, 2;
	mul.wide.u32 	%rd86, %r378, 4;
	add.s64 	%rd76, %rd16, %rd86;
	// begin inline asm
	ld.global.nc.v2.u64 {%rd74, %rd75}, [%rd76];
	// end inline asm
	mov.b64 	{%r379, %r380}, %rd75;
	mov.b64 	{%r381, %r382}, %rd74;
	add.s64 	%rd79, %rd76, 4096;
	// begin inline asm
	ld.global.nc.v2.u64 {%rd77, %rd78}, [%rd79];
	// end inline asm
	mov.b64 	{%r383, %r384}, %rd78;
	mov.b64 	{%r385, %r386}, %rd77;
	add.s64 	%rd82, %rd76, 8192;
	// begin inline asm
	ld.global.nc.v2.u64 {%rd80, %rd81}, [%rd82];
	// end inline asm
	mov.b64 	{%r387, %r388}, %rd81;
	mov.b64 	{%r389, %r390}, %rd80;
	add.s64 	%rd85, %rd76, 12288;
	// begin inline asm
	ld.global.nc.v2.u64 {%rd83, %rd84}, [%rd85];
	// end inline asm
	mov.b64 	{%r391, %r392}, %rd84;
	mov.b64 	{%r393, %r394}, %rd83;
	max.s32 	%r395, %r381, %r382;
	max.s32 	%r396, %r395, %r379;
	max.s32 	%r397, %r380, %r385;
	max.s32 	%r398, %r397, %r386;
	max.s32 	%r399, %r383, %r384;
	max.s32 	%r400, %r399, %r389;
	max.s32 	%r401, %r390, %r387;
	max.s32 	%r402, %r401, %r388;
	max.s32 	%r403, %r393, %r394;
	max.s32 	%r404, %r403, %r391;
	max.s32 	%r405, %r396, %r398;
	max.s32 	%r406, %r405, %r400;
	max.s32 	%r407, %r402, %r404;
	max.s32 	%r408, %r407, %r392;
	max.s32 	%r659, %r406, %r408;
	setp.lt.u32 	%p50, %r124, 8192;
	mov.b32 	%r648, 4096;
	@%p50 bra 	$L__BB4_26;
	add.s32 	%r29, %r124, -4096;
	mov.b32 	%r648, 4096;
$L__BB4_24:
	mul.wide.s32 	%rd99, %r648, 4;
	add.s64 	%rd89, %rd76, %rd99;
	// begin inline asm
	ld.global.nc.v2.u64 {%rd87, %rd88}, [%rd89];
	// end inline asm
	mov.b64 	{%r410, %r411}, %rd88;
	mov.b64 	{%r412, %r413}, %rd87;
	add.s64 	%rd92, %rd89, 4096;
	// begin inline asm
	ld.global.nc.v2.u64 {%rd90, %rd91}, [%rd92];
	// end inline asm
	mov.b64 	{%r414, %r415}, %rd91;
	mov.b64 	{%r416, %r417}, %rd90;
	add.s64 	%rd95, %rd89, 8192;
	// begin inline asm
	ld.global.nc.v2.u64 {%rd93, %rd94}, [%rd95];
	// end inline asm
	mov.b64 	{%r418, %r419}, %rd94;
	mov.b64 	{%r420, %r421}, %rd93;
	add.s64 	%rd98, %rd89, 12288;
	// begin inline asm
	ld.global.nc.v2.u64 {%rd96, %rd97}, [%rd98];
	// end inline asm
	mov.b64 	{%r422, %r423}, %rd97;
	mov.b64 	{%r424, %r425}, %rd96;
	max.s32 	%r426, %r659, %r412;
	max.s32 	%r427, %r426, %r413;
	max.s32 	%r428, %r410, %r411;
	max.s32 	%r429, %r428, %r416;
	max.s32 	%r430, %r417, %r414;
	max.s32 	%r431, %r430, %r415;
	max.s32 	%r432, %r420, %r421;
	max.s32 	%r433, %r432, %r418;
	max.s32 	%r434, %r419, %r424;
	max.s32 	%r435, %r434, %r425;
	max.s32 	%r436, %r422, %r423;
	max.s32 	%r437, %r427, %r429;
	max.s32 	%r438, %r437, %r431;
	max.s32 	%r439, %r433, %r435;
	max.s32 	%r440, %r439, %r436;
	max.s32 	%r659, %r438, %r440;
	sub.s32 	%r441, %r124, %r648;
	setp.lt.s32 	%p51, %r441, 4096;
	@%p51 bra 	$L__BB4_34;
	add.s32 	%r648, %r648, 4096;
	setp.le.s32 	%p52, %r648, %r29;
	@%p52 bra 	$L__BB4_24;
$L__BB4_26:
	setp.le.s32 	%p53, %r124, %r648;
	@%p53 bra 	$L__BB4_34;
	sub.s32 	%r36, %r124, %r648;
	setp.ge.s32 	%p54, %r27, %r36;
	@%p54 bra 	$L__BB4_34;
	not.b32 	%r443, %r27;
	add.s32 	%r444, %r124, %r443;
	sub.s32 	%r37, %r444, %r648;
	and.b32  	%r445, %r37, 768;
	setp.eq.s32 	%p55, %r445, 768;
	mov.u32 	%r653, %r27;
	@%p55 bra 	$L__BB4_31;
	add.s32 	%r650, %r27, %r648;
	shr.u32 	%r446, %r37, 8;
	add.s32 	%r447, %r446, 1;
	and.b32  	%r448, %r447, 3;
	neg.s32 	%r649, %r448;
	mov.u32 	%r653, %r27;
$L__BB4_30:
	.pragma "nounroll";
	mul.wide.u32 	%rd101, %r650, 4;
	add.s64 	%rd100, %rd16, %rd101;
	// begin inline asm
	ld.global.nc.u32 %r449, [%rd100];
	// end inline asm
	max.s32 	%r659, %r659, %r449;
	add.s32 	%r653, %r653, 256;
	add.s32 	%r650, %r650, 256;
	add.s32 	%r649, %r649, 1;
	setp.ne.s32 	%p56, %r649, 0;
	@%p56 bra 	$L__BB4_30;
$L__BB4_31:
	setp.lt.u32 	%p57, %r37, 768;
	@%p57 bra 	$L__BB4_34;
	cvt.u64.u32 	%rd102, %r653;
	cvt.u64.u32 	%rd103, %r648;
	add.s64 	%rd104, %rd102, %rd103;
	shl.b64 	%rd105, %rd104, 2;
	add.s64 	%rd106, %rd105, %rd16;
	add.s64 	%rd122, %rd106, 2048;
	add.s32 	%r656, %r653, %r648;
$L__BB4_33:
	mul.wide.u32 	%rd111, %r656, 4;
	add.s64 	%rd107, %rd16, %rd111;
	// begin inline asm
	ld.global.nc.u32 %r450, [%rd107];
	// end inline asm
	max.s32 	%r454, %r659, %r450;
	add.s64 	%rd108, %rd122, -1024;
	// begin inline asm
	ld.global.nc.u32 %r451, [%rd108];
	// end inline asm
	max.s32 	%r455, %r454, %r451;
	// begin inline asm
	ld.global.nc.u32 %r452, [%rd122];
	// end inline asm
	max.s32 	%r456, %r455, %r452;
	add.s64 	%rd110, %rd122, 1024;
	// begin inline asm
	ld.global.nc.u32 %r453, [%rd110];
	// end inline asm
	max.s32 	%r659, %r456, %r453;
	add.s32 	%r653, %r653, 1024;
	add.s64 	%rd122, %rd122, 4096;
	add.s32 	%r656, %r656, 1024;
	setp.lt.s32 	%p58, %r653, %r36;
	@%p58 bra 	$L__BB4_33;
$L__BB4_34:
	// begin inline asm
	mov.u32 %r457, %laneid;
	// end inline asm
	mov.b32 	%r460, 1;
	mov.b32 	%r481, 31;
	mov.b32 	%r482, -1;
	// begin inline asm
	shfl.sync.down.b32 %r458, %r659, %r460, %r481, %r482;
	// end inline asm
	setp.gt.s32 	%p59, %r457, 30;
	max.s32 	%r483, %r659, %r458;
	selp.b32 	%r464, %r659, %r483, %p59;
	mov.b32 	%r465, 2;
	// begin inline asm
	shfl.sync.down.b32 %r463, %r464, %r465, %r481, %r482;
	// end inline asm
	setp.gt.s32 	%p60, %r457, 29;
	max.s32 	%r484, %r464, %r463;
	selp.b32 	%r469, %r464, %r484, %p60;
	mov.b32 	%r470, 4;
	// begin inline asm
	shfl.sync.down.b32 %r468, %r469, %r470, %r481, %r482;
	// end inline asm
	setp.gt.s32 	%p61, %r457, 27;
	max.s32 	%r485, %r469, %r468;
	selp.b32 	%r474, %r469, %r485, %p61;
	mov.b32 	%r475, 8;
	// begin inline asm
	shfl.sync.down.b32 %r473, %r474, %r475, %r481, %r482;
	// end inline asm
	setp.gt.s32 	%p62, %r457, 23;
	max.s32 	%r486, %r474, %r473;
	selp.b32 	%r479, %r474, %r486, %p62;
	mov.b32 	%r480, 16;
	// begin inline asm
	shfl.sync.down.b32 %r478, %r479, %r480, %r481, %r482;
	// end inline asm
	setp.gt.s32 	%p63, %r457, 15;
	max.s32 	%r59, %r479, %r478;
	selp.b32 	%r686, %r479, %r59, %p63;
	setp.ne.s32 	%p64, %r457, 0;
	@%p64 bra 	$L__BB4_36;
	shr.u32 	%r487, %r27, 3;
	and.b32  	%r488, %r487, 124;
	mov.u32 	%r489, _ZZN3cub18CUB_300001_SM_10006detail6reduce28DeviceReduceSingleTileKernelINS2_10policy_hubIijN4cuda3__47maximumIiEEE10Policy1000EPiPfiS8_fiNS5_3std3__410__identityEEEvT0_T1_T2_T3_T4_T6_E12temp_storage;
	add.s32 	%r490, %r489, %r488;
	st.shared.u32 	[%r490+8], %r59;
$L__BB4_36:
	bar.sync 	0;
	setp.ne.s32 	%p65, %r27, 0;
	@%p65 bra 	$L__BB4_72;
	ld.shared.u32 	%r491, [_ZZN3cub18CUB_300001_SM_10006detail6reduce28DeviceReduceSingleTileKernelINS2_10policy_hubIijN4cuda3__47maximumIiEEE10Policy1000EPiPfiS8_fiNS5_3std3__410__identityEEEvT0_T1_T2_T3_T4_T6_E12temp_storage+12];
	max.s32 	%r492, %r686, %r491;
	ld.shared.u32 	%r493, [_ZZN3cub18CUB_300001_SM_10006detail6reduce28DeviceReduceSingleTileKernelINS2_10policy_hubIijN4cuda3__47maximumIiEEE10Policy1000EPiPfiS8_fiNS5_3std3__410__identityEEEvT0_T1_T2_T3_T4_T6_E12temp_storage+16];
	max.s32 	%r494, %r492, %r493;
	ld.shared.u32 	%r495, [_ZZN3cub18CUB_300001_SM_10006detail6reduce28DeviceReduceSingleTileKernelINS2_10policy_hubIijN4cuda3__47maximumIiEEE10Policy1000EPiPfiS8_fiNS5_3std3__410__identityEEEvT0_T1_T2_T3_T4_T6_E12temp_storage+20];
	max.s32 	%r496, %r494, %r495;
	ld.shared.u32 	%r497, [_ZZN3cub18CUB_300001_SM_10006detail6reduce28DeviceReduceSingleTileKernelINS2_10policy_hubIijN4cuda3__47maximumIiEEE10Policy1000EPiPfiS8_fiNS5_3std3__410__identityEEEvT0_T1_T2_T3_T4_T6_E12temp_storage+24];
	max.s32 	%r498, %r496, %r497;
	ld.shared.u32 	%r499, [_ZZN3cub18CUB_300001_SM_10006detail6reduce28DeviceReduceSingleTileKernelINS2_10policy_hubIijN4cuda3__47maximumIiEEE10Policy1000EPiPfiS8_fiNS5_3std3__410__identityEEEvT0_T1_T2_T3_T4_T6_E12temp_storage+28];
	max.s32 	%r500, %r498, %r499;
	ld.shared.u32 	%r501, [_ZZN3cub18CUB_300001_SM_10006detail6reduce28DeviceReduceSingleTileKernelINS2_10policy_hubIijN4cuda3__47maximumIiEEE10Policy1000EPiPfiS8_fiNS5_3std3__410__identityEEEvT0_T1_T2_T3_T4_T6_E12temp_storage+32];
	max.s32 	%r502, %r500, %r501;
	ld.shared.u32 	%r503, [_ZZN3cub18CUB_300001_SM_10006detail6reduce28DeviceReduceSingleTileKernelINS2_10policy_hubIijN4cuda3__47maximumIiEEE10Policy1000EPiPfiS8_fiNS5_3std3__410__identityEEEvT0_T1_T2_T3_T4_T6_E12temp_storage+36];
	max.s32 	%r686, %r502, %r503;
	bra.uni 	$L__BB4_72;
$L__BB4_38:
	setp.gt.s32 	%p3, %r124, 4095;
	@%p3 bra 	$L__BB4_56;
	mov.u32 	%r62, %tid.x;
	setp.ge.s32 	%p20, %r62, %r124;
	mov.b32 	%r670, 0;
	mov.u32 	%r665, %r62;
	@%p20 bra 	$L__BB4_41;
	mul.wide.u32 	%rd66, %r62, 4;
	add.s64 	%rd65, %rd16, %rd66;
	// begin inline asm
	ld.global.nc.u32 %r670, [%rd65];
	// end inline asm
	add.s32 	%r665, %r62, 256;
$L__BB4_41:
	setp.ge.s32 	%p21, %r665, %r124;
	@%p21 bra 	$L__BB4_47;
	not.b32 	%r254, %r665;
	add.s32 	%r67, %r124, %r254;
	and.b32  	%r255, %r67, 768;
	setp.eq.s32 	%p22, %r255, 768;
	@%p22 bra 	$L__BB4_45;
	mul.wide.u32 	%rd67, %r665, 4;
	add.s64 	%rd123, %rd16, %rd67;
	shr.u32 	%r256, %r67, 8;
	add.s32 	%r257, %r256, 1;
	and.b32  	%r258, %r257, 3;
	neg.s32 	%r662, %r258;
$L__BB4_44:
	.pragma "nounroll";
	// begin inline asm
	ld.global.nc.u32 %r259, [%rd123];
	// end inline asm
	max.s32 	%r670, %r670, %r259;
	add.s32 	%r665, %r665, 256;
	add.s64 	%rd123, %rd123, 1024;
	add.s32 	%r662, %r662, 1;
	setp.ne.s32 	%p23, %r662, 0;
	@%p23 bra 	$L__BB4_44;
$L__BB4_45:
	setp.lt.u32 	%p24, %r67, 768;
	@%p24 bra 	$L__BB4_47;
$L__BB4_46:
	mul.wide.s32 	%rd73, %r665, 4;
	add.s64 	%rd69, %rd16, %rd73;
	// begin inline asm
	ld.global.nc.u32 %r260, [%rd69];
	// end inline asm
	max.s32 	%r264, %r670, %r260;
	add.s64 	%rd70, %rd69, 1024;
	// begin inline asm
	ld.global.nc.u32 %r261, [%rd70];
	// end inline asm
	max.s32 	%r265, %r264, %r261;
	add.s64 	%rd71, %rd69, 2048;
	// begin inline asm
	ld.global.nc.u32 %r262, [%rd71];
	// end inline asm
	max.s32 	%r266, %r265, %r262;
	add.s64 	%rd72, %rd69, 3072;
	// begin inline asm
	ld.global.nc.u32 %r263, [%rd72];
	// end inline asm
	max.s32 	%r670, %r266, %r263;
	add.s32 	%r665, %r665, 1024;
	setp.lt.s32 	%p25, %r665, %r124;
	@%p25 bra 	$L__BB4_46;
$L__BB4_47:
	setp.lt.s32 	%p26, %r124, 256;
	@%p26 bra 	$L__BB4_52;
	// begin inline asm
	mov.u32 %r330, %laneid;
	// end inline asm
	mov.b32 	%r333, 1;
	mov.b32 	%r354, 31;
	mov.b32 	%r355, -1;
	// begin inline asm
	shfl.sync.down.b32 %r331, %r670, %r333, %r354, %r355;
	// end inline asm
	setp.gt.s32 	%p42, %r330, 30;
	max.s32 	%r356, %r670, %r331;
	selp.b32 	%r337, %r670, %r356, %p42;
	mov.b32 	%r338, 2;
	// begin inline asm
	shfl.sync.down.b32 %r336, %r337, %r338, %r354, %r355;
	// end inline asm
	setp.gt.s32 	%p43, %r330, 29;
	max.s32 	%r357, %r337, %r336;
	selp.b32 	%r342, %r337, %r357, %p43;
	mov.b32 	%r343, 4;
	// begin inline asm
	shfl.sync.down.b32 %r341, %r342, %r343, %r354, %r355;
	// end inline asm
	setp.gt.s32 	%p44, %r330, 27;
	max.s32 	%r358, %r342, %r341;
	selp.b32 	%r347, %r342, %r358, %p44;
	mov.b32 	%r348, 8;
	// begin inline asm
	shfl.sync.down.b32 %r346, %r347, %r348, %r354, %r355;
	// end inline asm
	setp.gt.s32 	%p45, %r330, 23;
	max.s32 	%r359, %r347, %r346;
	selp.b32 	%r352, %r347, %r359, %p45;
	mov.b32 	%r353, 16;
	// begin inline asm
	shfl.sync.down.b32 %r351, %r352, %r353, %r354, %r355;
	// end inline asm
	setp.gt.s32 	%p46, %r330, 15;
	max.s32 	%r83, %r352, %r351;
	selp.b32 	%r686, %r352, %r83, %p46;
	setp.ne.s32 	%p47, %r330, 0;
	@%p47 bra 	$L__BB4_50;
	shr.u32 	%r360, %r62, 3;
	and.b32  	%r361, %r360, 124;
	mov.u32 	%r362, _ZZN3cub18CUB_300001_SM_10006detail6reduce28DeviceReduceSingleTileKernelINS2_10policy_hubIijN4cuda3__47maximumIiEEE10Policy1000EPiPfiS8_fiNS5_3std3__410__identityEEEvT0_T1_T2_T3_T4_T6_E12temp_storage;
	add.s32 	%r363, %r362, %r361;
	st.shared.u32 	[%r363+8], %r83;
$L__BB4_50:
	bar.sync 	0;
	setp.ne.s32 	%p48, %r62, 0;
	@%p48 bra 	$L__BB4_72;
	ld.shared.u32 	%r364, [_ZZN3cub18CUB_300001_SM_10006detail6reduce28DeviceReduceSingleTileKernelINS2_10policy_hubIijN4cuda3__47maximumIiEEE10Policy1000EPiPfiS8_fiNS5_3std3__410__identityEEEvT0_T1_T2_T3_T4_T6_E12temp_storage+12];
	max.s32 	%r365, %r686, %r364;
	ld.shared.u32 	%r366, [_ZZN3cub18CUB_300001_SM_10006detail6reduce28DeviceReduceSingleTileKernelINS2_10policy_hubIijN4cuda3__47maximumIiEEE10Policy1000EPiPfiS8_fiNS5_3std3__410__identityEEEvT0_T1_T2_T3_T4_T6_E12temp_storage+16];
	max.s32 	%r367, %r365, %r366;
	ld.shared.u32 	%r368, [_ZZN3cub18CUB_300001_SM_10006detail6reduce28DeviceReduceSingleTileKernelINS2_10policy_hubIijN4cuda3__47maximumIiEEE10Policy1000EPiPfiS8_fiNS5_3std3__410__identityEEEvT0_T1_T2_T3_T4_T6_E12temp_storage+20];
	max.s32 	%r369, %r367, %r368;
	ld.shared.u32 	%r370, [_ZZN3cub18CUB_300001_SM_10006detail6reduce28DeviceReduceSingleTileKernelINS2_10policy_hubIijN4cuda3__47maximumIiEEE10Policy1000EPiPfiS8_fiNS5_3std3__410__identityEEEvT0_T1_T2_T3_T4_T6_E12temp_storage+24];
	max.s32 	%r371, %r369, %r370;
	ld.shared.u32 	%r372, [_ZZN3cub18CUB_300001_SM_10006detail6reduce28DeviceReduceSingleTileKernelINS2_10policy_hubIijN4cuda3__47maximumIiEEE10Policy1000EPiPfiS8_fiNS5_3std3__410__identityEEEvT0_T1_T2_T3_T4_T6_E12temp_storage+28];
	max.s32 	%r373, %r371, %r372;
	ld.shared.u32 	%r374, [_ZZN3cub18CUB_300001_SM_10006detail6reduce28DeviceReduceSingleTileKernelINS2_10policy_hubIijN4cuda3__47maximumIiEEE10Policy1000EPiPfiS8_fiNS5_3std3__410__identityEEEvT0_T1_T2_T3_T4_T6_E12temp_storage+32];
	max.s32 	%r375, %r373, %r374;
	ld.shared.u32 	%r376, [_ZZN3cub18CUB_300001_SM_10006detail6reduce28DeviceReduceSingleTileKernelINS2_10policy_hubIijN4cuda3__47maximumIiEEE10Policy1000EPiPfiS8_fiNS5_3std3__410__identityEEEvT0_T1_T2_T3_T4_T6_E12temp_storage+36];
	max.s32 	%r686, %r375, %r376;
	bra.uni 	$L__BB4_72;
$L__BB4_52:
	// begin inline asm
	mov.u32 %r267, %laneid;
	// end inline asm
	and.b32  	%r293, %r62, 992;
	add.s32 	%r294, %r293, 32;
	setp.gt.s32 	%p27, %r294, %r124;
	not.b32 	%r295, %r293;
	add.s32 	%r296, %r124, %r295;
	selp.b32 	%r291, %r296, 31, %p27;
	mov.b32 	%r270, 1;
	mov.b32 	%r292, -1;
	// begin inline asm
	shfl.sync.down.b32 %r268, %r670, %r270, %r291, %r292;
	// end inline asm
	setp.lt.s32 	%p28, %r267, %r291;
	max.s32 	%r297, %r670, %r268;
	selp.b32 	%r274, %r297, %r670, %p28;
	mov.b32 	%r275, 2;
	// begin inline asm
	shfl.sync.down.b32 %r273, %r274, %r275, %r291, %r292;
	// end inline asm
	add.s32 	%r298, %r267, 2;
	setp.gt.s32 	%p29, %r298, %r291;
	max.s32 	%r299, %r274, %r273;
	selp.b32 	%r279, %r274, %r299, %p29;
	mov.b32 	%r280, 4;
	// begin inline asm
	shfl.sync.down.b32 %r278, %r279, %r280, %r291, %r292;
	// end inline asm
	add.s32 	%r300, %r267, 4;
	setp.gt.s32 	%p30, %r300, %r291;
	max.s32 	%r301, %r279, %r278;
	selp.b32 	%r284, %r279, %r301, %p30;
	mov.b32 	%r285, 8;
	// begin inline asm
	shfl.sync.down.b32 %r283, %r284, %r285, %r291, %r292;
	// end inline asm
	add.s32 	%r302, %r267, 8;
	setp.gt.s32 	%p31, %r302, %r291;
	max.s32 	%r303, %r284, %r283;
	selp.b32 	%r289, %r284, %r303, %p31;
	mov.b32 	%r290, 16;
	// begin inline asm
	shfl.sync.down.b32 %r288, %r289, %r290, %r291, %r292;
	// end inline asm
	add.s32 	%r304, %r267, 16;
	setp.gt.s32 	%p32, %r304, %r291;
	max.s32 	%r305, %r289, %r288;
	selp.b32 	%r686, %r289, %r305, %p32;
	setp.ne.s32 	%p33, %r267, 0;
	@%p33 bra 	$L__BB4_54;
	shr.u32 	%r306, %r62, 3;
	and.b32  	%r307, %r306, 124;
	mov.u32 	%r308, _ZZN3cub18CUB_300001_SM_10006detail6reduce28DeviceReduceSingleTileKernelINS2_10policy_hubIijN4cuda3__47maximumIiEEE10Policy1000EPiPfiS8_fiNS5_3std3__410__identityEEEvT0_T1_T2_T3_T4_T6_E12temp_storage;
	add.s32 	%r309, %r308, %r307;
	st.shared.u32 	[%r309+8], %r686;
$L__BB4_54:
	bar.sync 	0;
	setp.ne.s32 	%p34, %r62, 0;
	@%p34 bra 	$L__BB4_72;
	setp.gt.s32 	%p35, %r124, 32;
	ld.shared.u32 	%r310, [_ZZN3cub18CUB_300001_SM_10006detail6reduce28DeviceReduceSingleTileKernelINS2_10policy_hubIijN4cuda3__47maximumIiEEE10Policy1000EPiPfiS8_fiNS5_3std3__410__identityEEEvT0_T1_T2_T3_T4_T6_E12temp_storage+12];
	max.s32 	%r311, %r686, %r310;
	selp.b32 	%r312, %r311, %r686, %p35;
	setp.gt.s32 	%p36, %r124, 64;
	ld.shared.u32 	%r313, [_ZZN3cub18CUB_300001_SM_10006detail6reduce28DeviceReduceSingleTileKernelINS2_10policy_hubIijN4cuda3__47maximumIiEEE10Policy1000EPiPfiS8_fiNS5_3std3__410__identityEEEvT0_T1_T2_T3_T4_T6_E12temp_storage+16];
	max.s32 	%r314, %r312, %r313;
	selp.b32 	%r315, %r314, %r312, %p36;
	setp.gt.s32 	%p37, %r124, 96;
	ld.shared.u32 	%r316, [_ZZN3cub18CUB_300001_SM_10006detail6reduce28DeviceReduceSingleTileKernelINS2_10policy_hubIijN4cuda3__47maximumIiEEE10Policy1000EPiPfiS8_fiNS5_3std3__410__identityEEEvT0_T1_T2_T3_T4_T6_E12temp_storage+20];
	max.s32 	%r317, %r315, %r316;
	selp.b32 	%r318, %r317, %r315, %p37;
	setp.gt.s32 	%p38, %r124, 128;
	ld.shared.u32 	%r319, [_ZZN3cub18CUB_300001_SM_10006detail6reduce28DeviceReduceSingleTileKernelINS2_10policy_hubIijN4cuda3__47maximumIiEEE10Policy1000EPiPfiS8_fiNS5_3std3__410__identityEEEvT0_T1_T2_T3_T4_T6_E12temp_storage+24];
	max.s32 	%r320, %r318, %r319;
	selp.b32 	%r321, %r320, %r318, %p38;
	setp.gt.s32 	%p39, %r124, 160;
	ld.shared.u32 	%r322, [_ZZN3cub18CUB_300001_SM_10006detail6reduce28DeviceReduceSingleTileKernelINS2_10policy_hubIijN4cuda3__47maximumIiEEE10Policy1000EPiPfiS8_fiNS5_3std3__410__identityEEEvT0_T1_T2_T3_T4_T6_E12temp_storage+28];
	max.s32 	%r323, %r321, %r322;
	selp.b32 	%r324, %r323, %r321, %p39;
	setp.gt.s32 	%p40, %r124, 192;
	ld.shared.u32 	%r325, [_ZZN3cub18CUB_300001_SM_10006detail6reduce28DeviceReduceSingleTileKernelINS2_10policy_hubIijN4cuda3__47maximumIiEEE10Policy1000EPiPfiS8_fiNS5_3std3__410__identityEEEvT0_T1_T2_T3_T4_T6_E12temp_storage+32];
	max.s32 	%r326, %r324, %r325;
	selp.b32 	%r327, %r326, %r324, %p40;
	setp.gt.s32 	%p41, %r124, 224;
	ld.shared.u32 	%r328, [_ZZN3cub18CUB_300001_SM_10006detail6reduce28DeviceReduceSingleTileKernelINS2_10policy_hubIijN4cuda3__47maximumIiEEE10Policy1000EPiPfiS8_fiNS5_3std3__410__identityEEEvT0_T1_T2_T3_T4_T6_E12temp_storage+36];
	max.s32 	%r329, %r327, %r328;
	selp.b32 	%r686, %r329, %r327, %p41;
	bra.uni 	$L__BB4_72;
$L__BB4_56:
	mov.u32 	%r88, %tid.x;
	mul.wide.u32 	%rd35, %r88, 4;
	add.s64 	%rd19, %rd16, %rd35;
	// begin inline asm
	ld.global.nc.u32 %r125, [%rd19];
	// end inline asm
	add.s64 	%rd20, %rd19, 1024;
	// begin inline asm
	ld.global.nc.u32 %r126, [%rd20];
	// end inline asm
	add.s64 	%rd21, %rd19, 2048;
	// begin inline asm
	ld.global.nc.u32 %r127, [%rd21];
	// end inline asm
	add.s64 	%rd22, %rd19, 3072;
	// begin inline asm
	ld.global.nc.u32 %r128, [%rd22];
	// end inline asm
	add.s64 	%rd23, %rd19, 4096;
	// begin inline asm
	ld.global.nc.u32 %r129, [%rd23];
	// end inline asm
	add.s64 	%rd24, %rd19, 5120;
	// begin inline asm
	ld.global.nc.u32 %r130, [%rd24];
	// end inline asm
	add.s64 	%rd25, %rd19, 6144;
	// begin inline asm
	ld.global.nc.u32 %r131, [%rd25];
	// end inline asm
	add.s64 	%rd26, %rd19, 7168;
	// begin inline asm
	ld.global.nc.u32 %r132, [%rd26];
	// end inline asm
	add.s64 	%rd27, %rd19, 8192;
	// begin inline asm
	ld.global.nc.u32 %r133, [%rd27];
	// end inline asm
	add.s64 	%rd28, %rd19, 9216;
	// begin inline asm
	ld.global.nc.u32 %r134, [%rd28];
	// end inline asm
	add.s64 	%rd29, %rd19, 10240;
	// begin inline asm
	ld.global.nc.u32 %r135, [%rd29];
	// end inline asm
	add.s64 	%rd30, %rd19, 11264;
	// begin inline asm
	ld.global.nc.u32 %r136, [%rd30];
	// end inline asm
	add.s64 	%rd31, %rd19, 12288;
	// begin inline asm
	ld.global.nc.u32 %r137, [%rd31];
	// end inline asm
	add.s64 	%rd32, %rd19, 13312;
	// begin inline asm
	ld.global.nc.u32 %r138, [%rd32];
	// end inline asm
	add.s64 	%rd33, %rd19, 14336;
	// begin inline asm
	ld.global.nc.u32 %r139, [%rd33];
	// end inline asm
	add.s64 	%rd34, %rd19, 15360;
	// begin inline asm
	ld.global.nc.u32 %r140, [%rd34];
	// end inline asm
	max.s32 	%r142, %r125, %r126;
	max.s32 	%r143, %r142, %r127;
	max.s32 	%r144, %r128, %r129;
	max.s32 	%r145, %r144, %r130;
	max.s32 	%r146, %r131, %r132;
	max.s32 	%r147, %r146, %r133;
	max.s32 	%r148, %r134, %r135;
	max.s32 	%r149, %r148, %r136;
	max.s32 	%r150, %r137, %r138;
	max.s32 	%r151, %r150, %r139;
	max.s32 	%r152, %r143, %r145;
	max.s32 	%r153, %r152, %r147;
	max.s32 	%r154, %r149, %r151;
	max.s32 	%r155, %r154, %r140;
	max.s32 	%r685, %r153, %r155;
	setp.lt.u32 	%p4, %r124, 8192;
	mov.b32 	%r674, 4096;
	@%p4 bra 	$L__BB4_60;
	add.s32 	%r90, %r124, -4096;
	mov.b32 	%r674, 4096;
$L__BB4_58:
	mul.wide.s32 	%rd52, %r674, 4;
	add.s64 	%rd36, %rd19, %rd52;
	// begin inline asm
	ld.global.nc.u32 %r157, [%rd36];
	// end inline asm
	add.s64 	%rd37, %rd36, 1024;
	// begin inline asm
	ld.global.nc.u32 %r158, [%rd37];
	// end inline asm
	add.s64 	%rd38, %rd36, 2048;
	// begin inline asm
	ld.global.nc.u32 %r159, [%rd38];
	// end inline asm
	add.s64 	%rd39, %rd36, 3072;
	// begin inline asm
	ld.global.nc.u32 %r160, [%rd39];
	// end inline asm
	add.s64 	%rd40, %rd36, 4096;
	// begin inline asm
	ld.global.nc.u32 %r161, [%rd40];
	// end inline asm
	add.s64 	%rd41, %rd36, 5120;
	// begin inline asm
	ld.global.nc.u32 %r162, [%rd41];
	// end inline asm
	add.s64 	%rd42, %rd36, 6144;
	// begin inline asm
	ld.global.nc.u32 %r163, [%rd42];
	// end inline asm
	add.s64 	%rd43, %rd36, 7168;
	// begin inline asm
	ld.global.nc.u32 %r164, [%rd43];
	// end inline asm
	add.s64 	%rd44, %rd36, 8192;
	// begin inline asm
	ld.global.nc.u32 %r165, [%rd44];
	// end inline asm
	add.s64 	%rd45, %rd36, 9216;
	// begin inline asm
	ld.global.nc.u32 %r166, [%rd45];
	// end inline asm
	add.s64 	%rd46, %rd36, 10240;
	// begin inline asm
	ld.global.nc.u32 %r167, [%rd46];
	// end inline asm
	add.s64 	%rd47, %rd36, 11264;
	// begin inline asm
	ld.global.nc.u32 %r168, [%rd47];
	// end inline asm
	add.s64 	%rd48, %rd36, 12288;
	// begin inline asm
	ld.global.nc.u32 %r169, [%rd48];
	// end inline asm
	add.s64 	%rd49, %rd36, 13312;
	// begin inline asm
	ld.global.nc.u32 %r170, [%rd49];
	// end inline asm
	add.s64 	%rd50, %rd36, 14336;
	// begin inline asm
	ld.global.nc.u32 %r171, [%rd50];
	// end inline asm
	add.s64 	%rd51, %rd36, 15360;
	// begin inline asm
	ld.global.nc.u32 %r172, [%rd51];
	// end inline asm
	max.s32 	%r173, %r685, %r157;
	max.s32 	%r174, %r173, %r158;
	max.s32 	%r175, %r159, %r160;
	max.s32 	%r176, %r175, %r161;
	max.s32 	%r177, %r162, %r163;
	max.s32 	%r178, %r177, %r164;
	max.s32 	%r179, %r165, %r166;
	max.s32 	%r180, %r179, %r167;
	max.s32 	%r181, %r168, %r169;
	max.s32 	%r182, %r181, %r170;
	max.s32 	%r183, %r171, %r172;
	max.s32 	%r184, %r174, %r176;
	max.s32 	%r185, %r184, %r178;
	max.s32 	%r186, %r180, %r182;
	max.s32 	%r187, %r186, %r183;
	max.s32 	%r685, %r185, %r187;
	sub.s32 	%r188, %r124, %r674;
	setp.lt.s32 	%p5, %r188, 4096;
	@%p5 bra 	$L__BB4_68;
	add.s32 	%r674, %r674, 4096;
	setp.le.s32 	%p6, %r674, %r90;
	@%p6 bra 	$L__BB4_58;
$L__BB4_60:
	setp.le.s32 	%p7, %r124, %r674;
	@%p7 bra 	$L__BB4_68;
	sub.s32 	%r97, %r124, %r674;
	setp.ge.s32 	%p8, %r88, %r97;
	@%p8 bra 	$L__BB4_68;
	not.b32 	%r190, %r88;
	add.s32 	%r191, %r124, %r190;
	sub.s32 	%r98, %r191, %r674;
	and.b32  	%r192, %r98, 768;
	setp.eq.s32 	%p9, %r192, 768;
	mov.u32 	%r679, %r88;
	@%p9 bra 	$L__BB4_65;
	add.s32 	%r676, %r88, %r674;
	shr.u32 	%r193, %r98, 8;
	add.s32 	%r194, %r193, 1;
	and.b32  	%r195, %r194, 3;
	neg.s32 	%r675, %r195;
	mov.u32 	%r679, %r88;
$L__BB4_64:
	.pragma "nounroll";
	mul.wide.u32 	%rd54, %r676, 4;
	add.s64 	%rd53, %rd16, %rd54;
	// begin inline asm
	ld.global.nc.u32 %r196, [%rd53];
	// end inline asm
	max.s32 	%r685, %r685, %r196;
	add.s32 	%r679, %r679, 256;
	add.s32 	%r676, %r676, 256;
	add.s32 	%r675, %r675, 1;
	setp.ne.s32 	%p10, %r675, 0;
	@%p10 bra 	$L__BB4_64;
$L__BB4_65:
	setp.lt.u32 	%p11, %r98, 768;
	@%p11 bra 	$L__BB4_68;
	cvt.u64.u32 	%rd55, %r679;
	cvt.u64.u32 	%rd56, %r674;
	add.s64 	%rd57, %rd55, %rd56;
	shl.b64 	%rd58, %rd57, 2;
	add.s64 	%rd59, %rd58, %rd16;
	add.s64 	%rd124, %rd59, 2048;
	add.s32 	%r682, %r679, %r674;
$L__BB4_67:
	mul.wide.u32 	%rd64, %r682, 4;
	add.s64 	%rd60, %rd16, %rd64;
	// begin inline asm
	ld.global.nc.u32 %r197, [%rd60];
	// end inline asm
	max.s32 	%r201, %r685, %r197;
	add.s64 	%rd61, %rd124, -1024;
	// begin inline asm
	ld.global.nc.u32 %r198, [%rd61];
	// end inline asm
	max.s32 	%r202, %r201, %r198;
	// begin inline asm
	ld.global.nc.u32 %r199, [%rd124];
	// end inline asm
	max.s32 	%r203, %r202, %r199;
	add.s64 	%rd63, %rd124, 1024;
	// begin inline asm
	ld.global.nc.u32 %r200, [%rd63];
	// end inline asm
	max.s32 	%r685, %r203, %r200;
	add.s32 	%r679, %r679, 1024;
	add.s64 	%rd124, %rd124, 4096;
	add.s32 	%r682, %r682, 1024;
	setp.lt.s32 	%p12, %r679, %r97;
	@%p12 bra 	$L__BB4_67;
$L__BB4_68:
	// begin inline asm
	mov.u32 %r204, %laneid;
	// end inline asm
	mov.b32 	%r207, 1;
	mov.b32 	%r228, 31;
	mov.b32 	%r229, -1;
	// begin inline asm
	shfl.sync.down.b32 %r205, %r685, %r207, %r228, %r229;
	// end inline asm
	setp.gt.s32 	%p13, %r204, 30;
	max.s32 	%r230, %r685, %r205;
	selp.b32 	%r211, %r685, %r230, %p13;
	mov.b32 	%r212, 2;
	// begin inline asm
	shfl.sync.down.b32 %r210, %r211, %r212, %r228, %r229;
	// end inline asm
	setp.gt.s32 	%p14, %r204, 29;
	max.s32 	%r231, %r211, %r210;
	selp.b32 	%r216, %r211, %r231, %p14;
	mov.b32 	%r217, 4;
	// begin inline asm
	shfl.sync.down.b32 %r215, %r216, %r217, %r228, %r229;
	// end inline asm
	setp.gt.s32 	%p15, %r204, 27;
	max.s32 	%r232, %r216, %r215;
	selp.b32 	%r221, %r216, %r232, %p15;
	mov.b32 	%r222, 8;
	// begin inline asm
	shfl.sync.down.b32 %r220, %r221, %r222, %r228, %r229;
	// end inline asm
	setp.gt.s32 	%p16, %r204, 23;
	max.s32 	%r233, %r221, %r220;
	selp.b32 	%r226, %r221, %r233, %p16;
	mov.b32 	%r227, 16;
	// begin inline asm
	shfl.sync.down.b32 %r225, %r226, %r227, %r228, %r229;
	// end inline asm
	setp.gt.s32 	%p17, %r204, 15;
	max.s32 	%r120, %r226, %r225;
	selp.b32 	%r686, %r226, %r120, %p17;
	setp.ne.s32 	%p18, %r204, 0;
	@%p18 bra 	$L__BB4_70;
	shr.u32 	%r234, %r88, 3;
	and.b32  	%r235, %r234, 124;
	mov.u32 	%r236, _ZZN3cub18CUB_300001_SM_10006detail6reduce28DeviceReduceSingleTileKernelINS2_10policy_hubIijN4cuda3__47maximumIiEEE10Policy1000EPiPfiS8_fiNS5_3std3__410__identityEEEvT0_T1_T2_T3_T4_T6_E12temp_storage;
	add.s32 	%r237, %r236, %r235;
	st.shared.u32 	[%r237+8], %r120;
$L__BB4_70:
	bar.sync 	0;
	setp.ne.s32 	%p19, %r88, 0;
	@%p19 bra 	$L__BB4_72;
	ld.shared.u32 	%r238, [_ZZN3cub18CUB_300001_SM_10006detail6reduce28DeviceReduceSingleTileKernelINS2_10policy_hubIijN4cuda3__47maximumIiEEE10Policy1000EPiPfiS8_fiNS5_3std3__410__identityEEEvT0_T1_T2_T3_T4_T6_E12temp_storage+12];
	max.s32 	%r239, %r686, %r238;
	ld.shared.u32 	%r240, [_ZZN3cub18CUB_300001_SM_10006detail6reduce28DeviceReduceSingleTileKernelINS2_10policy_hubIijN4cuda3__47maximumIiEEE10Policy1000EPiPfiS8_fiNS5_3std3__410__identityEEEvT0_T1_T2_T3_T4_T6_E12temp_storage+16];
	max.s32 	%r241, %r239, %r240;
	ld.shared.u32 	%r242, [_ZZN3cub18CUB_300001_SM_10006detail6reduce28DeviceReduceSingleTileKernelINS2_10policy_hubIijN4cuda3__47maximumIiEEE10Policy1000EPiPfiS8_fiNS5_3std3__410__identityEEEvT0_T1_T2_T3_T4_T6_E12temp_storage+20];
	max.s32 	%r243, %r241, %r242;
	ld.shared.u32 	%r244, [_ZZN3cub18CUB_300001_SM_10006detail6reduce28DeviceReduceSingleTileKernelINS2_10policy_hubIijN4cuda3__47maximumIiEEE10Policy1000EPiPfiS8_fiNS5_3std3__410__identityEEEvT0_T1_T2_T3_T4_T6_E12temp_storage+24];
	max.s32 	%r245, %r243, %r244;
	ld.shared.u32 	%r246, [_ZZN3cub18CUB_300001_SM_10006detail6reduce28DeviceReduceSingleTileKernelINS2_10policy_hubIijN4cuda3__47maximumIiEEE10Policy1000EPiPfiS8_fiNS5_3std3__410__identityEEEvT0_T1_T2_T3_T4_T6_E12temp_storage+28];
	max.s32 	%r247, %r245, %r246;
	ld.shared.u32 	%r248, [_ZZN3cub18CUB_300001_SM_10006detail6reduce28DeviceReduceSingleTileKernelINS2_10policy_hubIijN4cuda3__47maximumIiEEE10Policy1000EPiPfiS8_fiNS5_3std3__410__identityEEEvT0_T1_T2_T3_T4_T6_E12temp_storage+32];
	max.s32 	%r249, %r247, %r248;
	ld.shared.u32 	%r250, [_ZZN3cub18CUB_300001_SM_10006detail6reduce28DeviceReduceSingleTileKernelINS2_10policy_hubIijN4cuda3__47maximumIiEEE10Policy1000EPiPfiS8_fiNS5_3std3__410__identityEEEvT0_T1_T2_T3_T4_T6_E12temp_storage+36];
	max.s32 	%r686, %r249, %r250;
$L__BB4_72:
	mov.u32 	%r630, %tid.x;
	setp.ne.s32 	%p95, %r630, 0;
	@%p95 bra 	$L__BB4_74;
	cvt.rzi.s32.f32 	%r631, %f1;
	max.s32 	%r632, %r631, %r686;
	cvt.rn.f32.s32 	%f2, %r632;
	st.global.f32 	[%rd1], %f2;
$L__BB4_74:
	ret;

}
	// .globl	_ZN3cub18CUB_300001_SM_10006detail6reduce28DeviceReduceSingleTileKernelINS2_10policy_hubIiyN4cuda3__47maximumIiEEE10Policy1000EN6thrust24THRUST_300001_SM_1000_NS10device_ptrIiEEPfyS8_fi8AbsValueEEvT0_T1_T2_T3_T4_T6_
.visible .entry _ZN3cub18CUB_300001_SM_10006detail6reduce28DeviceReduceSingleTileKernelINS2_10policy_hubIiyN4cuda3__47maximumIiEEE10Policy1000EN6thrust24THRUST_300001_SM_1000_NS10device_ptrIiEEPfyS8_fi8AbsValueEEvT0_T1_T2_T3_T4_T6_(
	.param .align 8 .b8 _ZN3cub18CUB_300001_SM_10006detail6reduce28DeviceReduceSingleTileKernelINS2_10policy_hubIiyN4cuda3__47maximumIiEEE10Policy1000EN6thrust24THRUST_300001_SM_1000_NS10device_ptrIiEEPfyS8_fi8AbsValueEEvT0_T1_T2_T3_T4_T6__param_0[8],
	.param .u64 .ptr .align 1 _ZN3cub18CUB_300001_SM_10006detail6reduce28DeviceReduceSingleTileKernelINS2_10policy_hubIiyN4cuda3__47maximumIiEEE10Policy1000EN6thrust24THRUST_300001_SM_1000_NS10device_ptrIiEEPfyS8_fi8AbsValueEEvT0_T1_T2_T3_T4_T6__param_1,
	.param .u64 _ZN3cub18CUB_300001_SM_10006detail6reduce28DeviceReduceSingleTileKernelINS2_10policy_hubIiyN4cuda3__47maximumIiEEE10Policy1000EN6thrust24THRUST_300001_SM_1000_NS10device_ptrIiEEPfyS8_fi8AbsValueEEvT0_T1_T2_T3_T4_T6__param_2,
	.param .align 1 .b8 _ZN3cub18CUB_300001_SM_10006detail6reduce28DeviceReduceSingleTileKernelINS2_10policy_hubIiyN4cuda3__47maximumIiEEE10Policy1000EN6thrust24THRUST_300001_SM_1000_NS10device_ptrIiEEPfyS8_fi8AbsValueEEvT0_T1_T2_T3_T4_T6__param_3[1],
	.param .f32 _ZN3cub18CUB_300001_SM_10006detail6reduce28DeviceReduceSingleTileKernelINS2_10policy_hubIiyN4cuda3__47maximumIiEEE10Policy1000EN6thrust24THRUST_300001_SM_1000_NS10device_ptrIiEEPfyS8_fi8AbsValueEEvT0_T1_T2_T3_T4_T6__param_4,
	.param .align 1 .b8 _ZN3cub18CUB_300001_SM_10006detail6reduce28DeviceReduceSingleTileKernelINS2_10policy_hubIiyN4cuda3__47maximumIiEEE10Policy1000EN6thrust24THRUST_300001_SM_1000_NS10device_ptrIiEEPfyS8_fi8AbsValueEEvT0_T1_T2_T3_T4_T6__param_5[1]
)
.maxntid 256
.minnctapersm 1
{
	.reg .pred 	%p<59>;
	.reg .b32 	%r<653>;
	.reg .b32 	%f<94>;
	.reg .b64 	%rd<56>;
	// demoted variable
	.shared .align 4 .b8 _ZZN3cub18CUB_300001_SM_10006detail6reduce28DeviceReduceSingleTileKernelINS2_10policy_hubIiyN4cuda3__47maximumIiEEE10Policy1000EN6thrust24THRUST_300001_SM_1000_NS10device_ptrIiEEPfyS8_fi8AbsValueEEvT0_T1_T2_T3_T4_T6_E12temp_storage[44];
	ld.param.u64 	%rd18, [_ZN3cub18CUB_300001_SM_10006detail6reduce28DeviceReduceSingleTileKernelINS2_10policy_hubIiyN4cuda3__47maximumIiEEE10Policy1000EN6thrust24THRUST_300001_SM_1000_NS10device_ptrIiEEPfyS8_fi8AbsValueEEvT0_T1_T2_T3_T4_T6__param_0];
	ld.param.u64 	%rd20, [_ZN3cub18CUB_300001_SM_10006detail6reduce28DeviceReduceSingleTileKernelINS2_10policy_hubIiyN4cuda3__47maximumIiEEE10Policy1000EN6thrust24THRUST_300001_SM_1000_NS10device_ptrIiEEPfyS8_fi8AbsValueEEvT0_T1_T2_T3_T4_T6__param_1];
	ld.param.u64 	%rd19, [_ZN3cub18CUB_300001_SM_10006detail6reduce28DeviceReduceSingleTileKernelINS2_10policy_hubIiyN4cuda3__47maximumIiEEE10Policy1000EN6thrust24THRUST_300001_SM_1000_NS10device_ptrIiEEPfyS8_fi8AbsValueEEvT0_T1_T2_T3_T4_T6__param_2];
	ld.param.f32 	%f1, [_ZN3cub18CUB_300001_SM_10006detail6reduce28DeviceReduceSingleTileKernelINS2_10policy_hubIiyN4cuda3__47maximumIiEEE10Policy1000EN6thrust24THRUST_300001_SM_1000_NS10device_ptrIiEEPfyS8_fi8AbsValueEEvT0_T1_T2_T3_T4_T6__param_4];
	cvta.to.global.u64 	%rd1, %rd20;
	setp.ne.s64 	%p1, %rd19, 0;
	@%p1 bra 	$L__BB5_3;
	mov.u32 	%r616, %tid.x;
	setp.ne.s32 	%p58, %r616, 0;
	@%p58 bra 	$L__BB5_51;
	st.global.f32 	[%rd1], %f1;
	bra.uni 	$L__BB5_51;
$L__BB5_3:
	cvta.to.global.u64 	%rd2, %rd18;
	setp.gt.u64 	%p2, %rd19, 4095;
	@%p2 bra 	$L__BB5_28;
	cvt.u32.u64 	%r1, %rd19;
	mov.u32 	%r2, %tid.x;
	setp.ge.u32 	%p24, %r2, %r1;
	mov.b32 	%r634, 0;
	mov.u32 	%r623, %r2;
	@%p24 bra 	$L__BB5_6;
	mul.wide.u32 	%rd41, %r2, 4;
	add.s64 	%rd42, %rd2, %rd41;
	ld.global.u32 	%r382, [%rd42];
	abs.s32 	%r383, %r382;
	cvt.rn.f32.s32 	%f63, %r383;
	cvt.rzi.s32.f32 	%r634, %f63;
	add.s32 	%r623, %r2, 256;
$L__BB5_6:
	setp.ge.u32 	%p25, %r623, %r1;
	@%p25 bra 	$L__BB5_19;
	not.b32 	%r385, %r623;
	add.s32 	%r386, %r385, %r1;
	shr.u32 	%r387, %r386, 8;
	add.s32 	%r7, %r387, 1;
	and.b32  	%r8, %r7, 15;
	setp.lt.u32 	%p26, %r386, 3840;
	@%p26 bra 	$L__BB5_10;
	and.b32  	%r388, %r7, 33554416;
	neg.s32 	%r619, %r388;
	mul.wide.u32 	%rd43, %r623, 4;
	add.s64 	%rd44, %rd43, %rd2;
	add.s64 	%rd51, %rd44, 8192;
$L__BB5_9:
	.pragma "nounroll";
	ld.global.u32 	%r389, [%rd51+-8192];
	abs.s32 	%r390, %r389;
	cvt.rn.f32.s32 	%f64, %r390;
	cvt.rzi.s32.f32 	%r391, %f64;
	max.s32 	%r392, %r634, %r391;
	ld.global.u32 	%r393, [%rd51+-7168];
	abs.s32 	%r394, %r393;
	cvt.rn.f32.s32 	%f65, %r394;
	cvt.rzi.s32.f32 	%r395, %f65;
	max.s32 	%r396, %r392, %r395;
	ld.global.u32 	%r397, [%rd51+-6144];
	abs.s32 	%r398, %r397;
	cvt.rn.f32.s32 	%f66, %r398;
	cvt.rzi.s32.f32 	%r399, %f66;
	max.s32 	%r400, %r396, %r399;
	ld.global.u32 	%r401, [%rd51+-5120];
	abs.s32 	%r402, %r401;
	cvt.rn.f32.s32 	%f67, %r402;
	cvt.rzi.s32.f32 	%r403, %f67;
	max.s32 	%r404, %r400, %r403;
	ld.global.u32 	%r405, [%rd51+-4096];
	abs.s32 	%r406, %r405;
	cvt.rn.f32.s32 	%f68, %r406;
	cvt.rzi.s32.f32 	%r407, %f68;
	max.s32 	%r408, %r404, %r407;
	ld.global.u32 	%r409, [%rd51+-3072];
	abs.s32 	%r410, %r409;
	cvt.rn.f32.s32 	%f69, %r410;
	cvt.rzi.s32.f32 	%r411, %f69;
	max.s32 	%r412, %r408, %r411;
	ld.global.u32 	%r413, [%rd51+-2048];
	abs.s32 	%r414, %r413;
	cvt.rn.f32.s32 	%f70, %r414;
	cvt.rzi.s32.f32 	%r415, %f70;
	max.s32 	%r416, %r412, %r415;
	ld.global.u32 	%r417, [%rd51+-1024];
	abs.s32 	%r418, %r417;
	cvt.rn.f32.s32 	%f71, %r418;
	cvt.rzi.s32.f32 	%r419, %f71;
	max.s32 	%r420, %r416, %r419;
	ld.global.u32 	%r421, [%rd51];
	abs.s32 	%r422, %r421;
	cvt.rn.f32.s32 	%f72, %r422;
	cvt.rzi.s32.f32 	%r423, %f72;
	max.s32 	%r424, %r420, %r423;
	ld.global.u32 	%r425, [%rd51+1024];
	abs.s32 	%r426, %r425;
	cvt.rn.f32.s32 	%f73, %r426;
	cvt.rzi.s32.f32 	%r427, %f73;
	max.s32 	%r428, %r424, %r427;
	ld.global.u32 	%r429, [%rd51+2048];
	abs.s32 	%r430, %r429;
	cvt.rn.f32.s32 	%f74, %r430;
	cvt.rzi.s32.f32 	%r431, %f74;
	max.s32 	%r432, %r428, %r431;
	ld.global.u32 	%r433, [%rd51+3072];
	abs.s32 	%r434, %r433;
	cvt.rn.f32.s32 	%f75, %r434;
	cvt.rzi.s32.f32 	%r435, %f75;
	max.s32 	%r436, %r432, %r435;
	ld.global.u32 	%r437, [%rd51+4096];
	abs.s32 	%r438, %r437;
	cvt.rn.f32.s32 	%f76, %r438;
	cvt.rzi.s32.f32 	%r439, %f76;
	max.s32 	%r440, %r436, %r439;
	ld.global.u32 	%r441, [%rd51+5120];
	abs.s32 	%r442, %r441;
	cvt.rn.f32.s32 	%f77, %r442;
	cvt.rzi.s32.f32 	%r443, %f77;
	max.s32 	%r444, %r440, %r443;
	ld.global.u32 	%r445, [%rd51+6144];
	abs.s32 	%r446, %r445;
	cvt.rn.f32.s32 	%f78, %r446;
	cvt.rzi.s32.f32 	%r447, %f78;
	max.s32 	%r448, %r444, %r447;
	ld.global.u32 	%r449, [%rd51+7168];
	abs.s32 	%r450, %r449;
	cvt.rn.f32.s32 	%f79, %r450;
	cvt.rzi.s32.f32 	%r451, %f79;
	max.s32 	%r634, %r448, %r451;
	add.s32 	%r623, %r623, 4096;
	add.s32 	%r619, %r619, 16;
	add.s64 	%rd51, %rd51, 16384;
	setp.ne.s32 	%p27, %r619, 0;
	@%p27 bra 	$L__BB5_9;
$L__BB5_10:
	setp.eq.s32 	%p28, %r8, 0;
	@%p28 bra 	$L__BB5_19;
	and.b32  	%r19, %r7, 7;
	setp.lt.u32 	%p29, %r8, 8;
	@%p29 bra 	$L__BB5_13;
	mul.wide.s32 	%rd45, %r623, 4;
	add.s64 	%rd46, %rd2, %rd45;
	ld.global.u32 	%r453, [%rd46];
	abs.s32 	%r454, %r453;
	cvt.rn.f32.s32 	%f80, %r454;
	cvt.rzi.s32.f32 	%r455, %f80;
	max.s32 	%r456, %r634, %r455;
	ld.global.u32 	%r457, [%rd46+1024];
	abs.s32 	%r458, %r457;
	cvt.rn.f32.s32 	%f81, %r458;
	cvt.rzi.s32.f32 	%r459, %f81;
	max.s32 	%r460, %r456, %r459;
	ld.global.u32 	%r461, [%rd46+2048];
	abs.s32 	%r462, %r461;
	cvt.rn.f32.s32 	%f82, %r462;
	cvt.rzi.s32.f32 	%r463, %f82;
	max.s32 	%r464, %r460, %r463;
	ld.global.u32 	%r465, [%rd46+3072];
	abs.s32 	%r466, %r465;
	cvt.rn.f32.s32 	%f83, %r466;
	cvt.rzi.s32.f32 	%r467, %f83;
	max.s32 	%r468, %r464, %r467;
	ld.global.u32 	%r469, [%rd46+4096];
	abs.s32 	%r470, %r469;
	cvt.rn.f32.s32 	%f84, %r470;
	cvt.rzi.s32.f32 	%r471, %f84;
	max.s32 	%r472, %r468, %r471;
	ld.global.u32 	%r473, [%rd46+5120];
	abs.s32 	%r474, %r473;
	cvt.rn.f32.s32 	%f85, %r474;
	cvt.rzi.s32.f32 	%r475, %f85;
	max.s32 	%r476, %r472, %r475;
	ld.global.u32 	%r477, [%rd46+6144];
	abs.s32 	%r478, %r477;
	cvt.rn.f32.s32 	%f86, %r478;
	cvt.rzi.s32.f32 	%r479, %f86;
	max.s32 	%r480, %r476, %r479;
	ld.global.u32 	%r481, [%rd46+7168];
	abs.s32 	%r482, %r481;
	cvt.rn.f32.s32 	%f87, %r482;
	cvt.rzi.s32.f32 	%r483, %f87;
	max.s32 	%r634, %r480, %r483;
	add.s32 	%r623, %r623, 2048;
$L__BB5_13:
	setp.eq.s32 	%p30, %r19, 0;
	@%p30 bra 	$L__BB5_19;
	and.b32  	%r25, %r7, 3;
	setp.lt.u32 	%p31, %r19, 4;
	@%p31 bra 	$L__BB5_16;
	mul.wide.s32 	%rd47, %r623, 4;
	add.s64 	%rd48, %rd2, %rd47;
	ld.global.u32 	%r485, [%rd48];
	abs.s32 	%r486, %r485;
	cvt.rn.f32.s32 	%f88, %r486;
	cvt.rzi.s32.f32 	%r487, %f88;
	max.s32 	%r488, %r634, %r487;
	ld.global.u32 	%r489, [%rd48+1024];
	abs.s32 	%r490, %r489;
	cvt.rn.f32.s32 	%f89, %r490;
	cvt.rzi.s32.f32 	%r491, %f89;
	max.s32 	%r492, %r488, %r491;
	ld.global.u32 	%r493, [%rd48+2048];
	abs.s32 	%r494, %r493;
	cvt.rn.f32.s32 	%f90, %r494;
	cvt.rzi.s32.f32 	%r495, %f90;
	max.s32 	%r496, %r492, %r495;
	ld.global.u32 	%r497, [%rd48+3072];
	abs.s32 	%r498, %r497;
	cvt.rn.f32.s32 	%f91, %r498;
	cvt.rzi.s32.f32 	%r499, %f91;
	max.s32 	%r634, %r496, %r499;
	add.s32 	%r623, %r623, 1024;
$L__BB5_16:
	setp.eq.s32 	%p32, %r25, 0;
	@%p32 bra 	$L__BB5_19;
	neg.s32 	%r631, %r25;
$L__BB5_18:
	.pragma "nounroll";
	mul.wide.s32 	%rd49, %r623, 4;
	add.s64 	%rd50, %rd2, %rd49;
	ld.global.u32 	%r500, [%rd50];
	abs.s32 	%r501, %r500;
	cvt.rn.f32.s32 	%f92, %r501;
	cvt.rzi.s32.f32 	%r502, %f92;
	max.s32 	%r634, %r634, %r502;
	add.s32 	%r623, %r623, 256;
	add.s32 	%r631, %r631, 1;
	setp.ne.s32 	%p33, %r631, 0;
	@%p33 bra 	$L__BB5_18;
$L__BB5_19:
	setp.lt.u64 	%p34, %rd19, 256;
	@%p34 bra 	$L__BB5_24;
	// begin inline asm
	mov.u32 %r566, %laneid;
	// end inline asm
	mov.b32 	%r569, 1;
	mov.b32 	%r590, 31;
	mov.b32 	%r591, -1;
	// begin inline asm
	shfl.sync.down.b32 %r567, %r634, %r569, %r590, %r591;
	// end inline asm
	setp.gt.s32 	%p50, %r566, 30;
	max.s32 	%r592, %r634, %r567;
	selp.b32 	%r573, %r634, %r592, %p50;
	mov.b32 	%r574, 2;
	// begin inline asm
	shfl.sync.down.b32 %r572, %r573, %r574, %r590, %r591;
	// end inline asm
	setp.gt.s32 	%p51, %r566, 29;
	max.s32 	%r593, %r573, %r572;
	selp.b32 	%r578, %r573, %r593, %p51;
	mov.b32 	%r579, 4;
	// begin inline asm
	shfl.sync.down.b32 %r577, %r578, %r579, %r590, %r591;
	// end inline asm
	setp.gt.s32 	%p52, %r566, 27;
	max.s32 	%r594, %r578, %r577;
	selp.b32 	%r583, %r578, %r594, %p52;
	mov.b32 	%r584, 8;
	// begin inline asm
	shfl.sync.down.b32 %r582, %r583, %r584, %r590, %r591;
	// end inline asm
	setp.gt.s32 	%p53, %r566, 23;
	max.s32 	%r595, %r583, %r582;
	selp.b32 	%r588, %r583, %r595, %p53;
	mov.b32 	%r589, 16;
	// begin inline asm
	shfl.sync.down.b32 %r587, %r588, %r589, %r590, %r591;
	// end inline asm
	setp.gt.s32 	%p54, %r566, 15;
	max.s32 	%r39, %r588, %r587;
	selp.b32 	%r652, %r588, %r39, %p54;
	setp.ne.s32 	%p55, %r566, 0;
	@%p55 bra 	$L__BB5_22;
	shr.u32 	%r596, %r2, 3;
	and.b32  	%r597, %r596, 124;
	mov.u32 	%r598, _ZZN3cub18CUB_300001_SM_10006detail6reduce28DeviceReduceSingleTileKernelINS2_10policy_hubIiyN4cuda3__47maximumIiEEE10Policy1000EN6thrust24THRUST_300001_SM_1000_NS10device_ptrIiEEPfyS8_fi8AbsValueEEvT0_T1_T2_T3_T4_T6_E12temp_storage;
	add.s32 	%r599, %r598, %r597;
	st.shared.u32 	[%r599+8], %r39;
$L__BB5_22:
	bar.sync 	0;
	setp.ne.s32 	%p56, %r2, 0;
	@%p56 bra 	$L__BB5_49;
	ld.shared.u32 	%r600, [_ZZN3cub18CUB_300001_SM_10006detail6reduce28DeviceReduceSingleTileKernelINS2_10policy_hubIiyN4cuda3__47maximumIiEEE10Policy1000EN6thrust24THRUST_300001_SM_1000_NS10device_ptrIiEEPfyS8_fi8AbsValueEEvT0_T1_T2_T3_T4_T6_E12temp_storage+12];
	max.s32 	%r601, %r652, %r600;
	ld.shared.u32 	%r602, [_ZZN3cub18CUB_300001_SM_10006detail6reduce28DeviceReduceSingleTileKernelINS2_10policy_hubIiyN4cuda3__47maximumIiEEE10Policy1000EN6thrust24THRUST_300001_SM_1000_NS10device_ptrIiEEPfyS8_fi8AbsValueEEvT0_T1_T2_T3_T4_T6_E12temp_storage+16];
	max.s32 	%r603, %r601, %r602;
	ld.shared.u32 	%r604, [_ZZN3cub18CUB_300001_SM_10006detail6reduce28DeviceReduceSingleTileKernelINS2_10policy_hubIiyN4cuda3__47maximumIiEEE10Policy1000EN6thrust24THRUST_300001_SM_1000_NS10device_ptrIiEEPfyS8_fi8AbsValueEEvT0_T1_T2_T3_T4_T6_E12temp_storage+20];
	max.s32 	%r605, %r603, %r604;
	ld.shared.u32 	%r606, [_ZZN3cub18CUB_300001_SM_10006detail6reduce28DeviceReduceSingleTileKernelINS2_10policy_hubIiyN4cuda3__47maximumIiEEE10Policy1000EN6thrust24THRUST_300001_SM_1000_NS10device_ptrIiEEPfyS8_fi8AbsValueEEvT0_T1_T2_T3_T4_T6_E12temp_storage+24];
	max.s32 	%r607, %r605, %r606;
	ld.shared.u32 	%r608, [_ZZN3cub18CUB_300001_SM_10006detail6reduce28DeviceReduceSingleTileKernelINS2_10policy_hubIiyN4cuda3__47maximumIiEEE10Policy1000EN6thrust24THRUST_300001_SM_1000_NS10device_ptrIiEEPfyS8_fi8AbsValueEEvT0_T1_T2_T3_T4_T6_E12temp_storage+28];
	max.s32 	%r609, %r607, %r608;
	ld.shared.u32 	%r610, [_ZZN3cub18CUB_300001_SM_10006detail6reduce28DeviceReduceSingleTileKernelINS2_10policy_hubIiyN4cuda3__47maximumIiEEE10Policy1000EN6thrust24THRUST_300001_SM_1000_NS10device_ptrIiEEPfyS8_fi8AbsValueEEvT0_T1_T2_T3_T4_T6_E12temp_storage+32];
	max.s32 	%r611, %r609, %r610;
	ld.shared.u32 	%r612, [_ZZN3cub18CUB_300001_SM_10006detail6reduce28DeviceReduceSingleTileKernelINS2_10policy_hubIiyN4cuda3__47maximumIiEEE10Policy1000EN6thrust24THRUST_300001_SM_1000_NS10device_ptrIiEEPfyS8_fi8AbsValueEEvT0_T1_T2_T3_T4_T6_E12temp_storage+36];
	max.s32 	%r652, %r611, %r612;
	bra.uni 	$L__BB5_49;
$L__BB5_24:
	// begin inline asm
	mov.u32 %r503, %laneid;
	// end inline asm
	and.b32  	%r529, %r2, 992;
	add.s32 	%r530, %r529, 32;
	setp.gt.u32 	%p35, %r530, %r1;
	not.b32 	%r531, %r529;
	add.s32 	%r532, %r1, %r531;
	selp.b32 	%r527, %r532, 31, %p35;
	mov.b32 	%r506, 1;
	mov.b32 	%r528, -1;
	// begin inline asm
	shfl.sync.down.b32 %r504, %r634, %r506, %r527, %r528;
	// end inline asm
	setp.lt.s32 	%p36, %r503, %r527;
	max.s32 	%r533, %r634, %r504;
	selp.b32 	%r510, %r533, %r634, %p36;
	mov.b32 	%r511, 2;
	// begin inline asm
	shfl.sync.down.b32 %r509, %r510, %r511, %r527, %r528;
	// end inline asm
	add.s32 	%r534, %r503, 2;
	setp.gt.s32 	%p37, %r534, %r527;
	max.s32 	%r535, %r510, %r509;
	selp.b32 	%r515, %r510, %r535, %p37;
	mov.b32 	%r516, 4;
	// begin inline asm
	shfl.sync.down.b32 %r514, %r515, %r516, %r527, %r528;
	// end inline asm
	add.s32 	%r536, %r503, 4;
	setp.gt.s32 	%p38, %r536, %r527;
	max.s32 	%r537, %r515, %r514;
	selp.b32 	%r520, %r515, %r537, %p38;
	mov.b32 	%r521, 8;
	// begin inline asm
	shfl.sync.down.b32 %r519, %r520, %r521, %r527, %r528;
	// end inline asm
	add.s32 	%r538, %r503, 8;
	setp.gt.s32 	%p39, %r538, %r527;
	max.s32 	%r539, %r520, %r519;
	selp.b32 	%r525, %r520, %r539, %p39;
	mov.b32 	%r526, 16;
	// begin inline asm
	shfl.sync.down.b32 %r524, %r525, %r526, %r527, %r528;
	// end inline asm
	add.s32 	%r540, %r503, 16;
	setp.gt.s32 	%p40, %r540, %r527;
	max.s32 	%r541, %r525, %r524;
	selp.b32 	%r652, %r525, %r541, %p40;
	setp.ne.s32 	%p41, %r503, 0;
	@%p41 bra 	$L__BB5_26;
	shr.u32 	%r542, %r2, 3;
	and.b32  	%r543, %r542, 124;
	mov.u32 	%r544, _ZZN3cub18CUB_300001_SM_10006detail6reduce28DeviceReduceSingleTileKernelINS2_10policy_hubIiyN4cuda3__47maximumIiEEE10Policy1000EN6thrust24THRUST_300001_SM_1000_NS10device_ptrIiEEPfyS8_fi8AbsValueEEvT0_T1_T2_T3_T4_T6_E12temp_storage;
	add.s32 	%r545, %r544, %r543;
	st.shared.u32 	[%r545+8], %r652;
$L__BB5_26:
	bar.sync 	0;
	setp.ne.s32 	%p42, %r2, 0;
	@%p42 bra 	$L__BB5_49;
	setp.gt.u64 	%p43, %rd19, 32;
	ld.shared.u32 	%r546, [_ZZN3cub18CUB_300001_SM_10006detail6reduce28DeviceReduceSingleTileKernelINS2_10policy_hubIiyN4cuda3__47maximumIiEEE10Policy1000EN6thrust24THRUST_300001_SM_1000_NS10device_ptrIiEEPfyS8_fi8AbsValueEEvT0_T1_T2_T3_T4_T6_E12temp_storage+12];
	max.s32 	%r547, %r652, %r546;
	selp.b32 	%r548, %r547, %r652, %p43;
	setp.gt.u64 	%p44, %rd19, 64;
	ld.shared.u32 	%r549, [_ZZN3cub18CUB_300001_SM_10006detail6reduce28DeviceReduceSingleTileKernelINS2_10policy_hubIiyN4cuda3__47maximumIiEEE10Policy1000EN6thrust24THRUST_300001_SM_1000_NS10device_ptrIiEEPfyS8_fi8AbsValueEEvT0_T1_T2_T3_T4_T6_E12temp_storage+16];
	max.s32 	%r550, %r548, %r549;
	selp.b32 	%r551, %r550, %r548, %p44;
	setp.gt.u64 	%p45, %rd19, 96;
	ld.shared.u32 	%r552, [_ZZN3cub18CUB_300001_SM_10006detail6reduce28DeviceReduceSingleTileKernelINS2_10policy_hubIiyN4cuda3__47maximumIiEEE10Policy1000EN6thrust24THRUST_300001_SM_1000_NS10device_ptrIiEEPfyS8_fi8AbsValueEEvT0_T1_T2_T3_T4_T6_E12temp_storage+20];
	max.s32 	%r553, %r551, %r552;
	selp.b32 	%r554, %r553, %r551, %p45;
	setp.gt.u64 	%p46, %rd19, 128;
	ld.shared.u32 	%r555, [_ZZN3cub18CUB_300001_SM_10006detail6reduce28DeviceReduceSingleTileKernelINS2_10policy_hubIiyN4cuda3__47maximumIiEEE10Policy1000EN6thrust24THRUST_300001_SM_1000_NS10device_ptrIiEEPfyS8_fi8AbsValueEEvT0_T1_T2_T3_T4_T6_E12temp_storage+24];
	max.s32 	%r556, %r554, %r555;
	selp.b32 	%r557, %r556, %r554, %p46;
	setp.gt.u64 	%p47, %rd19, 160;
	ld.shared.u32 	%r558, [_ZZN3cub18CUB_300001_SM_10006detail6reduce28DeviceReduceSingleTileKernelINS2_10policy_hubIiyN4cuda3__47maximumIiEEE10Policy1000EN6thrust24THRUST_300001_SM_1000_NS10device_ptrIiEEPfyS8_fi8AbsValueEEvT0_T1_T2_T3_T4_T6_E12temp_storage+28];
	max.s32 	%r559, %r557, %r558;
	selp.b32 	%r560, %r559, %r557, %p47;
	setp.gt.u64 	%p48, %rd19, 192;
	ld.shared.u32 	%r561, [_ZZN3cub18CUB_300001_SM_10006detail6reduce28DeviceReduceSingleTileKernelINS2_10policy_hubIiyN4cuda3__47maximumIiEEE10Policy1000EN6thrust24THRUST_300001_SM_1000_NS10device_ptrIiEEPfyS8_fi8AbsValueEEvT0_T1_T2_T3_T4_T6_E12temp_storage+32];
	max.s32 	%r562, %r560, %r561;
	selp.b32 	%r563, %r562, %r560, %p48;
	setp.gt.u64 	%p49, %rd19, 224;
	ld.shared.u32 	%r564, [_ZZN3cub18CUB_300001_SM_10006detail6reduce28DeviceReduceSingleTileKernelINS2_10policy_hubIiyN4cuda3__47maximumIiEEE10Policy1000EN6thrust24THRUST_300001_SM_1000_NS10device_ptrIiEEPfyS8_fi8AbsValueEEvT0_T1_T2_T3_T4_T6_E12temp_storage+36];
	max.s32 	%r565, %r563, %r564;
	selp.b32 	%r652, %r565, %r563, %p49;
	bra.uni 	$L__BB5_49;
$L__BB5_28:
	mov.u32 	%r44, %tid.x;
	cvt.u64.u32 	%rd6, %r44;
	mul.wide.u32 	%rd22, %r44, 4;
	add.s64 	%rd7, %rd2, %rd22;
	ld.global.u32 	%r83, [%rd7];
	abs.s32 	%r84, %r83;
	cvt.rn.f32.s32 	%f2, %r84;
	cvt.rzi.s32.f32 	%r85, %f2;
	ld.global.u32 	%r86, [%rd7+1024];
	abs.s32 	%r87, %r86;
	cvt.rn.f32.s32 	%f3, %r87;
	cvt.rzi.s32.f32 	%r88, %f3;
	ld.global.u32 	%r89, [%rd7+2048];
	abs.s32 	%r90, %r89;
	cvt.rn.f32.s32 	%f4, %r90;
	cvt.rzi.s32.f32 	%r91, %f4;
	ld.global.u32 	%r92, [%rd7+3072];
	abs.s32 	%r93, %r92;
	cvt.rn.f32.s32 	%f5, %r93;
	cvt.rzi.s32.f32 	%r94, %f5;
	ld.global.u32 	%r95, [%rd7+4096];
	abs.s32 	%r96, %r95;
	cvt.rn.f32.s32 	%f6, %r96;
	cvt.rzi.s32.f32 	%r97, %f6;
	ld.global.u32 	%r98, [%rd7+5120];
	abs.s32 	%r99, %r98;
	cvt.rn.f32.s32 	%f7, %r99;
	cvt.rzi.s32.f32 	%r100, %f7;
	ld.global.u32 	%r101, [%rd7+6144];
	abs.s32 	%r102, %r101;
	cvt.rn.f32.s32 	%f8, %r102;
	cvt.rzi.s32.f32 	%r103, %f8;
	ld.global.u32 	%r104, [%rd7+7168];
	abs.s32 	%r105, %r104;
	cvt.rn.f32.s32 	%f9, %r105;
	cvt.rzi.s32.f32 	%r106, %f9;
	ld.global.u32 	%r107, [%rd7+8192];
	abs.s32 	%r108, %r107;
	cvt.rn.f32.s32 	%f10, %r108;
	cvt.rzi.s32.f32 	%r109, %f10;
	ld.global.u32 	%r110, [%rd7+9216];
	abs.s32 	%r111, %r110;
	cvt.rn.f32.s32 	%f11, %r111;
	cvt.rzi.s32.f32 	%r112, %f11;
	ld.global.u32 	%r113, [%rd7+10240];
	abs.s32 	%r114, %r113;
	cvt.rn.f32.s32 	%f12, %r114;
	cvt.rzi.s32.f32 	%r115, %f12;
	ld.global.u32 	%r116, [%rd7+11264];
	abs.s32 	%r117, %r116;
	cvt.rn.f32.s32 	%f13, %r117;
	cvt.rzi.s32.f32 	%r118, %f13;
	ld.global.u32 	%r119, [%rd7+12288];
	abs.s32 	%r120, %r119;
	cvt.rn.f32.s32 	%f14, %r120;
	cvt.rzi.s32.f32 	%r121, %f14;
	ld.global.u32 	%r122, [%rd7+13312];
	abs.s32 	%r123, %r122;
	cvt.rn.f32.s32 	%f15, %r123;
	cvt.rzi.s32.f32 	%r124, %f15;
	ld.global.u32 	%r125, [%rd7+14336];
	abs.s32 	%r126, %r125;
	cvt.rn.f32.s32 	%f16, %r126;
	cvt.rzi.s32.f32 	%r127, %f16;
	ld.global.u32 	%r128, [%rd7+15360];
	abs.s32 	%r129, %r128;
	cvt.rn.f32.s32 	%f17, %r129;
	cvt.rzi.s32.f32 	%r130, %f17;
	max.s32 	%r131, %r85, %r88;
	max.s32 	%r132, %r131, %r91;
	max.s32 	%r133, %r94, %r97;
	max.s32 	%r134, %r133, %r100;
	max.s32 	%r135, %r103, %r106;
	max.s32 	%r136, %r135, %r109;
	max.s32 	%r137, %r112, %r115;
	max.s32 	%r138, %r137, %r118;
	max.s32 	%r139, %r121, %r124;
	max.s32 	%r140, %r139, %r127;
	max.s32 	%r141, %r132, %r134;
	max.s32 	%r142, %r141, %r136;
	max.s32 	%r143, %r138, %r140;
	max.s32 	%r144, %r143, %r130;
	max.s32 	%r651, %r142, %r144;
	add.s64 	%rd8, %rd19, -4096;
	setp.lt.u64 	%p3, %rd8, 4096;
	mov.b64 	%rd53, 4096;
	@%p3 bra 	$L__BB5_32;
	mov.b64 	%rd53, 4096;
$L__BB5_30:
	shl.b64 	%rd24, %rd53, 2;
	add.s64 	%rd25, %rd7, %rd24;
	ld.global.u32 	%r145, [%rd25];
	abs.s32 	%r146, %r145;
	cvt.rn.f32.s32 	%f18, %r146;
	cvt.rzi.s32.f32 	%r147, %f18;
	ld.global.u32 	%r148, [%rd25+1024];
	abs.s32 	%r149, %r148;
	cvt.rn.f32.s32 	%f19, %r149;
	cvt.rzi.s32.f32 	%r150, %f19;
	ld.global.u32 	%r151, [%rd25+2048];
	abs.s32 	%r152, %r151;
	cvt.rn.f32.s32 	%f20, %r152;
	cvt.rzi.s32.f32 	%r153, %f20;
	ld.global.u32 	%r154, [%rd25+3072];
	abs.s32 	%r155, %r154;
	cvt.rn.f32.s32 	%f21, %r155;
	cvt.rzi.s32.f32 	%r156, %f21;
	ld.global.u32 	%r157, [%rd25+4096];
	abs.s32 	%r158, %r157;
	cvt.rn.f32.s32 	%f22, %r158;
	cvt.rzi.s32.f32 	%r159, %f22;
	ld.global.u32 	%r160, [%rd25+5120];
	abs.s32 	%r161, %r160;
	cvt.rn.f32.s32 	%f23, %r161;
	cvt.rzi.s32.f32 	%r162, %f23;
	ld.global.u32 	%r163, [%rd25+6144];
	abs.s32 	%r164, %r163;
	cvt.rn.f32.s32 	%f24, %r164;
	cvt.rzi.s32.f32 	%r165, %f24;
	ld.global.u32 	%r166, [%rd25+7168];
	abs.s32 	%r167, %r166;
	cvt.rn.f32.s32 	%f25, %r167;
	cvt.rzi.s32.f32 	%r168, %f25;
	ld.global.u32 	%r169, [%rd25+8192];
	abs.s32 	%r170, %r169;
	cvt.rn.f32.s32 	%f26, %r170;
	cvt.rzi.s32.f32 	%r171, %f26;
	ld.global.u32 	%r172, [%rd25+9216];
	abs.s32 	%r173, %r172;
	cvt.rn.f32.s32 	%f27, %r173;
	cvt.rzi.s32.f32 	%r174, %f27;
	ld.global.u32 	%r175, [%rd25+10240];
	abs.s32 	%r176, %r175;
	cvt.rn.f32.s32 	%f28, %r176;
	cvt.rzi.s32.f32 	%r177, %f28;
	ld.global.u32 	%r178, [%rd25+11264];
	abs.s32 	%r179, %r178;
	cvt.rn.f32.s32 	%f29, %r179;
	cvt.rzi.s32.f32 	%r180, %f29;
	ld.global.u32 	%r181, [%rd25+12288];
	abs.s32 	%r182, %r181;
	cvt.rn.f32.s32 	%f30, %r182;
	cvt.rzi.s32.f32 	%r183, %f30;
	ld.global.u32 	%r184, [%rd25+13312];
	abs.s32 	%r185, %r184;
	cvt.rn.f32.s32 	%f31, %r185;
	cvt.rzi.s32.f32 	%r186, %f31;
	ld.global.u32 	%r187, [%rd25+14336];
	abs.s32 	%r188, %r187;
	cvt.rn.f32.s32 	%f32, %r188;
	cvt.rzi.s32.f32 	%r189, %f32;
	ld.global.u32 	%r190, [%rd25+15360];
	abs.s32 	%r191, %r190;
	cvt.rn.f32.s32 	%f33, %r191;
	cvt.rzi.s32.f32 	%r192, %f33;
	max.s32 	%r193, %r651, %r147;
	max.s32 	%r194, %r193, %r150;
	max.s32 	%r195, %r153, %r156;
	max.s32 	%r196, %r195, %r159;
	max.s32 	%r197, %r162, %r165;
	max.s32 	%r198, %r197, %r168;
	max.s32 	%r199, %r171, %r174;
	max.s32 	%r200, %r199, %r177;
	max.s32 	%r201, %r180, %r183;
	max.s32 	%r202, %r201, %r186;
	max.s32 	%r203, %r189, %r192;
	max.s32 	%r204, %r194, %r196;
	max.s32 	%r205, %r204, %r198;
	max.s32 	%r206, %r200, %r202;
	max.s32 	%r207, %r206, %r203;
	max.s32 	%r651, %r205, %r207;
	sub.s64 	%rd26, %rd19, %rd53;
	setp.lt.u64 	%p4, %rd26, 4096;
	@%p4 bra 	$L__BB5_45;
	add.s64 	%rd53, %rd53, 4096;
	setp.le.u64 	%p5, %rd53, %rd8;
	@%p5 bra 	$L__BB5_30;
$L__BB5_32:
	setp.le.u64 	%p6, %rd19, %rd53;
	cvt.u32.u64 	%r208, %rd53;
	cvt.u32.u64 	%r209, %rd19;
	sub.s32 	%r210, %r209, %r208;
	setp.ge.s32 	%p7, %r44, %r210;
	or.pred  	%p8, %p6, %p7;
	@%p8 bra 	$L__BB5_45;
	not.b32 	%r214, %r44;
	add.s32 	%r215, %r214, %r209;
	sub.s32 	%r217, %r215, %r208;
	shr.u32 	%r218, %r217, 8;
	add.s32 	%r49, %r218, 1;
	and.b32  	%r50, %r49, 15;
	setp.lt.u32 	%p9, %r217, 3840;
	mov.u32 	%r641, %r44;
	@%p9 bra 	$L__BB5_36;
	and.b32  	%r219, %r49, 33554416;
	neg.s32 	%r637, %r219;
	add.s64 	%rd27, %rd53, %rd6;
	shl.b64 	%rd28, %rd27, 2;
	add.s64 	%rd29, %rd28, %rd2;
	add.s64 	%rd54, %rd29, 8192;
	mov.u32 	%r641, %r44;
$L__BB5_35:
	.pragma "nounroll";
	ld.global.u32 	%r220, [%rd54+-8192];
	abs.s32 	%r221, %r220;
	cvt.rn.f32.s32 	%f34, %r221;
	cvt.rzi.s32.f32 	%r222, %f34;
	max.s32 	%r223, %r651, %r222;
	ld.global.u32 	%r224, [%rd54+-7168];
	abs.s32 	%r225, %r224;
	cvt.rn.f32.s32 	%f35, %r225;
	cvt.rzi.s32.f32 	%r226, %f35;
	max.s32 	%r227, %r223, %r226;
	ld.global.u32 	%r228, [%rd54+-6144];
	abs.s32 	%r229, %r228;
	cvt.rn.f32.s32 	%f36, %r229;
	cvt.rzi.s32.f32 	%r230, %f36;
	max.s32 	%r231, %r227, %r230;
	ld.global.u32 	%r232, [%rd54+-5120];
	abs.s32 	%r233, %r232;
	cvt.rn.f32.s32 	%f37, %r233;
	cvt.rzi.s32.f32 	%r234, %f37;
	max.s32 	%r235, %r231, %r234;
	ld.global.u32 	%r236, [%rd54+-4096];
	abs.s32 	%r237, %r236;
	cvt.rn.f32.s32 	%f38, %r237;
	cvt.rzi.s32.f32 	%r238, %f38;
	max.s32 	%r239, %r235, %r238;
	ld.global.u32 	%r240, [%rd54+-3072];
	abs.s32 	%r241, %r240;
	cvt.rn.f32.s32 	%f39, %r241;
	cvt.rzi.s32.f32 	%r242, %f39;
	max.s32 	%r243, %r239, %r242;
	ld.global.u32 	%r244, [%rd54+-2048];
	abs.s32 	%r245, %r244;
	cvt.rn.f32.s32 	%f40, %r245;
	cvt.rzi.s32.f32 	%r246, %f40;
	max.s32 	%r247, %r243, %r246;
	ld.global.u32 	%r248, [%rd54+-1024];
	abs.s32 	%r249, %r248;
	cvt.rn.f32.s32 	%f41, %r249;
	cvt.rzi.s32.f32 	%r250, %f41;
	max.s32 	%r251, %r247, %r250;
	ld.global.u32 	%r252, [%rd54];
	abs.s32 	%r253, %r252;
	cvt.rn.f32.s32 	%f42, %r253;
	cvt.rzi.s32.f32 	%r254, %f42;
	max.s32 	%r255, %r251, %r254;
	ld.global.u32 	%r256, [%rd54+1024];
	abs.s32 	%r257, %r256;
	cvt.rn.f32.s32 	%f43, %r257;
	cvt.rzi.s32.f32 	%r258, %f43;
	max.s32 	%r259, %r255, %r258;
	ld.global.u32 	%r260, [%rd54+2048];
	abs.s32 	%r261, %r260;
	cvt.rn.f32.s32 	%f44, %r261;
	cvt.rzi.s32.f32 	%r262, %f44;
	max.s32 	%r263, %r259, %r262;
	ld.global.u32 	%r264, [%rd54+3072];
	abs.s32 	%r265, %r264;
	cvt.rn.f32.s32 	%f45, %r265;
	cvt.rzi.s32.f32 	%r266, %f45;
	max.s32 	%r267, %r263, %r266;
	ld.global.u32 	%r268, [%rd54+4096];
	abs.s32 	%r269, %r268;
	cvt.rn.f32.s32 	%f46, %r269;
	cvt.rzi.s32.f32 	%r270, %f46;
	max.s32 	%r271, %r267, %r270;
	ld.global.u32 	%r272, [%rd54+5120];
	abs.s32 	%r273, %r272;
	cvt.rn.f32.s32 	%f47, %r273;
	cvt.rzi.s32.f32 	%r274, %f47;
	max.s32 	%r275, %r271, %r274;
	ld.global.u32 	%r276, [%rd54+6144];
	abs.s32 	%r277, %r276;
	cvt.rn.f32.s32 	%f48, %r277;
	cvt.rzi.s32.f32 	%r278, %f48;
	max.s32 	%r279, %r275, %r278;
	ld.global.u32 	%r280, [%rd54+7168];
	abs.s32 	%r281, %r280;
	cvt.rn.f32.s32 	%f49, %r281;
	cvt.rzi.s32.f32 	%r282, %f49;
	max.s32 	%r651, %r279, %r282;
	add.s32 	%r641, %r641, 4096;
	add.s32 	%r637, %r637, 16;
	add.s64 	%rd54, %rd54, 16384;
	setp.ne.s32 	%p10, %r637, 0;
	@%p10 bra 	$L__BB5_35;
$L__BB5_36:
	setp.eq.s32 	%p11, %r50, 0;
	@%p11 bra 	$L__BB5_45;
	and.b32  	%r61, %r49, 7;
	setp.lt.u32 	%p12, %r50, 8;
	@%p12 bra 	$L__BB5_39;
	cvt.u64.u32 	%rd30, %r641;
	add.s64 	%rd31, %rd53, %rd30;
	shl.b64 	%rd32, %rd31, 2;
	add.s64 	%rd33, %rd2, %rd32;
	ld.global.u32 	%r284, [%rd33];
	abs.s32 	%r285, %r284;
	cvt.rn.f32.s32 	%f50, %r285;
	cvt.rzi.s32.f32 	%r286, %f50;
	max.s32 	%r287, %r651, %r286;
	ld.global.u32 	%r288, [%rd33+1024];
	abs.s32 	%r289, %r288;
	cvt.rn.f32.s32 	%f51, %r289;
	cvt.rzi.s32.f32 	%r290, %f51;
	max.s32 	%r291, %r287, %r290;
	ld.global.u32 	%r292, [%rd33+2048];
	abs.s32 	%r293, %r292;
	cvt.rn.f32.s32 	%f52, %r293;
	cvt.rzi.s32.f32 	%r294, %f52;
	max.s32 	%r295, %r291, %r294;
	ld.global.u32 	%r296, [%rd33+3072];
	abs.s32 	%r297, %r296;
	cvt.rn.f32.s32 	%f53, %r297;
	cvt.rzi.s32.f32 	%r298, %f53;
	max.s32 	%r299, %r295, %r298;
	ld.global.u32 	%r300, [%rd33+4096];
	abs.s32 	%r301, %r300;
	cvt.rn.f32.s32 	%f54, %r301;
	cvt.rzi.s32.f32 	%r302, %f54;
	max.s32 	%r303, %r299, %r302;
	ld.global.u32 	%r304, [%rd33+5120];
	abs.s32 	%r305, %r304;
	cvt.rn.f32.s32 	%f55, %r305;
	cvt.rzi.s32.f32 	%r306, %f55;
	max.s32 	%r307, %r303, %r306;
	ld.global.u32 	%r308, [%rd33+6144];
	abs.s32 	%r309, %r308;
	cvt.rn.f32.s32 	%f56, %r309;
	cvt.rzi.s32.f32 	%r310, %f56;
	max.s32 	%r311, %r307, %r310;
	ld.global.u32 	%r312, [%rd33+7168];
	abs.s32 	%r313, %r312;
	cvt.rn.f32.s32 	%f57, %r313;
	cvt.rzi.s32.f32 	%r314, %f57;
	max.s32 	%r651, %r311, %r314;
	add.s32 	%r641, %r641, 2048;
$L__BB5_39:
	setp.eq.s32 	%p13, %r61, 0;
	@%p13 bra 	$L__BB5_45;
	and.b32  	%r67, %r49, 3;
	setp.lt.u32 	%p14, %r61, 4;
	@%p14 bra 	$L__BB5_42;
	cvt.u64.u32 	%rd34, %r641;
	add.s64 	%rd35, %rd53, %rd34;
	shl.b64 	%rd36, %rd35, 2;
	add.s64 	%rd37, %rd2, %rd36;
	ld.global.u32 	%r316, [%rd37];
	abs.s32 	%r317, %r316;
	cvt.rn.f32.s32 	%f58, %r317;
	cvt.rzi.s32.f32 	%r318, %f58;
	max.s32 	%r319, %r651, %r318;
	ld.global.u32 	%r320, [%rd37+1024];
	abs.s32 	%r321, %r320;
	cvt.rn.f32.s32 	%f59, %r321;
	cvt.rzi.s32.f32 	%r322, %f59;
	max.s32 	%r323, %r319, %r322;
	ld.global.u32 	%r324, [%rd37+2048];
	abs.s32 	%r325, %r324;
	cvt.rn.f32.s32 	%f60, %r325;
	cvt.rzi.s32.f32 	%r326, %f60;
	max.s32 	%r327, %r323, %r326;
	ld.global.u32 	%r328, [%rd37+3072];
	abs.s32 	%r329, %r328;
	cvt.rn.f32.s32 	%f61, %r329;
	cvt.rzi.s32.f32 	%r330, %f61;
	max.s32 	%r651, %r327, %r330;
	add.s32 	%r641, %r641, 1024;
$L__BB5_42:
	setp.eq.s32 	%p15, %r67, 0;
	@%p15 bra 	$L__BB5_45;
	cvt.u64.u32 	%rd38, %r641;
	add.s64 	%rd39, %rd53, %rd38;
	shl.b64 	%rd40, %rd39, 2;
	add.s64 	%rd55, %rd2, %rd40;
	neg.s32 	%r649, %r67;
$L__BB5_44:
	.pragma "nounroll";
	ld.global.u32 	%r331, [%rd55];
	abs.s32 	%r332, %r331;
	cvt.rn.f32.s32 	%f62, %r332;
	cvt.rzi.s32.f32 	%r333, %f62;
	max.s32 	%r651, %r651, %r333;
	add.s64 	%rd55, %rd55, 1024;
	add.s32 	%r649, %r649, 1;
	setp.ne.s32 	%p16, %r649, 0;
	@%p16 bra 	$L__BB5_44;
$L__BB5_45:
	// begin inline asm
	mov.u32 %r334, %laneid;
	// end inline asm
	mov.b32 	%r337, 1;
	mov.b32 	%r358, 31;
	mov.b32 	%r359, -1;
	// begin inline asm
	shfl.sync.down.b32 %r335, %r651, %r337, %r358, %r359;
	// end inline asm
	setp.gt.s32 	%p17, %r334, 30;
	max.s32 	%r360, %r651, %r335;
	selp.b32 	%r341, %r651, %r360, %p17;
	mov.b32 	%r342, 2;
	// begin inline asm
	shfl.sync.down.b32 %r340, %r341, %r342, %r358, %r359;
	// end inline asm
	setp.gt.s32 	%p18, %r334, 29;
	max.s32 	%r361, %r341, %r340;
	selp.b32 	%r346, %r341, %r361, %p18;
	mov.b32 	%r347, 4;
	// begin inline asm
	shfl.sync.down.b32 %r345, %r346, %r347, %r358, %r359;
	// end inline asm
	setp.gt.s32 	%p19, %r334, 27;
	max.s32 	%r362, %r346, %r345;
	selp.b32 	%r351, %r346, %r362, %p19;
	mov.b32 	%r352, 8;
	// begin inline asm
	shfl.sync.down.b32 %r350, %r351, %r352, %r358, %r359;
	// end inline asm
	setp.gt.s32 	%p20, %r334, 23;
	max.s32 	%r363, %r351, %r350;
	selp.b32 	%r356, %r351, %r363, %p20;
	mov.b32 	%r357, 16;
	// begin inline asm
	shfl.sync.down.b32 %r355, %r356, %r357, %r358, %r359;
	// end inline asm
	setp.gt.s32 	%p21, %r334, 15;
	max.s32 	%r79, %r356, %r355;
	selp.b32 	%r652, %r356, %r79, %p21;
	setp.ne.s32 	%p22, %r334, 0;
	@%p22 bra 	$L__BB5_47;
	shr.u32 	%r364, %r44, 3;
	and.b32  	%r365, %r364, 124;
	mov.u32 	%r366, _ZZN3cub18CUB_300001_SM_10006detail6reduce28DeviceReduceSingleTileKernelINS2_10policy_hubIiyN4cuda3__47maximumIiEEE10Policy1000EN6thrust24THRUST_300001_SM_1000_NS10device_ptrIiEEPfyS8_fi8AbsValueEEvT0_T1_T2_T3_T4_T6_E12temp_storage;
	add.s32 	%r367, %r366, %r365;
	st.shared.u32 	[%r367+8], %r79;
$L__BB5_47:
	bar.sync 	0;
	setp.ne.s32 	%p23, %r44, 0;
	@%p23 bra 	$L__BB5_49;
	ld.shared.u32 	%r368, [_ZZN3cub18CUB_300001_SM_10006detail6reduce28DeviceReduceSingleTileKernelINS2_10policy_hubIiyN4cuda3__47maximumIiEEE10Policy1000EN6thrust24THRUST_300001_SM_1000_NS10device_ptrIiEEPfyS8_fi8AbsValueEEvT0_T1_T2_T3_T4_T6_E12temp_storage+12];
	max.s32 	%r369, %r652, %r368;
	ld.shared.u32 	%r370, [_ZZN3cub18CUB_300001_SM_10006detail6reduce28DeviceReduceSingleTileKernelINS2_10policy_hubIiyN4cuda3__47maximumIiEEE10Policy1000EN6thrust24THRUST_300001_SM_1000_NS10device_ptrIiEEPfyS8_fi8AbsValueEEvT0_T1_T2_T3_T4_T6_E12temp_storage+16];
	max.s32 	%r371, %r369, %r370;
	ld.shared.u32 	%r372, [_ZZN3cub18CUB_300001_SM_10006detail6reduce28DeviceReduceSingleTileKernelINS2_10policy_hubIiyN4cuda3__47maximumIiEEE10Policy1000EN6thrust24THRUST_300001_SM_1000_NS10device_ptrIiEEPfyS8_fi8AbsValueEEvT0_T1_T2_T3_T4_T6_E12temp_storage+20];
	max.s32 	%r373, %r371, %r372;
	ld.shared.u32 	%r374, [_ZZN3cub18CUB_300001_SM_10006detail6reduce28DeviceReduceSingleTileKernelINS2_10policy_hubIiyN4cuda3__47maximumIiEEE10Policy1000EN6thrust24THRUST_300001_SM_1000_NS10device_ptrIiEEPfyS8_fi8AbsValueEEvT0_T1_T2_T3_T4_T6_E12temp_storage+24];
	max.s32 	%r375, %r373, %r374;
	ld.shared.u32 	%r376, [_ZZN3cub18CUB_300001_SM_10006detail6reduce28DeviceReduceSingleTileKernelINS2_10policy_hubIiyN4cuda3__47maximumIiEEE10Policy1000EN6thrust24THRUST_300001_SM_1000_NS10device_ptrIiEEPfyS8_fi8AbsValueEEvT0_T1_T2_T3_T4_T6_E12temp_storage+28];
	max.s32 	%r377, %r375, %r376;
	ld.shared.u32 	%r378, [_ZZN3cub18CUB_300001_SM_10006detail6reduce28DeviceReduceSingleTileKernelINS2_10policy_hubIiyN4cuda3__47maximumIiEEE10Policy1000EN6thrust24THRUST_300001_SM_1000_NS10device_ptrIiEEPfyS8_fi8AbsValueEEvT0_T1_T2_T3_T4_T6_E12temp_storage+32];
	max.s32 	%r379, %r377, %r378;
	ld.shared.u32 	%r380, [_ZZN3cub18CUB_300001_SM_10006detail6reduce28DeviceReduceSingleTileKernelINS2_10policy_hubIiyN4cuda3__47maximumIiEEE10Policy1000EN6thrust24THRUST_300001_SM_1000_NS10device_ptrIiEEPfyS8_fi8AbsValueEEvT0_T1_T2_T3_T4_T6_E12temp_storage+36];
	max.s32 	%r652, %r379, %r380;
$L__BB5_49:
	mov.u32 	%r613, %tid.x;
	setp.ne.s32 	%p57, %r613, 0;
	@%p57 bra 	$L__BB5_51;
	cvt.rzi.s32.f32 	%r614, %f1;
	max.s32 	%r615, %r614, %r652;
	cvt.rn.f32.s32 	%f93, %r615;
	st.global.f32 	[%rd1], %f93;
$L__BB5_51:
	ret;

}
	// .globl	_ZN3cub18CUB_300001_SM_10006detail6reduce18DeviceReduceKernelINS2_10policy_hubIiyN4cuda3__47maximumIiEEE10Policy1000EN6thrust24THRUST_300001_SM_1000_NS10device_ptrIiEEyS8_i8AbsValueEEvT0_PT3_T1_NS0_13GridEvenShareISJ_EET2_T4_
.visible .entry _ZN3cub18CUB_300001_SM_10006detail6reduce18DeviceReduceKernelINS2_10policy_hubIiyN4cuda3__47maximumIiEEE10Policy1000EN6thrust24THRUST_300001_SM_1000_NS10device_ptrIiEEyS8_i8AbsValueEEvT0_PT3_T1_NS0_13GridEvenShareISJ_EET2_T4_(
	.param .align 8 .b8 _ZN3cub18CUB_300001_SM_10006detail6reduce18DeviceReduceKernelINS2_10policy_hubIiyN4cuda3__47maximumIiEEE10Policy1000EN6thrust24THRUST_300001_SM_1000_NS10device_ptrIiEEyS8_i8AbsValueEEvT0_PT3_T1_NS0_13GridEvenShareISJ_EET2_T4__param_0[8],
	.param .u64 .ptr .align 1 _ZN3cub18CUB_300001_SM_10006detail6reduce18DeviceReduceKernelINS2_10policy_hubIiyN4cuda3__47maximumIiEEE10Policy1000EN6thrust24THRUST_300001_SM_1000_NS10device_ptrIiEEyS8_i8AbsValueEEvT0_PT3_T1_NS0_13GridEvenShareISJ_EET2_T4__param_1,
	.param .u64 _ZN3cub18CUB_300001_SM_10006detail6reduce18DeviceReduceKernelINS2_10policy_hubIiyN4cuda3__47maximumIiEEE10Policy1000EN6thrust24THRUST_300001_SM_1000_NS10device_ptrIiEEyS8_i8AbsValueEEvT0_PT3_T1_NS0_13GridEvenShareISJ_EET2_T4__param_2,
	.param .align 8 .b8 _ZN3cub18CUB_300001_SM_10006detail6reduce18DeviceReduceKernelINS2_10policy_hubIiyN4cuda3__47maximumIiEEE10Policy1000EN6thrust24THRUST_300001_SM_1000_NS10device_ptrIiEEyS8_i8AbsValueEEvT0_PT3_T1_NS0_13GridEvenShareISJ_EET2_T4__param_3[72],
	.param .align 1 .b8 _ZN3cub18CUB_300001_SM_10006detail6reduce18DeviceReduceKernelINS2_10policy_hubIiyN4cuda3__47maximumIiEEE10Policy1000EN6thrust24THRUST_300001_SM_1000_NS10device_ptrIiEEyS8_i8AbsValueEEvT0_PT3_T1_NS0_13GridEvenShareISJ_EET2_T4__param_4[1],
	.param .align 1 .b8 _ZN3cub18CUB_300001_SM_10006detail6reduce18DeviceReduceKernelINS2_10policy_hubIiyN4cuda3__47maximumIiEEE10Policy1000EN6thrust24THRUST_300001_SM_1000_NS10device_ptrIiEEyS8_i8AbsValueEEvT0_PT3_T1_NS0_13GridEvenShareISJ_EET2_T4__param_5[1]
)
.maxntid 256
{
	.reg .pred 	%p<57>;
	.reg .b16 	%rs<4>;
	.reg .b32 	%r<684>;
	.reg .b32 	%f<92>;
	.reg .b64 	%rd<78>;
	// demoted variable
	.shared .align 4 .b8 _ZZN3cub18CUB_300001_SM_10006detail6reduce18DeviceReduceKernelINS2_10policy_hubIiyN4cuda3__47maximumIiEEE10Policy1000EN6thrust24THRUST_300001_SM_1000_NS10device_ptrIiEEyS8_i8AbsValueEEvT0_PT3_T1_NS0_13GridEvenShareISJ_EET2_T4_E12temp_storage[44];
	ld.param.u64 	%rd1, [_ZN3cub18CUB_300001_SM_10006detail6reduce18DeviceReduceKernelINS2_10policy_hubIiyN4cuda3__47maximumIiEEE10Policy1000EN6thrust24THRUST_300001_SM_1000_NS10device_ptrIiEEyS8_i8AbsValueEEvT0_PT3_T1_NS0_13GridEvenShareISJ_EET2_T4__param_3+32];
	ld.param.u32 	%r1, [_ZN3cub18CUB_300001_SM_10006detail6reduce18DeviceReduceKernelINS2_10policy_hubIiyN4cuda3__47maximumIiEEE10Policy1000EN6thrust24THRUST_300001_SM_1000_NS10device_ptrIiEEyS8_i8AbsValueEEvT0_PT3_T1_NS0_13GridEvenShareISJ_EET2_T4__param_3+40];
	ld.param.u64 	%rd25, [_ZN3cub18CUB_300001_SM_10006detail6reduce18DeviceReduceKernelINS2_10policy_hubIiyN4cuda3__47maximumIiEEE10Policy1000EN6thrust24THRUST_300001_SM_1000_NS10device_ptrIiEEyS8_i8AbsValueEEvT0_PT3_T1_NS0_13GridEvenShareISJ_EET2_T4__param_0];
	cvta.to.global.u64 	%rd2, %rd25;
	mov.u32 	%r2, %ctaid.x;
	shl.b32 	%r90, %r1, 12;
	cvt.s64.s32 	%rd3, %r90;
	shl.b32 	%r91, %r2, 12;
	cvt.u64.u32 	%rd4, %r91;
	sub.s64 	%rd5, %rd1, %rd4;
	setp.gt.u64 	%p1, %rd5, 4095;
	@%p1 bra 	$L__BB6_25;
	cvt.u32.u64 	%r410, %rd4;
	cvt.u32.u64 	%r3, %rd1;
	sub.s32 	%r4, %r3, %r410;
	mov.u32 	%r5, %tid.x;
	setp.ge.s32 	%p23, %r5, %r4;
	mov.b32 	%r664, 0;
	mov.u32 	%r653, %r5;
	@%p23 bra 	$L__BB6_3;
	add.s32 	%r412, %r410, %r5;
	mul.wide.u32 	%rd51, %r412, 4;
	add.s64 	%rd52, %rd2, %rd51;
	ld.global.u32 	%r413, [%rd52];
	abs.s32 	%r414, %r413;
	cvt.rn.f32.s32 	%f62, %r414;
	cvt.rzi.s32.f32 	%r664, %f62;
	add.s32 	%r653, %r5, 256;
$L__BB6_3:
	setp.ge.s32 	%p24, %r653, %r4;
	@%p24 bra 	$L__BB6_16;
	not.b32 	%r417, %r653;
	add.s32 	%r418, %r417, %r3;
	sub.s32 	%r419, %r418, %r410;
	shr.u32 	%r420, %r419, 8;
	add.s32 	%r10, %r420, 1;
	and.b32  	%r11, %r10, 15;
	setp.lt.u32 	%p25, %r419, 3840;
	@%p25 bra 	$L__BB6_7;
	and.b32  	%r421, %r10, 33554416;
	neg.s32 	%r649, %r421;
	mul.wide.u32 	%rd53, %r2, 16384;
	mul.wide.u32 	%rd54, %r653, 4;
	or.b64  	%rd55, %rd53, %rd54;
	add.s64 	%rd56, %rd55, %rd2;
	add.s64 	%rd72, %rd56, 8192;
$L__BB6_6:
	.pragma "nounroll";
	ld.global.u32 	%r422, [%rd72+-8192];
	abs.s32 	%r423, %r422;
	cvt.rn.f32.s32 	%f63, %r423;
	cvt.rzi.s32.f32 	%r424, %f63;
	max.s32 	%r425, %r664, %r424;
	ld.global.u32 	%r426, [%rd72+-7168];
	abs.s32 	%r427, %r426;
	cvt.rn.f32.s32 	%f64, %r427;
	cvt.rzi.s32.f32 	%r428, %f64;
	max.s32 	%r429, %r425, %r428;
	ld.global.u32 	%r430, [%rd72+-6144];
	abs.s32 	%r431, %r430;
	cvt.rn.f32.s32 	%f65, %r431;
	cvt.rzi.s32.f32 	%r432, %f65;
	max.s32 	%r433, %r429, %r432;
	ld.global.u32 	%r434, [%rd72+-5120];
	abs.s32 	%r435, %r434;
	cvt.rn.f32.s32 	%f66, %r435;
	cvt.rzi.s32.f32 	%r436, %f66;
	max.s32 	%r437, %r433, %r436;
	ld.global.u32 	%r438, [%rd72+-4096];
	abs.s32 	%r439, %r438;
	cvt.rn.f32.s32 	%f67, %r439;
	cvt.rzi.s32.f32 	%r440, %f67;
	max.s32 	%r441, %r437, %r440;
	ld.global.u32 	%r442, [%rd72+-3072];
	abs.s32 	%r443, %r442;
	cvt.rn.f32.s32 	%f68, %r443;
	cvt.rzi.s32.f32 	%r444, %f68;
	max.s32 	%r445, %r441, %r444;
	ld.global.u32 	%r446, [%rd72+-2048];
	abs.s32 	%r447, %r446;
	cvt.rn.f32.s32 	%f69, %r447;
	cvt.rzi.s32.f32 	%r448, %f69;
	max.s32 	%r449, %r445, %r448;
	ld.global.u32 	%r450, [%rd72+-1024];
	abs.s32 	%r451, %r450;
	cvt.rn.f32.s32 	%f70, %r451;
	cvt.rzi.s32.f32 	%r452, %f70;
	max.s32 	%r453, %r449, %r452;
	ld.global.u32 	%r454, [%rd72];
	abs.s32 	%r455, %r454;
	cvt.rn.f32.s32 	%f71, %r455;
	cvt.rzi.s32.f32 	%r456, %f71;
	max.s32 	%r457, %r453, %r456;
	ld.global.u32 	%r458, [%rd72+1024];
	abs.s32 	%r459, %r458;
	cvt.rn.f32.s32 	%f72, %r459;
	cvt.rzi.s32.f32 	%r460, %f72;
	max.s32 	%r461, %r457, %r460;
	ld.global.u32 	%r462, [%rd72+2048];
	abs.s32 	%r463, %r462;
	cvt.rn.f32.s32 	%f73, %r463;
	cvt.rzi.s32.f32 	%r464, %f73;
	max.s32 	%r465, %r461, %r464;
	ld.global.u32 	%r466, [%rd72+3072];
	abs.s32 	%r467, %r466;
	cvt.rn.f32.s32 	%f74, %r467;
	cvt.rzi.s32.f32 	%r468, %f74;
	max.s32 	%r469, %r465, %r468;
	ld.global.u32 	%r470, [%rd72+4096];
	abs.s32 	%r471, %r470;
	cvt.rn.f32.s32 	%f75, %r471;
	cvt.rzi.s32.f32 	%r472, %f75;
	max.s32 	%r473, %r469, %r472;
	ld.global.u32 	%r474, [%rd72+5120];
	abs.s32 	%r475, %r474;
	cvt.rn.f32.s32 	%f76, %r475;
	cvt.rzi.s32.f32 	%r476, %f76;
	max.s32 	%r477, %r473, %r476;
	ld.global.u32 	%r478, [%rd72+6144];
	abs.s32 	%r479, %r478;
	cvt.rn.f32.s32 	%f77, %r479;
	cvt.rzi.s32.f32 	%r480, %f77;
	max.s32 	%r481, %r477, %r480;
	ld.global.u32 	%r482, [%rd72+7168];
	abs.s32 	%r483, %r482;
	cvt.rn.f32.s32 	%f78, %r483;
	cvt.rzi.s32.f32 	%r484, %f78;
	max.s32 	%r664, %r481, %r484;
	add.s32 	%r653, %r653, 4096;
	add.s32 	%r649, %r649, 16;
	add.s64 	%rd72, %rd72, 16384;
	setp.ne.s32 	%p26, %r649, 0;
	@%p26 bra 	$L__BB6_6;
$L__BB6_7:
	setp.eq.s32 	%p27, %r11, 0;
	@%p27 bra 	$L__BB6_16;
	and.b32  	%r22, %r10, 7;
	setp.lt.u32 	%p28, %r11, 8;
	@%p28 bra 	$L__BB6_10;
	cvt.s64.s32 	%rd57, %r653;
	add.s64 	%rd58, %rd57, %rd4;
	shl.b64 	%rd59, %rd58, 2;
	add.s64 	%rd60, %rd2, %rd59;
	ld.global.u32 	%r486, [%rd60];
	abs.s32 	%r487, %r486;
	cvt.rn.f32.s32 	%f79, %r487;
	cvt.rzi.s32.f32 	%r488, %f79;
	max.s32 	%r489, %r664, %r488;
	ld.global.u32 	%r490, [%rd60+1024];
	abs.s32 	%r491, %r490;
	cvt.rn.f32.s32 	%f80, %r491;
	cvt.rzi.s32.f32 	%r492, %f80;
	max.s32 	%r493, %r489, %r492;
	ld.global.u32 	%r494, [%rd60+2048];
	abs.s32 	%r495, %r494;
	cvt.rn.f32.s32 	%f81, %r495;
	cvt.rzi.s32.f32 	%r496, %f81;
	max.s32 	%r497, %r493, %r496;
	ld.global.u32 	%r498, [%rd60+3072];
	abs.s32 	%r499, %r498;
	cvt.rn.f32.s32 	%f82, %r499;
	cvt.rzi.s32.f32 	%r500, %f82;
	max.s32 	%r501, %r497, %r500;
	ld.global.u32 	%r502, [%rd60+4096];
	abs.s32 	%r503, %r502;
	cvt.rn.f32.s32 	%f83, %r503;
	cvt.rzi.s32.f32 	%r504, %f83;
	max.s32 	%r505, %r501, %r504;
	ld.global.u32 	%r506, [%rd60+5120];
	abs.s32 	%r507, %r506;
	cvt.rn.f32.s32 	%f84, %r507;
	cvt.rzi.s32.f32 	%r508, %f84;
	max.s32 	%r509, %r505, %r508;
	ld.global.u32 	%r510, [%rd60+6144];
	abs.s32 	%r511, %r510;
	cvt.rn.f32.s32 	%f85, %r511;
	cvt.rzi.s32.f32 	%r512, %f85;
	max.s32 	%r513, %r509, %r512;
	ld.global.u32 	%r514, [%rd60+7168];
	abs.s32 	%r515, %r514;
	cvt.rn.f32.s32 	%f86, %r515;
	cvt.rzi.s32.f32 	%r516, %f86;
	max.s32 	%r664, %r513, %r516;
	add.s32 	%r653, %r653, 2048;
$L__BB6_10:
	setp.eq.s32 	%p29, %r22, 0;
	@%p29 bra 	$L__BB6_16;
	and.b32  	%r28, %r10, 3;
	setp.lt.u32 	%p30, %r22, 4;
	@%p30 bra 	$L__BB6_13;
	cvt.s64.s32 	%rd61, %r653;
	add.s64 	%rd62, %rd61, %rd4;
	shl.b64 	%rd63, %rd62, 2;
	add.s64 	%rd64, %rd2, %rd63;
	ld.global.u32 	%r518, [%rd64];
	abs.s32 	%r519, %r518;
	cvt.rn.f32.s32 	%f87, %r519;
	cvt.rzi.s32.f32 	%r520, %f87;
	max.s32 	%r521, %r664, %r520;
	ld.global.u32 	%r522, [%rd64+1024];
	abs.s32 	%r523, %r522;
	cvt.rn.f32.s32 	%f88, %r523;
	cvt.rzi.s32.f32 	%r524, %f88;
	max.s32 	%r525, %r521, %r524;
	ld.global.u32 	%r526, [%rd64+2048];
	abs.s32 	%r527, %r526;
	cvt.rn.f32.s32 	%f89, %r527;
	cvt.rzi.s32.f32 	%r528, %f89;
	max.s32 	%r529, %r525, %r528;
	ld.global.u32 	%r530, [%rd64+3072];
	abs.s32 	%r531, %r530;
	cvt.rn.f32.s32 	%f90, %r531;
	cvt.rzi.s32.f32 	%r532, %f90;
	max.s32 	%r664, %r529, %r532;
	add.s32 	%r653, %r653, 1024;
$L__BB6_13:
	setp.eq.s32 	%p31, %r28, 0;
	@%p31 bra 	$L__BB6_16;
	mul.wide.u32 	%rd65, %r2, 16384;
	add.s64 	%rd9, %rd2, %rd65;
	neg.s32 	%r661, %r28;
$L__BB6_15:
	.pragma "nounroll";
	mul.wide.s32 	%rd66, %r653, 4;
	add.s64 	%rd67, %rd9, %rd66;
	ld.global.u32 	%r533, [%rd67];
	abs.s32 	%r534, %r533;
	cvt.rn.f32.s32 	%f91, %r534;
	cvt.rzi.s32.f32 	%r535, %f91;
	max.s32 	%r664, %r664, %r535;
	add.s32 	%r653, %r653, 256;
	add.s32 	%r661, %r661, 1;
	setp.ne.s32 	%p32, %r661, 0;
	@%p32 bra 	$L__BB6_15;
$L__BB6_16:
	setp.lt.s32 	%p33, %r4, 256;
	@%p33 bra 	$L__BB6_21;
	// begin inline asm
	mov.u32 %r599, %laneid;
	// end inline asm
	mov.b32 	%r602, 1;
	mov.b32 	%r623, 31;
	mov.b32 	%r624, -1;
	// begin inline asm
	shfl.sync.down.b32 %r600, %r664, %r602, %r623, %r624;
	// end inline asm
	setp.gt.s32 	%p49, %r599, 30;
	max.s32 	%r625, %r664, %r600;
	selp.b32 	%r606, %r664, %r625, %p49;
	mov.b32 	%r607, 2;
	// begin inline asm
	shfl.sync.down.b32 %r605, %r606, %r607, %r623, %r624;
	// end inline asm
	setp.gt.s32 	%p50, %r599, 29;
	max.s32 	%r626, %r606, %r605;
	selp.b32 	%r611, %r606, %r626, %p50;
	mov.b32 	%r612, 4;
	// begin inline asm
	shfl.sync.down.b32 %r610, %r611, %r612, %r623, %r624;
	// end inline asm
	setp.gt.s32 	%p51, %r599, 27;
	max.s32 	%r627, %r611, %r610;
	selp.b32 	%r616, %r611, %r627, %p51;
	mov.b32 	%r617, 8;
	// begin inline asm
	shfl.sync.down.b32 %r615, %r616, %r617, %r623, %r624;
	// end inline asm
	setp.gt.s32 	%p52, %r599, 23;
	max.s32 	%r628, %r616, %r615;
	selp.b32 	%r621, %r616, %r628, %p52;
	mov.b32 	%r622, 16;
	// begin inline asm
	shfl.sync.down.b32 %r620, %r621, %r622, %r623, %r624;
	// end inline asm
	setp.gt.s32 	%p53, %r599, 15;
	max.s32 	%r42, %r621, %r620;
	selp.b32 	%r683, %r621, %r42, %p53;
	setp.ne.s32 	%p54, %r599, 0;
	@%p54 bra 	$L__BB6_19;
	shr.u32 	%r629, %r5, 3;
	and.b32  	%r630, %r629, 124;
	mov.u32 	%r631, _ZZN3cub18CUB_300001_SM_10006detail6reduce18DeviceReduceKernelINS2_10policy_hubIiyN4cuda3__47maximumIiEEE10Policy1000EN6thrust24THRUST_300001_SM_1000_NS10device_ptrIiEEyS8_i8AbsValueEEvT0_PT3_T1_NS0_13GridEvenShareISJ_EET2_T4_E12temp_storage;
	add.s32 	%r632, %r631, %r630;
	st.shared.u32 	[%r632+8], %r42;
$L__BB6_19:
	bar.sync 	0;
	setp.ne.s32 	%p55, %r5, 0;
	@%p55 bra 	$L__BB6_46;
	ld.shared.u32 	%r633, [_ZZN3cub18CUB_300001_SM_10006detail6reduce18DeviceReduceKernelINS2_10policy_hubIiyN4cuda3__47maximumIiEEE10Policy1000EN6thrust24THRUST_300001_SM_1000_NS10device_ptrIiEEyS8_i8AbsValueEEvT0_PT3_T1_NS0_13GridEvenShareISJ_EET2_T4_E12temp_storage+12];
	max.s32 	%r634, %r683, %r633;
	ld.shared.u32 	%r635, [_ZZN3cub18CUB_300001_SM_10006detail6reduce18DeviceReduceKernelINS2_10policy_hubIiyN4cuda3__47maximumIiEEE10Policy1000EN6thrust24THRUST_300001_SM_1000_NS10device_ptrIiEEyS8_i8AbsValueEEvT0_PT3_T1_NS0_13GridEvenShareISJ_EET2_T4_E12temp_storage+16];
	max.s32 	%r636, %r634, %r635;
	ld.shared.u32 	%r637, [_ZZN3cub18CUB_300001_SM_10006detail6reduce18DeviceReduceKernelINS2_10policy_hubIiyN4cuda3__47maximumIiEEE10Policy1000EN6thrust24THRUST_300001_SM_1000_NS10device_ptrIiEEyS8_i8AbsValueEEvT0_PT3_T1_NS0_13GridEvenShareISJ_EET2_T4_E12temp_storage+20];
	max.s32 	%r638, %r636, %r637;
	ld.shared.u32 	%r639, [_ZZN3cub18CUB_300001_SM_10006detail6reduce18DeviceReduceKernelINS2_10policy_hubIiyN4cuda3__47maximumIiEEE10Policy1000EN6thrust24THRUST_300001_SM_1000_NS10device_ptrIiEEyS8_i8AbsValueEEvT0_PT3_T1_NS0_13GridEvenShareISJ_EET2_T4_E12temp_storage+24];
	max.s32 	%r640, %r638, %r639;
	ld.shared.u32 	%r641, [_ZZN3cub18CUB_300001_SM_10006detail6reduce18DeviceReduceKernelINS2_10policy_hubIiyN4cuda3__47maximumIiEEE10Policy1000EN6thrust24THRUST_300001_SM_1000_NS10device_ptrIiEEyS8_i8AbsValueEEvT0_PT3_T1_NS0_13GridEvenShareISJ_EET2_T4_E12temp_storage+28];
	max.s32 	%r642, %r640, %r641;
	ld.shared.u32 	%r643, [_ZZN3cub18CUB_300001_SM_10006detail6reduce18DeviceReduceKernelINS2_10policy_hubIiyN4cuda3__47maximumIiEEE10Policy1000EN6thrust24THRUST_300001_SM_1000_NS10device_ptrIiEEyS8_i8AbsValueEEvT0_PT3_T1_NS0_13GridEvenShareISJ_EET2_T4_E12temp_storage+32];
	max.s32 	%r644, %r642, %r643;
	ld.shared.u32 	%r645, [_ZZN3cub18CUB_300001_SM_10006detail6reduce18DeviceReduceKernelINS2_10policy_hubIiyN4cuda3__47maximumIiEEE10Policy1000EN6thrust24THRUST_300001_SM_1000_NS10device_ptrIiEEyS8_i8AbsValueEEvT0_PT3_T1_NS0_13GridEvenShareISJ_EET2_T4_E12temp_storage+36];
	max.s32 	%r683, %r644, %r645;
	bra.uni 	$L__BB6_46;
$L__BB6_21:
	// begin inline asm
	mov.u32 %r536, %laneid;
	// end inline asm
	and.b32  	%r562, %r5, 992;
	add.s32 	%r563, %r562, 32;
	setp.gt.s32 	%p34, %r563, %r4;
	not.b32 	%r564, %r562;
	add.s32 	%r565, %r4, %r564;
	selp.b32 	%r560, %r565, 31, %p34;
	mov.b32 	%r539, 1;
	mov.b32 	%r561, -1;
	// begin inline asm
	shfl.sync.down.b32 %r537, %r664, %r539, %r560, %r561;
	// end inline asm
	setp.lt.s32 	%p35, %r536, %r560;
	max.s32 	%r566, %r664, %r537;
	selp.b32 	%r543, %r566, %r664, %p35;
	mov.b32 	%r544, 2;
	// begin inline asm
	shfl.sync.down.b32 %r542, %r543, %r544, %r560, %r561;
	// end inline asm
	add.s32 	%r567, %r536, 2;
	setp.gt.s32 	%p36, %r567, %r560;
	max.s32 	%r568, %r543, %r542;
	selp.b32 	%r548, %r543, %r568, %p36;
	mov.b32 	%r549, 4;
	// begin inline asm
	shfl.sync.down.b32 %r547, %r548, %r549, %r560, %r561;
	// end inline asm
	add.s32 	%r569, %r536, 4;
	setp.gt.s32 	%p37, %r569, %r560;
	max.s32 	%r570, %r548, %r547;
	selp.b32 	%r553, %r548, %r570, %p37;
	mov.b32 	%r554, 8;
	// begin inline asm
	shfl.sync.down.b32 %r552, %r553, %r554, %r560, %r561;
	// end inline asm
	add.s32 	%r571, %r536, 8;
	setp.gt.s32 	%p38, %r571, %r560;
	max.s32 	%r572, %r553, %r552;
	selp.b32 	%r558, %r553, %r572, %p38;
	mov.b32 	%r559, 16;
	// begin inline asm
	shfl.sync.down.b32 %r557, %r558, %r559, %r560, %r561;
	// end inline asm
	add.s32 	%r573, %r536, 16;
	setp.gt.s32 	%p39, %r573, %r560;
	max.s32 	%r574, %r558, %r557;
	selp.b32 	%r683, %r558, %r574, %p39;
	setp.ne.s32 	%p40, %r536, 0;
	@%p40 bra 	$L__BB6_23;
	shr.u32 	%r575, %r5, 3;
	and.b32  	%r576, %r575, 124;
	mov.u32 	%r577, _ZZN3cub18CUB_300001_SM_10006detail6reduce18DeviceReduceKernelINS2_10policy_hubIiyN4cuda3__47maximumIiEEE10Policy1000EN6thrust24THRUST_300001_SM_1000_NS10device_ptrIiEEyS8_i8AbsValueEEvT0_PT3_T1_NS0_13GridEvenShareISJ_EET2_T4_E12temp_storage;
	add.s32 	%r578, %r577, %r576;
	st.shared.u32 	[%r578+8], %r683;
$L__BB6_23:
	bar.sync 	0;
	setp.ne.s32 	%p41, %r5, 0;
	@%p41 bra 	$L__BB6_46;
	setp.gt.s32 	%p42, %r4, 32;
	ld.shared.u32 	%r579, [_ZZN3cub18CUB_300001_SM_10006detail6reduce18DeviceReduceKernelINS2_10policy_hubIiyN4cuda3__47maximumIiEEE10Policy1000EN6thrust24THRUST_300001_SM_1000_NS10device_ptrIiEEyS8_i8AbsValueEEvT0_PT3_T1_NS0_13GridEvenShareISJ_EET2_T4_E12temp_storage+12];
	max.s32 	%r580, %r683, %r579;
	selp.b32 	%r581, %r580, %r683, %p42;
	setp.gt.s32 	%p43, %r4, 64;
	ld.shared.u32 	%r582, [_ZZN3cub18CUB_300001_SM_10006detail6reduce18DeviceReduceKernelINS2_10policy_hubIiyN4cuda3__47maximumIiEEE10Policy1000EN6thrust24THRUST_300001_SM_1000_NS10device_ptrIiEEyS8_i8AbsValueEEvT0_PT3_T1_NS0_13GridEvenShareISJ_EET2_T4_E12temp_storage+16];
	max.s32 	%r583, %r581, %r582;
	selp.b32 	%r584, %r583, %r581, %p43;
	setp.gt.s32 	%p44, %r4, 96;
	ld.shared.u32 	%r585, [_ZZN3cub18CUB_300001_SM_10006detail6reduce18DeviceReduceKernelINS2_10policy_hubIiyN4cuda3__47maximumIiEEE10Policy1000EN6thrust24THRUST_300001_SM_1000_NS10device_ptrIiEEyS8_i8AbsValueEEvT0_PT3_T1_NS0_13GridEvenShareISJ_EET2_T4_E12temp_storage+20];
	max.s32 	%r586, %r584, %r585;
	selp.b32 	%r587, %r586, %r584, %p44;
	setp.gt.s32 	%p45, %r4, 128;
	ld.shared.u32 	%r588, [_ZZN3cub18CUB_300001_SM_10006detail6reduce18DeviceReduceKernelINS2_10policy_hubIiyN4cuda3__47maximumIiEEE10Policy1000EN6thrust24THRUST_300001_SM_1000_NS10device_ptrIiEEyS8_i8AbsValueEEvT0_PT3_T1_NS0_13GridEvenShareISJ_EET2_T4_E12temp_storage+24];
	max.s32 	%r589, %r587, %r588;
	selp.b32 	%r590, %r589, %r587, %p45;
	setp.gt.s32 	%p46, %r4, 160;
	ld.shared.u32 	%r591, [_ZZN3cub18CUB_300001_SM_10006detail6reduce18DeviceReduceKernelINS2_10policy_hubIiyN4cuda3__47maximumIiEEE10Policy1000EN6thrust24THRUST_300001_SM_1000_NS10device_ptrIiEEyS8_i8AbsValueEEvT0_PT3_T1_NS0_13GridEvenShareISJ_EET2_T4_E12temp_storage+28];
	max.s32 	%r592, %r590, %r591;
	selp.b32 	%r593, %r592, %r590, %p46;
	setp.gt.s32 	%p47, %r4, 192;
	ld.shared.u32 	%r594, [_ZZN3cub18CUB_300001_SM_10006detail6reduce18DeviceReduceKernelINS2_10policy_hubIiyN4cuda3__47maximumIiEEE10Policy1000EN6thrust24THRUST_300001_SM_1000_NS10device_ptrIiEEyS8_i8AbsValueEEvT0_PT3_T1_NS0_13GridEvenShareISJ_EET2_T4_E12temp_storage+32];
	max.s32 	%r595, %r593, %r594;
	selp.b32 	%r596, %r595, %r593, %p47;
	setp.gt.s32 	%p48, %r4, 224;
	ld.shared.u32 	%r597, [_ZZN3cub18CUB_300001_SM_10006detail6reduce18DeviceReduceKernelINS2_10policy_hubIiyN4cuda3__47maximumIiEEE10Policy1000EN6thrust24THRUST_300001_SM_1000_NS10device_ptrIiEEyS8_i8AbsValueEEvT0_PT3_T1_NS0_13GridEvenShareISJ_EET2_T4_E12temp_storage+36];
	max.s32 	%r598, %r596, %r597;
	selp.b32 	%r683, %r598, %r596, %p48;
	bra.uni 	$L__BB6_46;
$L__BB6_25:
	cvt.u32.u64 	%r92, %rd4;
	mov.u32 	%r47, %tid.x;
	add.s32 	%r93, %r47, %r92;
	mul.wide.u32 	%rd26, %r93, 4;
	add.s64 	%rd27, %rd2, %rd26;
	ld.global.u32 	%r94, [%rd27];
	abs.s32 	%r95, %r94;
	cvt.rn.f32.s32 	%f1, %r95;
	cvt.rzi.s32.f32 	%r96, %f1;
	ld.global.u32 	%r97, [%rd27+1024];
	abs.s32 	%r98, %r97;
	cvt.rn.f32.s32 	%f2, %r98;
	cvt.rzi.s32.f32 	%r99, %f2;
	ld.global.u32 	%r100, [%rd27+2048];
	abs.s32 	%r101, %r100;
	cvt.rn.f32.s32 	%f3, %r101;
	cvt.rzi.s32.f32 	%r102, %f3;
	ld.global.u32 	%r103, [%rd27+3072];
	abs.s32 	%r104, %r103;
	cvt.rn.f32.s32 	%f4, %r104;
	cvt.rzi.s32.f32 	%r105, %f4;
	ld.global.u32 	%r106, [%rd27+4096];
	abs.s32 	%r107, %r106;
	cvt.rn.f32.s32 	%f5, %r107;
	cvt.rzi.s32.f32 	%r108, %f5;
	ld.global.u32 	%r109, [%rd27+5120];
	abs.s32 	%r110, %r109;
	cvt.rn.f32.s32 	%f6, %r110;
	cvt.rzi.s32.f32 	%r111, %f6;
	ld.global.u32 	%r112, [%rd27+6144];
	abs.s32 	%r113, %r112;
	cvt.rn.f32.s32 	%f7, %r113;
	cvt.rzi.s32.f32 	%r114, %f7;
	ld.global.u32 	%r115, [%rd27+7168];
	abs.s32 	%r116, %r115;
	cvt.rn.f32.s32 	%f8, %r116;
	cvt.rzi.s32.f32 	%r117, %f8;
	ld.global.u32 	%r118, [%rd27+8192];
	abs.s32 	%r119, %r118;
	cvt.rn.f32.s32 	%f9, %r119;
	cvt.rzi.s32.f32 	%r120, %f9;
	ld.global.u32 	%r121, [%rd27+9216];
	abs.s32 	%r122, %r121;
	cvt.rn.f32.s32 	%f10, %r122;
	cvt.rzi.s32.f32 	%r123, %f10;
	ld.global.u32 	%r124, [%rd27+10240];
	abs.s32 	%r125, %r124;
	cvt.rn.f32.s32 	%f11, %r125;
	cvt.rzi.s32.f32 	%r126, %f11;
	ld.global.u32 	%r127, [%rd27+11264];
	abs.s32 	%r128, %r127;
	cvt.rn.f32.s32 	%f12, %r128;
	cvt.rzi.s32.f32 	%r129, %f12;
	ld.global.u32 	%r130, [%rd27+12288];
	abs.s32 	%r131, %r130;
	cvt.rn.f32.s32 	%f13, %r131;
	cvt.rzi.s32.f32 	%r132, %f13;
	ld.global.u32 	%r133, [%rd27+13312];
	abs.s32 	%r134, %r133;
	cvt.rn.f32.s32 	%f14, %r134;
	cvt.rzi.s32.f32 	%r135, %f14;
	ld.global.u32 	%r136, [%rd27+14336];
	abs.s32 	%r137, %r136;
	cvt.rn.f32.s32 	%f15, %r137;
	cvt.rzi.s32.f32 	%r138, %f15;
	ld.global.u32 	%r139, [%rd27+15360];
	abs.s32 	%r140, %r139;
	cvt.rn.f32.s32 	%f16, %r140;
	cvt.rzi.s32.f32 	%r141, %f16;
	max.s32 	%r142, %r96, %r99;
	max.s32 	%r143, %r142, %r102;
	max.s32 	%r144, %r105, %r108;
	max.s32 	%r145, %r144, %r111;
	max.s32 	%r146, %r114, %r117;
	max.s32 	%r147, %r146, %r120;
	max.s32 	%r148, %r123, %r126;
	max.s32 	%r149, %r148, %r129;
	max.s32 	%r150, %r132, %r135;
	max.s32 	%r151, %r150, %r138;
	max.s32 	%r152, %r143, %r145;
	max.s32 	%r153, %r152, %r147;
	max.s32 	%r154, %r149, %r151;
	max.s32 	%r155, %r154, %r141;
	max.s32 	%r682, %r153, %r155;
	setp.lt.u64 	%p2, %rd5, %rd3;
	@%p2 bra 	$L__BB6_42;
	cvt.u32.u64 	%r157, %rd3;
	cvt.u64.u32 	%rd28, %r47;
	add.s64 	%rd74, %rd4, %rd3;
	cvt.u32.u64 	%r49, %rd1;
	not.b32 	%r159, %r47;
	add.s32 	%r160, %r159, %r49;
	sub.s32 	%r161, %r160, %r157;
	sub.s32 	%r665, %r161, %r92;
	add.s64 	%rd29, %rd74, %rd28;
	shl.b64 	%rd30, %rd29, 2;
	add.s64 	%rd31, %rd30, %rd2;
	add.s64 	%rd73, %rd31, 8192;
	mov.b32 	%r666, 0;
	shl.b32 	%r162, %r1, 12;
	mov.u64 	%rd75, %rd4;
$L__BB6_27:
	cvt.s64.s32 	%rd15, %r162;
	add.s64 	%rd75, %rd75, %rd15;
	add.s64 	%rd32, %rd1, -4096;
	setp.gt.u64 	%p3, %rd75, %rd32;
	@%p3 bra 	$L__BB6_29;
	shl.b32 	%r163, %r1, 12;
	cvt.s64.s32 	%rd33, %r163;
	cvt.u64.u32 	%rd34, %r47;
	add.s64 	%rd35, %rd75, %rd34;
	shl.b64 	%rd36, %rd35, 2;
	add.s64 	%rd37, %rd2, %rd36;
	ld.global.u32 	%r164, [%rd37];
	abs.s32 	%r165, %r164;
	cvt.rn.f32.s32 	%f17, %r165;
	cvt.rzi.s32.f32 	%r166, %f17;
	ld.global.u32 	%r167, [%rd37+1024];
	abs.s32 	%r168, %r167;
	cvt.rn.f32.s32 	%f18, %r168;
	cvt.rzi.s32.f32 	%r169, %f18;
	ld.global.u32 	%r170, [%rd37+2048];
	abs.s32 	%r171, %r170;
	cvt.rn.f32.s32 	%f19, %r171;
	cvt.rzi.s32.f32 	%r172, %f19;
	ld.global.u32 	%r173, [%rd37+3072];
	abs.s32 	%r174, %r173;
	cvt.rn.f32.s32 	%f20, %r174;
	cvt.rzi.s32.f32 	%r175, %f20;
	ld.global.u32 	%r176, [%rd37+4096];
	abs.s32 	%r177, %r176;
	cvt.rn.f32.s32 	%f21, %r177;
	cvt.rzi.s32.f32 	%r178, %f21;
	ld.global.u32 	%r179, [%rd37+5120];
	abs.s32 	%r180, %r179;
	cvt.rn.f32.s32 	%f22, %r180;
	cvt.rzi.s32.f32 	%r181, %f22;
	ld.global.u32 	%r182, [%rd37+6144];
	abs.s32 	%r183, %r182;
	cvt.rn.f32.s32 	%f23, %r183;
	cvt.rzi.s32.f32 	%r184, %f23;
	ld.global.u32 	%r185, [%rd37+7168];
	abs.s32 	%r186, %r185;
	cvt.rn.f32.s32 	%f24, %r186;
	cvt.rzi.s32.f32 	%r187, %f24;
	ld.global.u32 	%r188, [%rd37+8192];
	abs.s32 	%r189, %r188;
	cvt.rn.f32.s32 	%f25, %r189;
	cvt.rzi.s32.f32 	%r190, %f25;
	ld.global.u32 	%r191, [%rd37+9216];
	abs.s32 	%r192, %r191;
	cvt.rn.f32.s32 	%f26, %r192;
	cvt.rzi.s32.f32 	%r193, %f26;
	ld.global.u32 	%r194, [%rd37+10240];
	abs.s32 	%r195, %r194;
	cvt.rn.f32.s32 	%f27, %r195;
	cvt.rzi.s32.f32 	%r196, %f27;
	ld.global.u32 	%r197, [%rd37+11264];
	abs.s32 	%r198, %r197;
	cvt.rn.f32.s32 	%f28, %r198;
	cvt.rzi.s32.f32 	%r199, %f28;
	ld.global.u32 	%r200, [%rd37+12288];
	abs.s32 	%r201, %r200;
	cvt.rn.f32.s32 	%f29, %r201;
	cvt.rzi.s32.f32 	%r202, %f29;
	ld.global.u32 	%r203, [%rd37+13312];
	abs.s32 	%r204, %r203;
	cvt.rn.f32.s32 	%f30, %r204;
	cvt.rzi.s32.f32 	%r205, %f30;
	ld.global.u32 	%r206, [%rd37+14336];
	abs.s32 	%r207, %r206;
	cvt.rn.f32.s32 	%f31, %r207;
	cvt.rzi.s32.f32 	%r208, %f31;
	ld.global.u32 	%r209, [%rd37+15360];
	abs.s32 	%r210, %r209;
	cvt.rn.f32.s32 	%f32, %r210;
	cvt.rzi.s32.f32 	%r211, %f32;
	max.s32 	%r212, %r682, %r166;
	max.s32 	%r213, %r212, %r169;
	max.s32 	%r214, %r172, %r175;
	max.s32 	%r215, %r214, %r178;
	max.s32 	%r216, %r181, %r184;
	max.s32 	%r217, %r216, %r187;
	max.s32 	%r218, %r190, %r193;
	max.s32 	%r219, %r218, %r196;
	max.s32 	%r220, %r199, %r202;
	max.s32 	%r221, %r220, %r205;
	max.s32 	%r222, %r208, %r211;
	max.s32 	%r223, %r213, %r215;
	max.s32 	%r224, %r223, %r217;
	max.s32 	%r225, %r219, %r221;
	max.s32 	%r226, %r225, %r222;
	max.s32 	%r682, %r224, %r226;
	sub.s64 	%rd38, %rd1, %rd75;
	setp.lt.u64 	%p4, %rd38, %rd33;
	add.s32 	%r666, %r666, 1;
	add.s64 	%rd74, %rd74, %rd33;
	sub.s32 	%r665, %r665, %r163;
	mul.wide.s32 	%rd39, %r163, 4;
	add.s64 	%rd73, %rd73, %rd39;
	@%p4 bra 	$L__BB6_42;
	bra.uni 	$L__BB6_27;
$L__BB6_29:
	setp.le.u64 	%p5, %rd1, %rd75;
	cvt.u32.u64 	%r227, %rd75;
	cvt.u32.u64 	%r228, %rd1;
	sub.s32 	%r229, %r228, %r227;
	setp.ge.s32 	%p6, %r47, %r229;
	or.pred  	%p7, %p5, %p6;
	@%p7 bra 	$L__BB6_42;
	cvt.u32.u64 	%r232, %rd15;
	cvt.u32.u64 	%r233, %rd4;
	not.b32 	%r234, %r47;
	add.s32 	%r235, %r234, %r49;
	add.s32 	%r236, %r232, %r233;
	sub.s32 	%r237, %r235, %r236;
	mul.lo.s32 	%r238, %r1, %r666;
	shl.b32 	%r239, %r238, 12;
	sub.s32 	%r240, %r237, %r239;
	shr.u32 	%r241, %r240, 8;
	add.s32 	%r57, %r241, 1;
	and.b32  	%r58, %r57, 15;
	setp.lt.u32 	%p8, %r240, 3840;
	mov.u32 	%r672, %r47;
	@%p8 bra 	$L__BB6_33;
	shr.u32 	%r242, %r665, 8;
	add.s32 	%r243, %r242, 1;
	and.b32  	%r244, %r243, 33554416;
	neg.s32 	%r668, %r244;
	mov.u32 	%r672, %r47;
$L__BB6_32:
	.pragma "nounroll";
	ld.global.u32 	%r245, [%rd73+-8192];
	abs.s32 	%r246, %r245;
	cvt.rn.f32.s32 	%f33, %r246;
	cvt.rzi.s32.f32 	%r247, %f33;
	max.s32 	%r248, %r682, %r247;
	ld.global.u32 	%r249, [%rd73+-7168];
	abs.s32 	%r250, %r249;
	cvt.rn.f32.s32 	%f34, %r250;
	cvt.rzi.s32.f32 	%r251, %f34;
	max.s32 	%r252, %r248, %r251;
	ld.global.u32 	%r253, [%rd73+-6144];
	abs.s32 	%r254, %r253;
	cvt.rn.f32.s32 	%f35, %r254;
	cvt.rzi.s32.f32 	%r255, %f35;
	max.s32 	%r256, %r252, %r255;
	ld.global.u32 	%r257, [%rd73+-5120];
	abs.s32 	%r258, %r257;
	cvt.rn.f32.s32 	%f36, %r258;
	cvt.rzi.s32.f32 	%r259, %f36;
	max.s32 	%r260, %r256, %r259;
	ld.global.u32 	%r261, [%rd73+-4096];
	abs.s32 	%r262, %r261;
	cvt.rn.f32.s32 	%f37, %r262;
	cvt.rzi.s32.f32 	%r263, %f37;
	max.s32 	%r264, %r260, %r263;
	ld.global.u32 	%r265, [%rd73+-3072];
	abs.s32 	%r266, %r265;
	cvt.rn.f32.s32 	%f38, %r266;
	cvt.rzi.s32.f32 	%r267, %f38;
	max.s32 	%r268, %r264, %r267;
	ld.global.u32 	%r269, [%rd73+-2048];
	abs.s32 	%r270, %r269;
	cvt.rn.f32.s32 	%f39, %r270;
	cvt.rzi.s32.f32 	%r271, %f39;
	max.s32 	%r272, %r268, %r271;
	ld.global.u32 	%r273, [%rd73+-1024];
	abs.s32 	%r274, %r273;
	cvt.rn.f32.s32 	%f40, %r274;
	cvt.rzi.s32.f32 	%r275, %f40;
	max.s32 	%r276, %r272, %r275;
	ld.global.u32 	%r277, [%rd73];
	abs.s32 	%r278, %r277;
	cvt.rn.f32.s32 	%f41, %r278;
	cvt.rzi.s32.f32 	%r279, %f41;
	max.s32 	%r280, %r276, %r279;
	ld.global.u32 	%r281, [%rd73+1024];
	abs.s32 	%r282, %r281;
	cvt.rn.f32.s32 	%f42, %r282;
	cvt.rzi.s32.f32 	%r283, %f42;
	max.s32 	%r284, %r280, %r283;
	ld.global.u32 	%r285, [%rd73+2048];
	abs.s32 	%r286, %r285;
	cvt.rn.f32.s32 	%f43, %r286;
	cvt.rzi.s32.f32 	%r287, %f43;
	max.s32 	%r288, %r284, %r287;
	ld.global.u32 	%r289, [%rd73+3072];
	abs.s32 	%r290, %r289;
	cvt.rn.f32.s32 	%f44, %r290;
	cvt.rzi.s32.f32 	%r291, %f44;
	max.s32 	%r292, %r288, %r291;
	ld.global.u32 	%r293, [%rd73+4096];
	abs.s32 	%r294, %r293;
	cvt.rn.f32.s32 	%f45, %r294;
	cvt.rzi.s32.f32 	%r295, %f45;
	max.s32 	%r296, %r292, %r295;
	ld.global.u32 	%r297, [%rd73+5120];
	abs.s32 	%r298, %r297;
	cvt.rn.f32.s32 	%f46, %r298;
	cvt.rzi.s32.f32 	%r299, %f46;
	max.s32 	%r300, %r296, %r299;
	ld.global.u32 	%r301, [%rd73+6144];
	abs.s32 	%r302, %r301;
	cvt.rn.f32.s32 	%f47, %r302;
	cvt.rzi.s32.f32 	%r303, %f47;
	max.s32 	%r304, %r300, %r303;
	ld.global.u32 	%r305, [%rd73+7168];
	abs.s32 	%r306, %r305;
	cvt.rn.f32.s32 	%f48, %r306;
	cvt.rzi.s32.f32 	%r307, %f48;
	max.s32 	%r682, %r304, %r307;
	add.s32 	%r672, %r672, 4096;
	add.s32 	%r668, %r668, 16;
	add.s64 	%rd73, %rd73, 16384;
	setp.ne.s32 	%p9, %r668, 0;
	@%p9 bra 	$L__BB6_32;
$L__BB6_33:
	setp.eq.s32 	%p10, %r58, 0;
	@%p10 bra 	$L__BB6_42;
	and.b32  	%r69, %r57, 7;
	setp.lt.u32 	%p11, %r58, 8;
	@%p11 bra 	$L__BB6_36;
	cvt.u64.u32 	%rd40, %r672;
	add.s64 	%rd41, %rd75, %rd40;
	shl.b64 	%rd42, %rd41, 2;
	add.s64 	%rd43, %rd2, %rd42;
	ld.global.u32 	%r309, [%rd43];
	abs.s32 	%r310, %r309;
	cvt.rn.f32.s32 	%f49, %r310;
	cvt.rzi.s32.f32 	%r311, %f49;
	max.s32 	%r312, %r682, %r311;
	ld.global.u32 	%r313, [%rd43+1024];
	abs.s32 	%r314, %r313;
	cvt.rn.f32.s32 	%f50, %r314;
	cvt.rzi.s32.f32 	%r315, %f50;
	max.s32 	%r316, %r312, %r315;
	ld.global.u32 	%r317, [%rd43+2048];
	abs.s32 	%r318, %r317;
	cvt.rn.f32.s32 	%f51, %r318;
	cvt.rzi.s32.f32 	%r319, %f51;
	max.s32 	%r320, %r316, %r319;
	ld.global.u32 	%r321, [%rd43+3072];
	abs.s32 	%r322, %r321;
	cvt.rn.f32.s32 	%f52, %r322;
	cvt.rzi.s32.f32 	%r323, %f52;
	max.s32 	%r324, %r320, %r323;
	ld.global.u32 	%r325, [%rd43+4096];
	abs.s32 	%r326, %r325;
	cvt.rn.f32.s32 	%f53, %r326;
	cvt.rzi.s32.f32 	%r327, %f53;
	max.s32 	%r328, %r324, %r327;
	ld.global.u32 	%r329, [%rd43+5120];
	abs.s32 	%r330, %r329;
	cvt.rn.f32.s32 	%f54, %r330;
	cvt.rzi.s32.f32 	%r331, %f54;
	max.s32 	%r332, %r328, %r331;
	ld.global.u32 	%r333, [%rd43+6144];
	abs.s32 	%r334, %r333;
	cvt.rn.f32.s32 	%f55, %r334;
	cvt.rzi.s32.f32 	%r335, %f55;
	max.s32 	%r336, %r332, %r335;
	ld.global.u32 	%r337, [%rd43+7168];
	abs.s32 	%r338, %r337;
	cvt.rn.f32.s32 	%f56, %r338;
	cvt.rzi.s32.f32 	%r339, %f56;
	max.s32 	%r682, %r336, %r339;
	add.s32 	%r672, %r672, 2048;
$L__BB6_36:
	setp.eq.s32 	%p12, %r69, 0;
	@%p12 bra 	$L__BB6_42;
	setp.lt.u32 	%p13, %r69, 4;
	@%p13 bra 	$L__BB6_39;
	cvt.u64.u32 	%rd44, %r672;
	add.s64 	%rd45, %rd75, %rd44;
	shl.b64 	%rd46, %rd45, 2;
	add.s64 	%rd47, %rd2, %rd46;
	ld.global.u32 	%r341, [%rd47];
	abs.s32 	%r342, %r341;
	cvt.rn.f32.s32 	%f57, %r342;
	cvt.rzi.s32.f32 	%r343, %f57;
	max.s32 	%r344, %r682, %r343;
	ld.global.u32 	%r345, [%rd47+1024];
	abs.s32 	%r346, %r345;
	cvt.rn.f32.s32 	%f58, %r346;
	cvt.rzi.s32.f32 	%r347, %f58;
	max.s32 	%r348, %r344, %r347;
	ld.global.u32 	%r349, [%rd47+2048];
	abs.s32 	%r350, %r349;
	cvt.rn.f32.s32 	%f59, %r350;
	cvt.rzi.s32.f32 	%r351, %f59;
	max.s32 	%r352, %r348, %r351;
	ld.global.u32 	%r353, [%rd47+3072];
	abs.s32 	%r354, %r353;
	cvt.rn.f32.s32 	%f60, %r354;
	cvt.rzi.s32.f32 	%r355, %f60;
	max.s32 	%r682, %r352, %r355;
	add.s32 	%r672, %r672, 1024;
$L__BB6_39:
	and.b32  	%r356, %r57, 3;
	setp.eq.s32 	%p14, %r356, 0;
	@%p14 bra 	$L__BB6_42;
	cvt.u64.u32 	%rd48, %r672;
	add.s64 	%rd49, %rd48, %rd74;
	shl.b64 	%rd50, %rd49, 2;
	add.s64 	%rd77, %rd2, %rd50;
	cvt.u16.u32 	%rs1, %r665;
	shr.u16 	%rs2, %rs1, 8;
	add.s16 	%rs3, %rs2, 1;
	cvt.u32.u16 	%r357, %rs3;
	and.b32  	%r358, %r357, 3;
	neg.s32 	%r680, %r358;
$L__BB6_41:
	.pragma "nounroll";
	ld.global.u32 	%r359, [%rd77];
	abs.s32 	%r360, %r359;
	cvt.rn.f32.s32 	%f61, %r360;
	cvt.rzi.s32.f32 	%r361, %f61;
	max.s32 	%r682, %r682, %r361;
	add.s64 	%rd77, %rd77, 1024;
	add.s32 	%r680, %r680, 1;
	setp.ne.s32 	%p15, %r680, 0;
	@%p15 bra 	$L__BB6_41;
$L__BB6_42:
	// begin inline asm
	mov.u32 %r362, %laneid;
	// end inline asm
	mov.b32 	%r365, 1;
	mov.b32 	%r386, 31;
	mov.b32 	%r387, -1;
	// begin inline asm
	shfl.sync.down.b32 %r363, %r682, %r365, %r386, %r387;
	// end inline asm
	setp.gt.s32 	%p16, %r362, 30;
	max.s32 	%r388, %r682, %r363;
	selp.b32 	%r369, %r682, %r388, %p16;
	mov.b32 	%r370, 2;
	// begin inline asm
	shfl.sync.down.b32 %r368, %r369, %r370, %r386, %r387;
	// end inline asm
	setp.gt.s32 	%p17, %r362, 29;
	max.s32 	%r389, %r369, %r368;
	selp.b32 	%r374, %r369, %r389, %p17;
	mov.b32 	%r375, 4;
	// begin inline asm
	shfl.sync.down.b32 %r373, %r374, %r375, %r386, %r387;
	// end inline asm
	setp.gt.s32 	%p18, %r362, 27;
	max.s32 	%r390, %r374, %r373;
	selp.b32 	%r379, %r374, %r390, %p18;
	mov.b32 	%r380, 8;
	// begin inline asm
	shfl.sync.down.b32 %r378, %r379, %r380, %r386, %r387;
	// end inline asm
	setp.gt.s32 	%p19, %r362, 23;
	max.s32 	%r391, %r379, %r378;
	selp.b32 	%r384, %r379, %r391, %p19;
	mov.b32 	%r385, 16;
	// begin inline asm
	shfl.sync.down.b32 %r383, %r384, %r385, %r386, %r387;
	// end inline asm
	setp.gt.s32 	%p20, %r362, 15;
	max.s32 	%r86, %r384, %r383;
	selp.b32 	%r683, %r384, %r86, %p20;
	setp.ne.s32 	%p21, %r362, 0;
	@%p21 bra 	$L__BB6_44;
	shr.u32 	%r392, %r47, 3;
	and.b32  	%r393, %r392, 124;
	mov.u32 	%r394, _ZZN3cub18CUB_300001_SM_10006detail6reduce18DeviceReduceKernelINS2_10policy_hubIiyN4cuda3__47maximumIiEEE10Policy1000EN6thrust24THRUST_300001_SM_1000_NS10device_ptrIiEEyS8_i8AbsValueEEvT0_PT3_T1_NS0_13GridEvenShareISJ_EET2_T4_E12temp_storage;
	add.s32 	%r395, %r394, %r393;
	st.shared.u32 	[%r395+8], %r86;
$L__BB6_44:
	bar.sync 	0;
	setp.ne.s32 	%p22, %r47, 0;
	@%p22 bra 	$L__BB6_46;
	ld.shared.u32 	%r396, [_ZZN3cub18CUB_300001_SM_10006detail6reduce18DeviceReduceKernelINS2_10policy_hubIiyN4cuda3__47maximumIiEEE10Policy1000EN6thrust24THRUST_300001_SM_1000_NS10device_ptrIiEEyS8_i8AbsValueEEvT0_PT3_T1_NS0_13GridEvenShareISJ_EET2_T4_E12temp_storage+12];
	max.s32 	%r397, %r683, %r396;
	ld.shared.u32 	%r398, [_ZZN3cub18CUB_300001_SM_10006detail6reduce18DeviceReduceKernelINS2_10policy_hubIiyN4cuda3__47maximumIiEEE10Policy1000EN6thrust24THRUST_300001_SM_1000_NS10device_ptrIiEEyS8_i8AbsValueEEvT0_PT3_T1_NS0_13GridEvenShareISJ_EET2_T4_E12temp_storage+16];
	max.s32 	%r399, %r397, %r398;
	ld.shared.u32 	%r400, [_ZZN3cub18CUB_300001_SM_10006detail6reduce18DeviceReduceKernelINS2_10policy_hubIiyN4cuda3__47maximumIiEEE10Policy1000EN6thrust24THRUST_300001_SM_1000_NS10device_ptrIiEEyS8_i8AbsValueEEvT0_PT3_T1_NS0_13GridEvenShareISJ_EET2_T4_E12temp_storage+20];
	max.s32 	%r401, %r399, %r400;
	ld.shared.u32 	%r402, [_ZZN3cub18CUB_300001_SM_10006detail6reduce18DeviceReduceKernelINS2_10policy_hubIiyN4cuda3__47maximumIiEEE10Policy1000EN6thrust24THRUST_300001_SM_1000_NS10device_ptrIiEEyS8_i8AbsValueEEvT0_PT3_T1_NS0_13GridEvenShareISJ_EET2_T4_E12temp_storage+24];
	max.s32 	%r403, %r401, %r402;
	ld.shared.u32 	%r404, [_ZZN3cub18CUB_300001_SM_10006detail6reduce18DeviceReduceKernelINS2_10policy_hubIiyN4cuda3__47maximumIiEEE10Policy1000EN6thrust24THRUST_300001_SM_1000_NS10device_ptrIiEEyS8_i8AbsValueEEvT0_PT3_T1_NS0_13GridEvenShareISJ_EET2_T4_E12temp_storage+28];
	max.s32 	%r405, %r403, %r404;
	ld.shared.u32 	%r406, [_ZZN3cub18CUB_300001_SM_10006detail6reduce18DeviceReduceKernelINS2_10policy_hubIiyN4cuda3__47maximumIiEEE10Policy1000EN6thrust24THRUST_300001_SM_1000_NS10device_ptrIiEEyS8_i8AbsValueEEvT0_PT3_T1_NS0_13GridEvenShareISJ_EET2_T4_E12temp_storage+32];
	max.s32 	%r407, %r405, %r406;
	ld.shared.u32 	%r408, [_ZZN3cub18CUB_300001_SM_10006detail6reduce18DeviceReduceKernelINS2_10policy_hubIiyN4cuda3__47maximumIiEEE10Policy1000EN6thrust24THRUST_300001_SM_1000_NS10device_ptrIiEEyS8_i8AbsValueEEvT0_PT3_T1_NS0_13GridEvenShareISJ_EET2_T4_E12temp_storage+36];
	max.s32 	%r683, %r407, %r408;
$L__BB6_46:
	mov.u32 	%r646, %tid.x;
	setp.ne.s32 	%p56, %r646, 0;
	@%p56 bra 	$L__BB6_48;
	ld.param.u64 	%rd71, [_ZN3cub18CUB_300001_SM_10006detail6reduce18DeviceReduceKernelINS2_10policy_hubIiyN4cuda3__47maximumIiEEE10Policy1000EN6thrust24THRUST_300001_SM_1000_NS10device_ptrIiEEyS8_i8AbsValueEEvT0_PT3_T1_NS0_13GridEvenShareISJ_EET2_T4__param_1];
	cvta.to.global.u64 	%rd68, %rd71;
	mul.wide.u32 	%rd69, %r2, 4;
	add.s64 	%rd70, %rd68, %rd69;
	st.global.u32 	[%rd70], %r683;
$L__BB6_48:
	ret;

}
	// .globl	_ZN3cub18CUB_300001_SM_10006detail6reduce28DeviceReduceSingleTileKernelINS2_10policy_hubIiyN4cuda3__47maximumIiEEE10Policy1000EPiPfiS8_fiNS5_3std3__410__identityEEEvT0_T1_T2_T3_T4_T6_
.visible .entry _ZN3cub18CUB_300001_SM_10006detail6reduce28DeviceReduceSingleTileKernelINS2_10policy_hubIiyN4cuda3__47maximumIiEEE10Policy1000EPiPfiS8_fiNS5_3std3__410__identityEEEvT0_T1_T2_T3_T4_T6_(
	.param .u64 .ptr .align 1 _ZN3cub18CUB_300001_SM_10006detail6reduce28DeviceReduceSingleTileKernelINS2_10policy_hubIiyN4cuda3__47maximumIiEEE10Policy1000EPiPfiS8_fiNS5_3std3__410__identityEEEvT0_T1_T2_T3_T4_T6__param_0,
	.param .u64 .ptr .align 1 _ZN3cub18CUB_300001_SM_10006detail6reduce28DeviceReduceSingleTileKernelINS2_10policy_hubIiyN4cuda3__47maximumIiEEE10Policy1000EPiPfiS8_fiNS5_3std3__410__identityEEEvT0_T1_T2_T3_T4_T6__param_1,
	.param .u32 _ZN3cub18CUB_300001_SM_10006detail6reduce28DeviceReduceSingleTileKernelINS2_10policy_hubIiyN4cuda3__47maximumIiEEE10Policy1000EPiPfiS8_fiNS5_3std3__410__identityEEEvT0_T1_T2_T3_T4_T6__param_2,
	.param .align 1 .b8 _ZN3cub18CUB_300001_SM_10006detail6reduce28DeviceReduceSingleTileKernelINS2_10policy_hubIiyN4cuda3__47maximumIiEEE10Policy1000EPiPfiS8_fiNS5_3std3__410__identityEEEvT0_T1_T2_T3_T4_T6__param_3[1],
	.param .f32 _ZN3cub18CUB_300001_SM_10006detail6reduce28DeviceReduceSingleTileKernelINS2_10policy_hubIiyN4cuda3__47maximumIiEEE10Policy1000EPiPfiS8_fiNS5_3std3__410__identityEEEvT0_T1_T2_T3_T4_T6__param_4,
	.param .align 1 .b8 _ZN3cub18CUB_300001_SM_10006detail6reduce28DeviceReduceSingleTileKernelINS2_10policy_hubIiyN4cuda3__47maximumIiEEE10Policy1000EPiPfiS8_fiNS5_3std3__410__identityEEEvT0_T1_T2_T3_T4_T6__param_5[1]
)
.maxntid 256
.minnctapersm 1
{
	.reg .pred 	%p<97>;
	.reg .b32 	%r<687>;
	.reg .b32 	%f<3>;
	.reg .b64 	%rd<125>;
	// demoted variable
	.shared .align 4 .b8 _ZZN3cub18CUB_300001_SM_10006detail6reduce28DeviceReduceSingleTileKernelINS2_10policy_hubIiyN4cuda3__47maximumIiEEE10Policy1000EPiPfiS8_fiNS5_3std3__410__identityEEEvT0_T1_T2_T3_T4_T6_E12temp_storage[44];
	ld.param.u64 	%rd16, [_ZN3cub18CUB_300001_SM_10006detail6reduce28DeviceReduceSingleTileKernelINS2_10policy_hubIiyN4cuda3__47maximumIiEEE10Policy1000EPiPfiS8_fiNS5_3std3__410__identityEEEvT0_T1_T2_T3_T4_T6__param_0];
	ld.param.u64 	%rd17, [_ZN3cub18CUB_300001_SM_10006detail6reduce28DeviceReduceSingleTileKernelINS2_10policy_hubIiyN4cuda3__47maximumIiEEE10Policy1000EPiPfiS8_fiNS5_3std3__410__identityEEEvT0_T1_T2_T3_T4_T6__param_1];
	ld.param.u32 	%r124, [_ZN3cub18CUB_300001_SM_10006detail6reduce28DeviceReduceSingleTileKernelINS2_10policy_hubIiyN4cuda3__47maximumIiEEE10Policy1000EPiPfiS8_fiNS5_3std3__410__identityEEEvT0_T1_T2_T3_T4_T6__param_2];
	ld.param.f32 	%f1, [_ZN3cub18CUB_300001_SM_10006detail6reduce28DeviceReduceSingleTileKernelINS2_10policy_hubIiyN4cuda3__47maximumIiEEE10Policy1000EPiPfiS8_fiNS5_3std3__410__identityEEEvT0_T1_T2_T3_T4_T6__param_4];
	cvta.to.global.u64 	%rd1, %rd17;
	setp.ne.s32 	%p1, %r124, 0;
	@%p1 bra 	$L__BB7_3;
	mov.u32 	%r633, %tid.x;
	setp.ne.s32 	%p96, %r633, 0;
	@%p96 bra 	$L__BB7_74;
	st.global.f32 	[%rd1], %f1;
	bra.uni 	$L__BB7_74;
$L__BB7_3:
	and.b64  	%rd18, %rd16, 15;
	setp.ne.s64 	%p2, %rd18, 0;
	@%p2 bra 	$L__BB7_38;
	setp.gt.s32 	%p49, %r124, 4095;
	@%p49 bra 	$L__BB7_22;
	mov.u32 	%r1, %tid.x;
	setp.ge.s32 	%p66, %r1, %r124;
	mov.b32 	%r644, 0;
	mov.u32 	%r639, %r1;
	@%p66 bra 	$L__BB7_7;
	mul.wide.u32 	%rd113, %r1, 4;
	add.s64 	%rd112, %rd16, %rd113;
	// begin inline asm
	ld.global.nc.u32 %r644, [%rd112];
	// end inline asm
	add.s32 	%r639, %r1, 256;
$L__BB7_7:
	setp.ge.s32 	%p67, %r639, %r124;
	@%p67 bra 	$L__BB7_13;
	not.b32 	%r507, %r639;
	add.s32 	%r6, %r124, %r507;
	and.b32  	%r508, %r6, 768;
	setp.eq.s32 	%p68, %r508, 768;
	@%p68 bra 	$L__BB7_11;
	mul.wide.u32 	%rd114, %r639, 4;
	add.s64 	%rd121, %rd16, %rd114;
	shr.u32 	%r509, %r6, 8;
	add.s32 	%r510, %r509, 1;
	and.b32  	%r511, %r510, 3;
	neg.s32 	%r636, %r511;
$L__BB7_10:
	.pragma "nounroll";
	// begin inline asm
	ld.global.nc.u32 %r512, [%rd121];
	// end inline asm
	max.s32 	%r644, %r644, %r512;
	add.s32 	%r639, %r639, 256;
	add.s64 	%rd121, %rd121, 1024;
	add.s32 	%r636, %r636, 1;
	setp.ne.s32 	%p69, %r636, 0;
	@%p69 bra 	$L__BB7_10;
$L__BB7_11:
	setp.lt.u32 	%p70, %r6, 768;
	@%p70 bra 	$L__BB7_13;
$L__BB7_12:
	mul.wide.s32 	%rd120, %r639, 4;
	add.s64 	%rd116, %rd16, %rd120;
	// begin inline asm
	ld.global.nc.u32 %r513, [%rd116];
	// end inline asm
	max.s32 	%r517, %r644, %r513;
	add.s64 	%rd117, %rd116, 1024;
	// begin inline asm
	ld.global.nc.u32 %r514, [%rd117];
	// end inline asm
	max.s32 	%r518, %r517, %r514;
	add.s64 	%rd118, %rd116, 2048;
	// begin inline asm
	ld.global.nc.u32 %r515, [%rd118];
	// end inline asm
	max.s32 	%r519, %r518, %r515;
	add.s64 	%rd119, %rd116, 3072;
	// begin inline asm
	ld.global.nc.u32 %r516, [%rd119];
	// end inline asm
	max.s32 	%r644, %r519, %r516;
	add.s32 	%r639, %r639, 1024;
	setp.lt.s32 	%p71, %r639, %r124;
	@%p71 bra 	$L__BB7_12;
$L__BB7_13:
	setp.lt.s32 	%p72, %r124, 256;
	@%p72 bra 	$L__BB7_18;
	// begin inline asm
	mov.u32 %r583, %laneid;
	// end inline asm
	mov.b32 	%r586, 1;
	mov.b32 	%r607, 31;
	mov.b32 	%r608, -1;
	// begin inline asm
	shfl.sync.down.b32 %r584, %r644, %r586, %r607, %r608;
	// end inline asm
	setp.gt.s32 	%p88, %r583, 30;
	max.s32 	%r609, %r644, %r584;
	selp.b32 	%r590, %r644, %r609, %p88;
	mov.b32 	%r591, 2;
	// begin inline asm
	shfl.sync.down.b32 %r589, %r590, %r591, %r607, %r608;
	// end inline asm
	setp.gt.s32 	%p89, %r583, 29;
	max.s32 	%r610, %r590, %r589;
	selp.b32 	%r595, %r590, %r610, %p89;
	mov.b32 	%r596, 4;
	// begin inline asm
	shfl.sync.down.b32 %r594, %r595, %r596, %r607, %r608;
	// end inline asm
	setp.gt.s32 	%p90, %r583, 27;
	max.s32 	%r611, %r595, %r594;
	selp.b32 	%r600, %r595, %r611, %p90;
	mov.b32 	%r601, 8;
	// begin inline asm
	shfl.sync.down.b32 %r599, %r600, %r601, %r607, %r608;
	// end inline asm
	setp.gt.s32 	%p91, %r583, 23;
	max.s32 	%r612, %r600, %r599;
	selp.b32 	%r605, %r600, %r612, %p91;
	mov.b32 	%r606, 16;
	// begin inline asm
	shfl.sync.down.b32 %r604, %r605, %r606, %r607, %r608;
	// end inline asm
	setp.gt.s32 	%p92, %r583, 15;
	max.s32 	%r22, %r605, %r604;
	selp.b32 	%r686, %r605, %r22, %p92;
	setp.ne.s32 	%p93, %r583, 0;
	@%p93 bra 	$L__BB7_16;
	shr.u32 	%r613, %r1, 3;
	and.b32  	%r614, %r613, 124;
	mov.u32 	%r615, _ZZN3cub18CUB_300001_SM_10006detail6reduce28DeviceReduceSingleTileKernelINS2_10policy_hubIiyN4cuda3__47maximumIiEEE10Policy1000EPiPfiS8_fiNS5_3std3__410__identityEEEvT0_T1_T2_T3_T4_T6_E12temp_storage;
	add.s32 	%r616, %r615, %r614;
	st.shared.u32 	[%r616+8], %r22;
$L__BB7_16:
	bar.sync 	0;
	setp.ne.s32 	%p94, %r1, 0;
	@%p94 bra 	$L__BB7_72;
	ld.shared.u32 	%r617, [_ZZN3cub18CUB_300001_SM_10006detail6reduce28DeviceReduceSingleTileKernelINS2_10policy_hubIiyN4cuda3__47maximumIiEEE10Policy1000EPiPfiS8_fiNS5_3std3__410__identityEEEvT0_T1_T2_T3_T4_T6_E12temp_storage+12];
	max.s32 	%r618, %r686, %r617;
	ld.shared.u32 	%r619, [_ZZN3cub18CUB_300001_SM_10006detail6reduce28DeviceReduceSingleTileKernelINS2_10policy_hubIiyN4cuda3__47maximumIiEEE10Policy1000EPiPfiS8_fiNS5_3std3__410__identityEEEvT0_T1_T2_T3_T4_T6_E12temp_storage+16];
	max.s32 	%r620, %r618, %r619;
	ld.shared.u32 	%r621, [_ZZN3cub18CUB_300001_SM_10006detail6reduce28DeviceReduceSingleTileKernelINS2_10policy_hubIiyN4cuda3__47maximumIiEEE10Policy1000EPiPfiS8_fiNS5_3std3__410__identityEEEvT0_T1_T2_T3_T4_T6_E12temp_storage+20];
	max.s32 	%r622, %r620, %r621;
	ld.shared.u32 	%r623, [_ZZN3cub18CUB_300001_SM_10006detail6reduce28DeviceReduceSingleTileKernelINS2_10policy_hubIiyN4cuda3__47maximumIiEEE10Policy1000EPiPfiS8_fiNS5_3std3__410__identityEEEvT0_T1_T2_T3_T4_T6_E12temp_storage+24];
	max.s32 	%r624, %r622, %r623;
	ld.shared.u32 	%r625, [_ZZN3cub18CUB_300001_SM_10006detail6reduce28DeviceReduceSingleTileKernelINS2_10policy_hubIiyN4cuda3__47maximumIiEEE10Policy1000EPiPfiS8_fiNS5_3std3__410__identityEEEvT0_T1_T2_T3_T4_T6_E12temp_storage+28];
	max.s32 	%r626, %r624, %r625;
	ld.shared.u32 	%r627, [_ZZN3cub18CUB_300001_SM_10006detail6reduce28DeviceReduceSingleTileKernelINS2_10policy_hubIiyN4cuda3__47maximumIiEEE10Policy1000EPiPfiS8_fiNS5_3std3__410__identityEEEvT0_T1_T2_T3_T4_T6_E12temp_storage+32];
	max.s32 	%r628, %r626, %r627;
	ld.shared.u32 	%r629, [_ZZN3cub18CUB_300001_SM_10006detail6reduce28DeviceReduceSingleTileKernelINS2_10policy_hubIiyN4cuda3__47maximumIiEEE10Policy1000EPiPfiS8_fiNS5_3std3__410__identityEEEvT0_T1_T2_T3_T4_T6_E12temp_storage+36];
	max.s32 	%r686, %r628, %r629;
	bra.uni 	$L__BB7_72;
$L__BB7_18:
	// begin inline asm
	mov.u32 %r520, %laneid;
	// end inline asm
	and.b32  	%r546, %r1, 992;
	add.s32 	%r547, %r546, 32;
	setp.gt.s32 	%p73, %r547, %r124;
	not.b32 	%r548, %r546;
	add.s32 	%r549, %r124, %r548;
	selp.b32 	%r544, %r549, 31, %p73;
	mov.b32 	%r523, 1;
	mov.b32 	%r545, -1;
	// begin inline asm
	shfl.sync.down.b32 %r521, %r644, %r523, %r544, %r545;
	// end inline asm
	setp.lt.s32 	%p74, %r520, %r544;
	max.s32 	%r550, %r644, %r521;
	selp.b32 	%r527, %r550, %r644, %p74;
	mov.b32 	%r528, 2;
	// begin inline asm
	shfl.sync.down.b32 %r526, %r527, %r528, %r544, %r545;
	// end inline asm
	add.s32 	%r551, %r520, 2;
	setp.gt.s32 	%p75, %r551, %r544;
	max.s32 	%r552, %r527, %r526;
	selp.b32 	%r532, %r527, %r552, %p75;
	mov.b32 	%r533, 4;
	// begin inline asm
	shfl.sync.down.b32 %r531, %r532, %r533, %r544, %r545;
	// end inline asm
	add.s32 	%r553, %r520, 4;
	setp.gt.s32 	%p76, %r553, %r544;
	max.s32 	%r554, %r532, %r531;
	selp.b32 	%r537, %r532, %r554, %p76;
	mov.b32 	%r538, 8;
	// begin inline asm
	shfl.sync.down.b32 %r536, %r537, %r538, %r544, %r545;
	// end inline asm
	add.s32 	%r555, %r520, 8;
	setp.gt.s32 	%p77, %r555, %r544;
	max.s32 	%r556, %r537, %r536;
	selp.b32 	%r542, %r537, %r556, %p77;
	mov.b32 	%r543, 16;
	// begin inline asm
	shfl.sync.down.b32 %r541, %r542, %r543, %r544, %r545;
	// end inline asm
	add.s32 	%r557, %r520, 16;
	setp.gt.s32 	%p78, %r557, %r544;
	max.s32 	%r558, %r542, %r541;
	selp.b32 	%r686, %r542, %r558, %p78;
	setp.ne.s32 	%p79, %r520, 0;
	@%p79 bra 	$L__BB7_20;
	shr.u32 	%r559, %r1, 3;
	and.b32  	%r560, %r559, 124;
	mov.u32 	%r561, _ZZN3cub18CUB_300001_SM_10006detail6reduce28DeviceReduceSingleTileKernelINS2_10policy_hubIiyN4cuda3__47maximumIiEEE10Policy1000EPiPfiS8_fiNS5_3std3__410__identityEEEvT0_T1_T2_T3_T4_T6_E12temp_storage;
	add.s32 	%r562, %r561, %r560;
	st.shared.u32 	[%r562+8], %r686;
$L__BB7_20:
	bar.sync 	0;
	setp.ne.s32 	%p80, %r1, 0;
	@%p80 bra 	$L__BB7_72;
	setp.gt.s32 	%p81, %r124, 32;
	ld.shared.u32 	%r563, [_ZZN3cub18CUB_300001_SM_10006detail6reduce28DeviceReduceSingleTileKernelINS2_10policy_hubIiyN4cuda3__47maximumIiEEE10Policy1000EPiPfiS8_fiNS5_3std3__410__identityEEEvT0_T1_T2_T3_T4_T6_E12temp_storage+12];
	max.s32 	%r564, %r686, %r563;
	selp.b32 	%r565, %r564, %r686, %p81;
	setp.gt.s32 	%p82, %r124, 64;
	ld.shared.u32 	%r566, [_ZZN3cub18CUB_300001_SM_10006detail6reduce28DeviceReduceSingleTileKernelINS2_10policy_hubIiyN4cuda3__47maximumIiEEE10Policy1000EPiPfiS8_fiNS5_3std3__410__identityEEEvT0_T1_T2_T3_T4_T6_E12temp_storage+16];
	max.s32 	%r567, %r565, %r566;
	selp.b32 	%r568, %r567, %r565, %p82;
	setp.gt.s32 	%p83, %r124, 96;
	ld.shared.u32 	%r569, [_ZZN3cub18CUB_300001_SM_10006detail6reduce28DeviceReduceSingleTileKernelINS2_10policy_hubIiyN4cuda3__47maximumIiEEE10Policy1000EPiPfiS8_fiNS5_3std3__410__identityEEEvT0_T1_T2_T3_T4_T6_E12temp_storage+20];
	max.s32 	%r570, %r568, %r569;
	selp.b32 	%r571, %r570, %r568, %p83;
	setp.gt.s32 	%p84, %r124, 128;
	ld.shared.u32 	%r572, [_ZZN3cub18CUB_300001_SM_10006detail6reduce28DeviceReduceSingleTileKernelINS2_10policy_hubIiyN4cuda3__47maximumIiEEE10Policy1000EPiPfiS8_fiNS5_3std3__410__identityEEEvT0_T1_T2_T3_T4_T6_E12temp_storage+24];
	max.s32 	%r573, %r571, %r572;
	selp.b32 	%r574, %r573, %r571, %p84;
	setp.gt.s32 	%p85, %r124, 160;
	ld.shared.u32 	%r575, [_ZZN3cub18CUB_300001_SM_10006detail6reduce28DeviceReduceSingleTileKernelINS2_10policy_hubIiyN4cuda3__47maximumIiEEE10Policy1000EPiPfiS8_fiNS5_3std3__410__identityEEEvT0_T1_T2_T3_T4_T6_E12temp_storage+28];
	max.s32 	%r576, %r574, %r575;
	selp.b32 	%r577, %r576, %r574, %p85;
	setp.gt.s32 	%p86, %r124, 192;
	ld.shared.u32 	%r578, [_ZZN3cub18CUB_300001_SM_10006detail6reduce28DeviceReduceSingleTileKernelINS2_10policy_hubIiyN4cuda3__47maximumIiEEE10Policy1000EPiPfiS8_fiNS5_3std3__410__identityEEEvT0_T1_T2_T3_T4_T6_E12temp_storage+32];
	max.s32 	%r579, %r577, %r578;
	selp.b32 	%r580, %r579, %r577, %p86;
	setp.gt.s32 	%p87, %r124, 224;
	ld.shared.u32 	%r581, [_ZZN3cub18CUB_300001_SM_10006detail6reduce28DeviceReduceSingleTileKernelINS2_10policy_hubIiyN4cuda3__47maximumIiEEE10Policy1000EPiPfiS8_fiNS5_3std3__410__identityEEEvT0_T1_T2_T3_T4_T6_E12temp_storage+36];
	max.s32 	%r582, %r580, %r581;
	selp.b32 	%r686, %r582, %r580, %p87;
	bra.uni 	$L__BB7_72;
$L__BB7_22:
	mov.u32 	%r27, %tid.x;
	shl.b32 	%r378, %r27, 2;
	mul.wide.u32 	%rd86, %r378, 4;
	add.s64 	%rd76, %rd16, %rd86;
	// begin inline asm
	ld.global.nc.v2.u64 {%rd74, %rd75}, [%rd76];
	// end inline asm
	mov.b64 	{%r379, %r380}, %rd75;
	mov.b64 	{%r381, %r382}, %rd74;
	add.s64 	%rd79, %rd76, 4096;
	// begin inline asm
	ld.global.nc.v2.u64 {%rd77, %rd78}, [%rd79];
	// end inline asm
	mov.b64 	{%r383, %r384}, %rd78;
	mov.b64 	{%r385, %r386}, %rd77;
	add.s64 	%rd82, %rd76, 8192;
	// begin inline asm
	ld.global.nc.v2.u64 {%rd80, %rd81}, [%rd82];
	// end inline asm
	mov.b64 	{%r387, %r388}, %rd81;
	mov.b64 	{%r389, %r390}, %rd80;
	add.s64 	%rd85, %rd76, 12288;
	// begin inline asm
	ld.global.nc.v2.u64 {%rd83, %rd84}, [%rd85];
	// end inline asm
	mov.b64 	{%r391, %r392}, %rd84;
	mov.b64 	{%r393, %r394}, %rd83;
	max.s32 	%r395, %r381, %r382;
	max.s32 	%r396, %r395, %r379;
	max.s32 	%r397, %r380, %r385;
	max.s32 	%r398, %r397, %r386;
	max.s32 	%r399, %r383, %r384;
	max.s32 	%r400, %r399, %r389;
	max.s32 	%r401, %r390, %r387;
	max.s32 	%r402, %r401, %r388;
	max.s32 	%r403, %r393, %r394;
	max.s32 	%r404, %r403, %r391;
	max.s32 	%r405, %r396, %r398;
	max.s32 	%r406, %r405, %r400;
	max.s32 	%r407, %r402, %r404;
	max.s32 	%r408, %r407, %r392;
	max.s32 	%r659, %r406, %r408;
	setp.lt.u32 	%p50, %r124, 8192;
	mov.b32 	%r648, 4096;
	@%p50 bra 	$L__BB7_26;
	add.s32 	%r29, %r124, -4096;
	mov.b32 	%r648, 4096;
$L__BB7_24:
	mul.wide.s32 	%rd99, %r648, 4;
	add.s64 	%rd89, %rd76, %rd99;
	// begin inline asm
	ld.global.nc.v2.u64 {%rd87, %rd88}, [%rd89];
	// end inline asm
	mov.b64 	{%r410, %r411}, %rd88;
	mov.b64 	{%r412, %r413}, %rd87;
	add.s64 	%rd92, %rd89, 4096;
	// begin inline asm
	ld.global.nc.v2.u64 {%rd90, %rd91}, [%rd92];
	// end inline asm
	mov.b64 	{%r414, %r415}, %rd91;
	mov.b64 	{%r416, %r417}, %rd90;
	add.s64 	%rd95, %rd89, 8192;
	// begin inline asm
	ld.global.nc.v2.u64 {%rd93, %rd94}, [%rd95];
	// end inline asm
	mov.b64 	{%r418, %r419}, %rd94;
	mov.b64 	{%r420, %r421}, %rd93;
	add.s64 	%rd98, %rd89, 12288;
	// begin inline asm
	ld.global.nc.v2.u64 {%rd96, %rd97}, [%rd98];
	// end inline asm
	mov.b64 	{%r422, %r423}, %rd97;
	mov.b64 	{%r424, %r425}, %rd96;
	max.s32 	%r426, %r659, %r412;
	max.s32 	%r427, %r426, %r413;
	max.s32 	%r428, %r410, %r411;
	max.s32 	%r429, %r428, %r416;
	max.s32 	%r430, %r417, %r414;
	max.s32 	%r431, %r430, %r415;
	max.s32 	%r432, %r420, %r421;
	max.s32 	%r433, %r432, %r418;
	max.s32 	%r434, %r419, %r424;
	max.s32 	%r435, %r434, %r425;
	max.s32 	%r436, %r422, %r423;
	max.s32 	%r437, %r427, %r429;
	max.s32 	%r438, %r437, %r431;
	max.s32 	%r439, %r433, %r435;
	max.s32 	%r440, %r439, %r436;
	max.s32 	%r659, %r438, %r440;
	sub.s32 	%r441, %r124, %r648;
	setp.lt.s32 	%p51, %r441, 4096;
	@%p51 bra 	$L__BB7_34;
	add.s32 	%r648, %r648, 4096;
	setp.le.s32 	%p52, %r648, %r29;
	@%p52 bra 	$L__BB7_24;
$L__BB7_26:
	setp.le.s32 	%p53, %r124, %r648;
	@%p53 bra 	$L__BB7_34;
	sub.s32 	%r36, %r124, %r648;
	setp.ge.s32 	%p54, %r27, %r36;
	@%p54 bra 	$L__BB7_34;
	not.b32 	%r443, %r27;
	add.s32 	%r444, %r124, %r443;
	sub.s32 	%r37, %r444, %r648;
	and.b32  	%r445, %r37, 768;
	setp.eq.s32 	%p55, %r445, 768;
	mov.u32 	%r653, %r27;
	@%p55 bra 	$L__BB7_31;
	add.s32 	%r650, %r27, %r648;
	shr.u32 	%r446, %r37, 8;
	add.s32 	%r447, %r446, 1;
	and.b32  	%r448, %r447, 3;
	neg.s32 	%r649, %r448;
	mov.u32 	%r653, %r27;
$L__BB7_30:
	.pragma "nounroll";
	mul.wide.u32 	%rd101, %r650, 4;
	add.s64 	%rd100, %rd16, %rd101;
	// begin inline asm
	ld.global.nc.u32 %r449, [%rd100];
	// end inline asm
	max.s32 	%r659, %r659, %r449;
	add.s32 	%r653, %r653, 256;
	add.s32 	%r650, %r650, 256;
	add.s32 	%r649, %r649, 1;
	setp.ne.s32 	%p56, %r649, 0;
	@%p56 bra 	$L__BB7_30;
$L__BB7_31:
	setp.lt.u32 	%p57, %r37, 768;
	@%p57 bra 	$L__BB7_34;
	cvt.u64.u32 	%rd102, %r653;
	cvt.u64.u32 	%rd103, %r648;
	add.s64 	%rd104, %rd102, %rd103;
	shl.b64 	%rd105, %rd104, 2;
	add.s64 	%rd106, %rd105, %rd16;
	add.s64 	%rd122, %rd106, 2048;
	add.s32 	%r656, %r653, %r648;
$L__BB7_33:
	mul.wide.u32 	%rd111, %r656, 4;
	add.s64 	%rd107, %rd16, %rd111;
	// begin inline asm
	ld.global.nc.u32 %r450, [%rd107];
	// end inline asm
	max.s32 	%r454, %r659, %r450;
	add.s64 	%rd108, %rd122, -1024;
	// begin inline asm
	ld.global.nc.u32 %r451, [%rd108];
	// end inline asm
	max.s32 	%r455, %r454, %r451;
	// begin inline asm
	ld.global.nc.u32 %r452, [%rd122];
	// end inline asm
	max.s32 	%r456, %r455, %r452;
	add.s64 	%rd110, %rd122, 1024;
	// begin inline asm
	ld.global.nc.u32 %r453, [%rd110];
	// end inline asm
	max.s32 	%r659, %r456, %r453;
	add.s32 	%r653, %r653, 1024;
	add.s64 	%rd122, %rd122, 4096;
	add.s32 	%r656, %r656, 1024;
	setp.lt.s32 	%p58, %r653, %r36;
	@%p58 bra 	$L__BB7_33;
$L__BB7_34:
	// begin inline asm
	mov.u32 %r457, %laneid;
	// end inline asm
	mov.b32 	%r460, 1;
	mov.b32 	%r481, 31;
	mov.b32 	%r482, -1;
	// begin inline asm
	shfl.sync.down.b32 %r458, %r659, %r460, %r481, %r482;
	// end inline asm
	setp.gt.s32 	%p59, %r457, 30;
	max.s32 	%r483, %r659, %r458;
	selp.b32 	%r464, %r659, %r483, %p59;
	mov.b32 	%r465, 2;
	// begin inline asm
	shfl.sync.down.b32 %r463, %r464, %r465, %r481, %r482;
	// end inline asm
	setp.gt.s32 	%p60, %r457, 29;
	max.s32 	%r484, %r464, %r463;
	selp.b32 	%r469, %r464, %r484, %p60;
	mov.b32 	%r470, 4;
	// begin inline asm
	shfl.sync.down.b32 %r468, %r469, %r470, %r481, %r482;
	// end inline asm
	setp.gt.s32 	%p61, %r457, 27;
	max.s32 	%r485, %r469, %r468;
	selp.b32 	%r474, %r469, %r485, %p61;
	mov.b32 	%r475, 8;
	// begin inline asm
	shfl.sync.down.b32 %r473, %r474, %r475, %r481, %r482;
	// end inline asm
	setp.gt.s32 	%p62, %r457, 23;
	max.s32 	%r486, %r474, %r473;
	selp.b32 	%r479, %r474, %r486, %p62;
	mov.b32 	%r480, 16;
	// begin inline asm
	shfl.sync.down.b32 %r478, %r479, %r480, %r481, %r482;
	// end inline asm
	setp.gt.s32 	%p63, %r457, 15;
	max.s32 	%r59, %r479, %r478;
	selp.b32 	%r686, %r479, %r59, %p63;
	setp.ne.s32 	%p64, %r457, 0;
	@%p64 bra 	$L__BB7_36;
	shr.u32 	%r487, %r27, 3;
	and.b32  	%r488, %r487, 124;
	mov.u32 	%r489, _ZZN3cub18CUB_300001_SM_10006detail6reduce28DeviceReduceSingleTileKernelINS2_10policy_hubIiyN4cuda3__47maximumIiEEE10Policy1000EPiPfiS8_fiNS5_3std3__410__identityEEEvT0_T1_T2_T3_T4_T6_E12temp_storage;
	add.s32 	%r490, %r489, %r488;
	st.shared.u32 	[%r490+8], %r59;
$L__BB7_36:
	bar.sync 	0;
	setp.ne.s32 	%p65, %r27, 0;
	@%p65 bra 	$L__BB7_72;
	ld.shared.u32 	%r491, [_ZZN3cub18CUB_300001_SM_10006detail6reduce28DeviceReduceSingleTileKernelINS2_10policy_hubIiyN4cuda3__47maximumIiEEE10Policy1000EPiPfiS8_fiNS5_3std3__410__identityEEEvT0_T1_T2_T3_T4_T6_E12temp_storage+12];
	max.s32 	%r492, %r686, %r491;
	ld.shared.u32 	%r493, [_ZZN3cub18CUB_300001_SM_10006detail6reduce28DeviceReduceSingleTileKernelINS2_10policy_hubIiyN4cuda3__47maximumIiEEE10Policy1000EPiPfiS8_fiNS5_3std3__410__identityEEEvT0_T1_T2_T3_T4_T6_E12temp_storage+16];
	max.s32 	%r494, %r492, %r493;
	ld.shared.u32 	%r495, [_ZZN3cub18CUB_300001_SM_10006detail6reduce28DeviceReduceSingleTileKernelINS2_10policy_hubIiyN4cuda3__47maximumIiEEE10Policy1000EPiPfiS8_fiNS5_3std3__410__identityEEEvT0_T1_T2_T3_T4_T6_E12temp_storage+20];
	max.s32 	%r496, %r494, %r495;
	ld.shared.u32 	%r497, [_ZZN3cub18CUB_300001_SM_10006detail6reduce28DeviceReduceSingleTileKernelINS2_10policy_hubIiyN4cuda3__47maximumIiEEE10Policy1000EPiPfiS8_fiNS5_3std3__410__identityEEEvT0_T1_T2_T3_T4_T6_E12temp_storage+24];
	max.s32 	%r498, %r496, %r497;
	ld.shared.u32 	%r499, [_ZZN3cub18CUB_300001_SM_10006detail6reduce28DeviceReduceSingleTileKernelINS2_10policy_hubIiyN4cuda3__47maximumIiEEE10Policy1000EPiPfiS8_fiNS5_3std3__410__identityEEEvT0_T1_T2_T3_T4_T6_E12temp_storage+28];
	max.s32 	%r500, %r498, %r499;
	ld.shared.u32 	%r501, [_ZZN3cub18CUB_300001_SM_10006detail6reduce28DeviceReduceSingleTileKernelINS2_10policy_hubIiyN4cuda3__47maximumIiEEE10Policy1000EPiPfiS8_fiNS5_3std3__410__identityEEEvT0_T1_T2_T3_T4_T6_E12temp_storage+32];
	max.s32 	%r502, %r500, %r501;
	ld.shared.u32 	%r503, [_ZZN3cub18CUB_300001_SM_10006detail6reduce28DeviceReduceSingleTileKernelINS2_10policy_hubIiyN4cuda3__47maximumIiEEE10Policy1000EPiPfiS8_fiNS5_3std3__410__identityEEEvT0_T1_T2_T3_T4_T6_E12temp_storage+36];
	max.s32 	%r686, %r502, %r503;
	bra.uni 	$L__BB7_72;
$L__BB7_38:
	setp.gt.s32 	%p3, %r124, 4095;
	@%p3 bra 	$L__BB7_56;
	mov.u32 	%r62, %tid.x;
	setp.ge.s32 	%p20, %r62, %r124;
	mov.b32 	%r670, 0;
	mov.u32 	%r665, %r62;
	@%p20 bra 	$L__BB7_41;
	mul.wide.u32 	%rd66, %r62, 4;
	add.s64 	%rd65, %rd16, %rd66;
	// begin inline asm
	ld.global.nc.u32 %r670, [%rd65];
	// end inline asm
	add.s32 	%r665, %r62, 256;
$L__BB7_41:
	setp.ge.s32 	%p21, %r665, %r124;
	@%p21 bra 	$L__BB7_47;
	not.b32 	%r254, %r665;
	add.s32 	%r67, %r124, %r254;
	and.b32  	%r255, %r67, 768;
	setp.eq.s32 	%p22, %r255, 768;
	@%p22 bra 	$L__BB7_45;
	mul.wide.u32 	%rd67, %r665, 4;
	add.s64 	%rd123, %rd16, %rd67;
	shr.u32 	%r256, %r67, 8;
	add.s32 	%r257, %r256, 1;
	and.b32  	%r258, %r257, 3;
	neg.s32 	%r662, %r258;
$L__BB7_44:
	.pragma "nounroll";
	// begin inline asm
	ld.global.nc.u32 %r259, [%rd123];
	// end inline asm
	max.s32 	%r670, %r670, %r259;
	add.s32 	%r665, %r665, 256;
	add.s64 	%rd123, %rd123, 1024;
	add.s32 	%r662, %r662, 1;
	setp.ne.s32 	%p23, %r662, 0;
	@%p23 bra 	$L__BB7_44;
$L__BB7_45:
	setp.lt.u32 	%p24, %r67, 768;
	@%p24 bra 	$L__BB7_47;
$L__BB7_46:
	mul.wide.s32 	%rd73, %r665, 4;
	add.s64 	%rd69, %rd16, %rd73;
	// begin inline asm
	ld.global.nc.u32 %r260, [%rd69];
	// end inline asm
	max.s32 	%r264, %r670, %r260;
	add.s64 	%rd70, %rd69, 1024;
	// begin inline asm
	ld.global.nc.u32 %r261, [%rd70];
	// end inline asm
	max.s32 	%r265, %r264, %r261;
	add.s64 	%rd71, %rd69, 2048;
	// begin inline asm
	ld.global.nc.u32 %r262, [%rd71];
	// end inline asm
	max.s32 	%r266, %r265, %r262;
	add.s64 	%rd72, %rd69, 3072;
	// begin inline asm
	ld.global.nc.u32 %r263, [%rd72];
	// end inline asm
	max.s32 	%r670, %r266, %r263;
	add.s32 	%r665, %r665, 1024;
	setp.lt.s32 	%p25, %r665, %r124;
	@%p25 bra 	$L__BB7_46;
$L__BB7_47:
	setp.lt.s32 	%p26, %r124, 256;
	@%p26 bra 	$L__BB7_52;
	// begin inline asm
	mov.u32 %r330, %laneid;
	// end inline asm
	mov.b32 	%r333, 1;
	mov.b32 	%r354, 31;
	mov.b32 	%r355, -1;
	// begin inline asm
	shfl.sync.down.b32 %r331, %r670, %r333, %r354, %r355;
	// end inline asm
	setp.gt.s32 	%p42, %r330, 30;
	max.s32 	%r356, %r670, %r331;
	selp.b32 	%r337, %r670, %r356, %p42;
	mov.b32 	%r338, 2;
	// begin inline asm
	shfl.sync.down.b32 %r336, %r337, %r338, %r354, %r355;
	// end inline asm
	setp.gt.s32 	%p43, %r330, 29;
	max.s32 	%r357, %r337, %r336;
	selp.b32 	%r342, %r337, %r357, %p43;
	mov.b32 	%r343, 4;
	// begin inline asm
	shfl.sync.down.b32 %r341, %r342, %r343, %r354, %r355;
	// end inline asm
	setp.gt.s32 	%p44, %r330, 27;
	max.s32 	%r358, %r342, %r341;
	selp.b32 	%r347, %r342, %r358, %p44;
	mov.b32 	%r348, 8;
	// begin inline asm
	shfl.sync.down.b32 %r346, %r347, %r348, %r354, %r355;
	// end inline asm
	setp.gt.s32 	%p45, %r330, 23;
	max.s32 	%r359, %r347, %r346;
	selp.b32 	%r352, %r347, %r359, %p45;
	mov.b32 	%r353, 16;
	// begin inline asm
	shfl.sync.down.b32 %r351, %r352, %r353, %r354, %r355;
	// end inline asm
	setp.gt.s32 	%p46, %r330, 15;
	max.s32 	%r83, %r352, %r351;
	selp.b32 	%r686, %r352, %r83, %p46;
	setp.ne.s32 	%p47, %r330, 0;
	@%p47 bra 	$L__BB7_50;
	shr.u32 	%r360, %r62, 3;
	and.b32  	%r361, %r360, 124;
	mov.u32 	%r362, _ZZN3cub18CUB_300001_SM_10006detail6reduce28DeviceReduceSingleTileKernelINS2_10policy_hubIiyN4cuda3__47maximumIiEEE10Policy1000EPiPfiS8_fiNS5_3std3__410__identityEEEvT0_T1_T2_T3_T4_T6_E12temp_storage;
	add.s32 	%r363, %r362, %r361;
	st.shared.u32 	[%r363+8], %r83;
$L__BB7_50:
	bar.sync 	0;
	setp.ne.s32 	%p48, %r62, 0;
	@%p48 bra 	$L__BB7_72;
	ld.shared.u32 	%r364, [_ZZN3cub18CUB_300001_SM_10006detail6reduce28DeviceReduceSingleTileKernelINS2_10policy_hubIiyN4cuda3__47maximumIiEEE10Policy1000EPiPfiS8_fiNS5_3std3__410__identityEEEvT0_T1_T2_T3_T4_T6_E12temp_storage+12];
	max.s32 	%r365, %r686, %r364;
	ld.shared.u32 	%r366, [_ZZN3cub18CUB_300001_SM_10006detail6reduce28DeviceReduceSingleTileKernelINS2_10policy_hubIiyN4cuda3__47maximumIiEEE10Policy1000EPiPfiS8_fiNS5_3std3__410__identityEEEvT0_T1_T2_T3_T4_T6_E12temp_storage+16];
	max.s32 	%r367, %r365, %r366;
	ld.shared.u32 	%r368, [_ZZN3cub18CUB_300001_SM_10006detail6reduce28DeviceReduceSingleTileKernelINS2_10policy_hubIiyN4cuda3__47maximumIiEEE10Policy1000EPiPfiS8_fiNS5_3std3__410__identityEEEvT0_T1_T2_T3_T4_T6_E12temp_storage+20];
	max.s32 	%r369, %r367, %r368;
	ld.shared.u32 	%r370, [_ZZN3cub18CUB_300001_SM_10006detail6reduce28DeviceReduceSingleTileKernelINS2_10policy_hubIiyN4cuda3__47maximumIiEEE10Policy1000EPiPfiS8_fiNS5_3std3__410__identityEEEvT0_T1_T2_T3_T4_T6_E12temp_storage+24];
	max.s32 	%r371, %r369, %r370;
	ld.shared.u32 	%r372, [_ZZN3cub18CUB_300001_SM_10006detail6reduce28DeviceReduceSingleTileKernelINS2_10policy_hubIiyN4cuda3__47maximumIiEEE10Policy1000EPiPfiS8_fiNS5_3std3__410__identityEEEvT0_T1_T2_T3_T4_T6_E12temp_storage+28];
	max.s32 	%r373, %r371, %r372;
	ld.shared.u32 	%r374, [_ZZN3cub18CUB_300001_SM_10006detail6reduce28DeviceReduceSingleTileKernelINS2_10policy_hubIiyN4cuda3__47maximumIiEEE10Policy1000EPiPfiS8_fiNS5_3std3__410__identityEEEvT0_T1_T2_T3_T4_T6_E12temp_storage+32];
	max.s32 	%r375, %r373, %r374;
	ld.shared.u32 	%r376, [_ZZN3cub18CUB_300001_SM_10006detail6reduce28DeviceReduceSingleTileKernelINS2_10policy_hubIiyN4cuda3__47maximumIiEEE10Policy1000EPiPfiS8_fiNS5_3std3__410__identityEEEvT0_T1_T2_T3_T4_T6_E12temp_storage+36];
	max.s32 	%r686, %r375, %r376;
	bra.uni 	$L__BB7_72;
$L__BB7_52:
	// begin inline asm
	mov.u32 %r267, %laneid;
	// end inline asm
	and.b32  	%r293, %r62, 992;
	add.s32 	%r294, %r293, 32;
	setp.gt.s32 	%p27, %r294, %r124;
	not.b32 	%r295, %r293;
	add.s32 	%r296, %r124, %r295;
	selp.b32 	%r291, %r296, 31, %p27;
	mov.b32 	%r270, 1;
	mov.b32 	%r292, -1;
	// begin inline asm
	shfl.sync.down.b32 %r268, %r670, %r270, %r291, %r292;
	// end inline asm
	setp.lt.s32 	%p28, %r267, %r291;
	max.s32 	%r297, %r670, %r268;
	selp.b32 	%r274, %r297, %r670, %p28;
	mov.b32 	%r275, 2;
	// begin inline asm
	shfl.sync.down.b32 %r273, %r274, %r275, %r291, %r292;
	// end inline asm
	add.s32 	%r298, %r267, 2;
	setp.gt.s32 	%p29, %r298, %r291;
	max.s32 	%r299, %r274, %r273;
	selp.b32 	%r279, %r274, %r299, %p29;
	mov.b32 	%r280, 4;
	// begin inline asm
	shfl.sync.down.b32 %r278, %r279, %r280, %r291, %r292;
	// end inline asm
	add.s32 	%r300, %r267, 4;
	setp.gt.s32 	%p30, %r300, %r291;
	max.s32 	%r301, %r279, %r278;
	selp.b32 	%r284, %r279, %r301, %p30;
	mov.b32 	%r285, 8;
	// begin inline asm
	shfl.sync.down.b32 %r283, %r284, %r285, %r291, %r292;
	// end inline asm
	add.s32 	%r302, %r267, 8;
	setp.gt.s32 	%p31, %r302, %r291;
	max.s32 	%r303, %r284, %r283;
	selp.b32 	%r289, %r284, %r303, %p31;
	mov.b32 	%r290, 16;
	// begin inline asm
	shfl.sync.down.b32 %r288, %r289, %r290, %r291, %r292;
	// end inline asm
	add.s32 	%r304, %r267, 16;
	setp.gt.s32 	%p32, %r304, %r291;
	max.s32 	%r305, %r289, %r288;
	selp.b32 	%r686, %r289, %r305, %p32;
	setp.ne.s32 	%p33, %r267, 0;
	@%p33 bra 	$L__BB7_54;
	shr.u32 	%r306, %r62, 3;
	and.b32  	%r307, %r306, 124;
	mov.u32 	%r308, _ZZN3cub18CUB_300001_SM_10006detail6reduce28DeviceReduceSingleTileKernelINS2_10policy_hubIiyN4cuda3__47maximumIiEEE10Policy1000EPiPfiS8_fiNS5_3std3__410__identityEEEvT0_T1_T2_T3_T4_T6_E12temp_storage;
	add.s32 	%r309, %r308, %r307;
	st.shared.u32 	[%r309+8], %r686;
$L__BB7_54:
	bar.sync 	0;
	setp.ne.s32 	%p34, %r62, 0;
	@%p34 bra 	$L__BB7_72;
	setp.gt.s32 	%p35, %r124, 32;
	ld.shared.u32 	%r310, [_ZZN3cub18CUB_300001_SM_10006detail6reduce28DeviceReduceSingleTileKernelINS2_10policy_hubIiyN4cuda3__47maximumIiEEE10Policy1000EPiPfiS8_fiNS5_3std3__410__identityEEEvT0_T1_T2_T3_T4_T6_E12temp_storage+12];
	max.s32 	%r311, %r686, %r310;
	selp.b32 	%r312, %r311, %r686, %p35;
	setp.gt.s32 	%p36, %r124, 64;
	ld.shared.u32 	%r313, [_ZZN3cub18CUB_300001_SM_10006detail6reduce28DeviceReduceSingleTileKernelINS2_10policy_hubIiyN4cuda3__47maximumIiEEE10Policy1000EPiPfiS8_fiNS5_3std3__410__identityEEEvT0_T1_T2_T3_T4_T6_E12temp_storage+16];
	max.s32 	%r314, %r312, %r313;
	selp.b32 	%r315, %r314, %r312, %p36;
	setp.gt.s32 	%p37, %r124, 96;
	ld.shared.u32 	%r316, [_ZZN3cub18CUB_300001_SM_10006detail6reduce28DeviceReduceSingleTileKernelINS2_10policy_hubIiyN4cuda3__47maximumIiEEE10Policy1000EPiPfiS8_fiNS5_3std3__410__identityEEEvT0_T1_T2_T3_T4_T6_E12temp_storage+20];
	max.s32 	%r317, %r315, %r316;
	selp.b32 	%r318, %r317, %r315, %p37;
	setp.gt.s32 	%p38, %r124, 128;
	ld.shared.u32 	%r319, [_ZZN3cub18CUB_300001_SM_10006detail6reduce28DeviceReduceSingleTileKernelINS2_10policy_hubIiyN4cuda3__47maximumIiEEE10Policy1000EPiPfiS8_fiNS5_3std3__410__identityEEEvT0_T1_T2_T3_T4_T6_E12temp_storage+24];
	max.s32 	%r320, %r318, %r319;
	selp.b32 	%r321, %r320, %r318, %p38;
	setp.gt.s32 	%p39, %r124, 160;
	ld.shared.u32 	%r322, [_ZZN3cub18CUB_300001_SM_10006detail6reduce28DeviceReduceSingleTileKernelINS2_10policy_hubIiyN4cuda3__47maximumIiEEE10Policy1000EPiPfiS8_fiNS5_3std3__410__identityEEEvT0_T1_T2_T3_T4_T6_E12temp_storage+28];
	max.s32 	%r323, %r321, %r322;
	selp.b32 	%r324, %r323, %r321, %p39;
	setp.gt.s32 	%p40, %r124, 192;
	ld.shared.u32 	%r325, [_ZZN3cub18CUB_300001_SM_10006detail6reduce28DeviceReduceSingleTileKernelINS2_10policy_hubIiyN4cuda3__47maximumIiEEE10Policy1000EPiPfiS8_fiNS5_3std3__410__identityEEEvT0_T1_T2_T3_T4_T6_E12temp_storage+32];
	max.s32 	%r326, %r324, %r325;
	selp.b32 	%r327, %r326, %r324, %p40;
	setp.gt.s32 	%p41, %r124, 224;
	ld.shared.u32 	%r328, [_ZZN3cub18CUB_300001_SM_10006detail6reduce28DeviceReduceSingleTileKernelINS2_10policy_hubIiyN4cuda3__47maximumIiEEE10Policy1000EPiPfiS8_fiNS5_3std3__410__identityEEEvT0_T1_T2_T3_T4_T6_E12temp_storage+36];
	max.s32 	%r329, %r327, %r328;
	selp.b32 	%r686, %r329, %r327, %p41;
	bra.uni 	$L__BB7_72;
$L__BB7_56:
	mov.u32 	%r88, %tid.x;
	mul.wide.u32 	%rd35, %r88, 4;
	add.s64 	%rd19, %rd16, %rd35;
	// begin inline asm
	ld.global.nc.u32 %r125, [%rd19];
	// end inline asm
	add.s64 	%rd20, %rd19, 1024;
	// begin inline asm
	ld.global.nc.u32 %r126, [%rd20];
	// end inline asm
	add.s64 	%rd21, %rd19, 2048;
	// begin inline asm
	ld.global.nc.u32 %r127, [%rd21];
	// end inline asm
	add.s64 	%rd22, %rd19, 3072;
	// begin inline asm
	ld.global.nc.u32 %r128, [%rd22];
	// end inline asm
	add.s64 	%rd23, %rd19, 4096;
	// begin inline asm
	ld.global.nc.u32 %r129, [%rd23];
	// end inline asm
	add.s64 	%rd24, %rd19, 5120;
	// begin inline asm
	ld.global.nc.u32 %r130, [%rd24];
	// end inline asm
	add.s64 	%rd25, %rd19, 6144;
	// begin inline asm
	ld.global.nc.u32 %r131, [%rd25];
	// end inline asm
	add.s64 	%rd26, %rd19, 7168;
	// begin inline asm
	ld.global.nc.u32 %r132, [%rd26];
	// end inline asm
	add.s64 	%rd27, %rd19, 8192;
	// begin inline asm
	ld.global.nc.u32 %r133, [%rd27];
	// end inline asm
	add.s64 	%rd28, %rd19, 9216;
	// begin inline asm
	ld.global.nc.u32 %r134, [%rd28];
	// end inline asm
	add.s64 	%rd29, %rd19, 10240;
	// begin inline asm
	ld.global.nc.u32 %r135, [%rd29];
	// end inline asm
	add.s64 	%rd30, %rd19, 11264;
	// begin inline asm
	ld.global.nc.u32 %r136, [%rd30];
	// end inline asm
	add.s64 	%rd31, %rd19, 12288;
	// begin inline asm
	ld.global.nc.u32 %r137, [%rd31];
	// end inline asm
	add.s64 	%rd32, %rd19, 13312;
	// begin inline asm
	ld.global.nc.u32 %r138, [%rd32];
	// end inline asm
	add.s64 	%rd33, %rd19, 14336;
	// begin inline asm
	ld.global.nc.u32 %r139, [%rd33];
	// end inline asm
	add.s64 	%rd34, %rd19, 15360;
	// begin inline asm
	ld.global.nc.u32 %r140, [%rd34];
	// end inline asm
	max.s32 	%r142, %r125, %r126;
	max.s32 	%r143, %r142, %r127;
	max.s32 	%r144, %r128, %r129;
	max.s32 	%r145, %r144, %r130;
	max.s32 	%r146, %r131, %r132;
	max.s32 	%r147, %r146, %r133;
	max.s32 	%r148, %r134, %r135;
	max.s32 	%r149, %r148, %r136;
	max.s32 	%r150, %r137, %r138;
	max.s32 	%r151, %r150, %r139;
	max.s32 	%r152, %r143, %r145;
	max.s32 	%r153, %r152, %r147;
	max.s32 	%r154, %r149, %r151;
	max.s32 	%r155, %r154, %r140;
	max.s32 	%r685, %r153, %r155;
	setp.lt.u32 	%p4, %r124, 8192;
	mov.b32 	%r674, 4096;
	@%p4 bra 	$L__BB7_60;
	add.s32 	%r90, %r124, -4096;
	mov.b32 	%r674, 4096;
$L__BB7_58:
	mul.wide.s32 	%rd52, %r674, 4;
	add.s64 	%rd36, %rd19, %rd52;
	// begin inline asm
	ld.global.nc.u32 %r157, [%rd36];
	// end inline asm
	add.s64 	%rd37, %rd36, 1024;
	// begin inline asm
	ld.global.nc.u32 %r158, [%rd37];
	// end inline asm
	add.s64 	%rd38, %rd36, 2048;
	// begin inline asm
	ld.global.nc.u32 %r159, [%rd38];
	// end inline asm
	add.s64 	%rd39, %rd36, 3072;
	// begin inline asm
	ld.global.nc.u32 %r160, [%rd39];
	// end inline asm
	add.s64 	%rd40, %rd36, 4096;
	// begin inline asm
	ld.global.nc.u32 %r161, [%rd40];
	// end inline asm
	add.s64 	%rd41, %rd36, 5120;
	// begin inline asm
	ld.global.nc.u32 %r162, [%rd41];
	// end inline asm
	add.s64 	%rd42, %rd36, 6144;
	// begin inline asm
	ld.global.nc.u32 %r163, [%rd42];
	// end inline asm
	add.s64 	%rd43, %rd36, 7168;
	// begin inline asm
	ld.global.nc.u32 %r164, [%rd43];
	// end inline asm
	add.s64 	%rd44, %rd36, 8192;
	// begin inline asm
	ld.global.nc.u32 %r165, [%rd44];
	// end inline asm
	add.s64 	%rd45, %rd36, 9216;
	// begin inline asm
	ld.global.nc.u32 %r166, [%rd45];
	// end inline asm
	add.s64 	%rd46, %rd36, 10240;
	// begin inline asm
	ld.global.nc.u32 %r167, [%rd46];
	// end inline asm
	add.s64 	%rd47, %rd36, 11264;
	// begin inline asm
	ld.global.nc.u32 %r168, [%rd47];
	// end inline asm
	add.s64 	%rd48, %rd36, 12288;
	// begin inline asm
	ld.global.nc.u32 %r169, [%rd48];
	// end inline asm
	add.s64 	%rd49, %rd36, 13312;
	// begin inline asm
	ld.global.nc.u32 %r170, [%rd49];
	// end inline asm
	add.s64 	%rd50, %rd36, 14336;
	// begin inline asm
	ld.global.nc.u32 %r171, [%rd50];
	// end inline asm
	add.s64 	%rd51, %rd36, 15360;
	// begin inline asm
	ld.global.nc.u32 %r172, [%rd51];
	// end inline asm
	max.s32 	%r173, %r685, %r157;
	max.s32 	%r174, %r173, %r158;
	max.s32 	%r175, %r159, %r160;
	max.s32 	%r176, %r175, %r161;
	max.s32 	%r177, %r162, %r163;
	max.s32 	%r178, %r177, %r164;
	max.s32 	%r179, %r165, %r166;
	max.s32 	%r180, %r179, %r167;
	max.s32 	%r181, %r168, %r169;
	max.s32 	%r182, %r181, %r170;
	max.s32 	%r183, %r171, %r172;
	max.s32 	%r184, %r174, %r176;
	max.s32 	%r185, %r184, %r178;
	max.s32 	%r186, %r180, %r182;
	max.s32 	%r187, %r186, %r183;
	max.s32 	%r685, %r185, %r187;
	sub.s32 	%r188, %r124, %r674;
	setp.lt.s32 	%p5, %r188, 4096;
	@%p5 bra 	$L__BB7_68;
	add.s32 	%r674, %r674, 4096;
	setp.le.s32 	%p6, %r674, %r90;
	@%p6 bra 	$L__BB7_58;
$L__BB7_60:
	setp.le.s32 	%p7, %r124, %r674;
	@%p7 bra 	$L__BB7_68;
	sub.s32 	%r97, %r124, %r674;
	setp.ge.s32 	%p8, %r88, %r97;
	@%p8 bra 	$L__BB7_68;
	not.b32 	%r190, %r88;
	add.s32 	%r191, %r124, %r190;
	sub.s32 	%r98, %r191, %r674;
	and.b32  	%r192, %r98, 768;
	setp.eq.s32 	%p9, %r192, 768;
	mov.u32 	%r679, %r88;
	@%p9 bra 	$L__BB7_65;
	add.s32 	%r676, %r88, %r674;
	shr.u32 	%r193, %r98, 8;
	add.s32 	%r194, %r193, 1;
	and.b32  	%r195, %r194, 3;
	neg.s32 	%r675, %r195;
	mov.u32 	%r679, %r88;
$L__BB7_64:
	.pragma "nounroll";
	mul.wide.u32 	%rd54, %r676, 4;
	add.s64 	%rd53, %rd16, %rd54;
	// begin inline asm
	ld.global.nc.u32 %r196, [%rd53];
	// end inline asm
	max.s32 	%r685, %r685, %r196;
	add.s32 	%r679, %r679, 256;
	add.s32 	%r676, %r676, 256;
	add.s32 	%r675, %r675, 1;
	setp.ne.s32 	%p10, %r675, 0;
	@%p10 bra 	$L__BB7_64;
$L__BB7_65:
	setp.lt.u32 	%p11, %r98, 768;
	@%p11 bra 	$L__BB7_68;
	cvt.u64.u32 	%rd55, %r679;
	cvt.u64.u32 	%rd56, %r674;
	add.s64 	%rd57, %rd55, %rd56;
	shl.b64 	%rd58, %rd57, 2;
	add.s64 	%rd59, %rd58, %rd16;
	add.s64 	%rd124, %rd59, 2048;
	add.s32 	%r682, %r679, %r674;
$L__BB7_67:
	mul.wide.u32 	%rd64, %r682, 4;
	add.s64 	%rd60, %rd16, %rd64;
	// begin inline asm
	ld.global.nc.u32 %r197, [%rd60];
	// end inline asm
	max.s32 	%r201, %r685, %r197;
	add.s64 	%rd61, %rd124, -1024;
	// begin inline asm
	ld.global.nc.u32 %r198, [%rd61];
	// end inline asm
	max.s32 	%r202, %r201, %r198;
	// begin inline asm
	ld.global.nc.u32 %r199, [%rd124];
	// end inline asm
	max.s32 	%r203, %r202, %r199;
	add.s64 	%rd63, %rd124, 1024;
	// begin inline asm
	ld.global.nc.u32 %r200, [%rd63];
	// end inline asm
	max.s32 	%r685, %r203, %r200;
	add.s32 	%r679, %r679, 1024;
	add.s64 	%rd124, %rd124, 4096;
	add.s32 	%r682, %r682, 1024;
	setp.lt.s32 	%p12, %r679, %r97;
	@%p12 bra 	$L__BB7_67;
$L__BB7_68:
	// begin inline asm
	mov.u32 %r204, %laneid;
	// end inline asm
	mov.b32 	%r207, 1;
	mov.b32 	%r228, 31;
	mov.b32 	%r229, -1;
	// begin inline asm
	shfl.sync.down.b32 %r205, %r685, %r207, %r228, %r229;
	// end inline asm
	setp.gt.s32 	%p13, %r204, 30;
	max.s32 	%r230, %r685, %r205;
	selp.b32 	%r211, %r685, %r230, %p13;
	mov.b32 	%r212, 2;
	// begin inline asm
	shfl.sync.down.b32 %r210, %r211, %r212, %r228, %r229;
	// end inline asm
	setp.gt.s32 	%p14, %r204, 29;
	max.s32 	%r231, %r211, %r210;
	selp.b32 	%r216, %r211, %r231, %p14;
	mov.b32 	%r217, 4;
	// begin inline asm
	shfl.sync.down.b32 %r215, %r216, %r217, %r228, %r229;
	// end inline asm
	setp.gt.s32 	%p15, %r204, 27;
	max.s32 	%r232, %r216, %r215;
	selp.b32 	%r221, %r216, %r232, %p15;
	mov.b32 	%r222, 8;
	// begin inline asm
	shfl.sync.down.b32 %r220, %r221, %r222, %r228, %r229;
	// end inline asm
	setp.gt.s32 	%p16, %r204, 23;
	max.s32 	%r233, %r221, %r220;
	selp.b32 	%r226, %r221, %r233, %p16;
	mov.b32 	%r227, 16;
	// begin inline asm
	shfl.sync.down.b32 %r225, %r226, %r227, %r228, %r229;
	// end inline asm
	setp.gt.s32 	%p17, %r204, 15;
	max.s32 	%r120, %r226, %r225;
	selp.b32 	%r686, %r226, %r120, %p17;
	setp.ne.s32 	%p18, %r204, 0;
	@%p18 bra 	$L__BB7_70;
	shr.u32 	%r234, %r88, 3;
	and.b32  	%r235, %r234, 124;
	mov.u32 	%r236, _ZZN3cub18CUB_300001_SM_10006detail6reduce28DeviceReduceSingleTileKernelINS2_10policy_hubIiyN4cuda3__47maximumIiEEE10Policy1000EPiPfiS8_fiNS5_3std3__410__identityEEEvT0_T1_T2_T3_T4_T6_E12temp_storage;
	add.s32 	%r237, %r236, %r235;
	st.shared.u32 	[%r237+8], %r120;
$L__BB7_70:
	bar.sync 	0;
	setp.ne.s32 	%p19, %r88, 0;
	@%p19 bra 	$L__BB7_72;
	ld.shared.u32 	%r238, [_ZZN3cub18CUB_300001_SM_10006detail6reduce28DeviceReduceSingleTileKernelINS2_10policy_hubIiyN4cuda3__47maximumIiEEE10Policy1000EPiPfiS8_fiNS5_3std3__410__identityEEEvT0_T1_T2_T3_T4_T6_E12temp_storage+12];
	max.s32 	%r239, %r686, %r238;
	ld.shared.u32 	%r240, [_ZZN3cub18CUB_300001_SM_10006detail6reduce28DeviceReduceSingleTileKernelINS2_10policy_hubIiyN4cuda3__47maximumIiEEE10Policy1000EPiPfiS8_fiNS5_3std3__410__identityEEEvT0_T1_T2_T3_T4_T6_E12temp_storage+16];
	max.s32 	%r241, %r239, %r240;
	ld.shared.u32 	%r242, [_ZZN3cub18CUB_300001_SM_10006detail6reduce28DeviceReduceSingleTileKernelINS2_10policy_hubIiyN4cuda3__47maximumIiEEE10Policy1000EPiPfiS8_fiNS5_3std3__410__identityEEEvT0_T1_T2_T3_T4_T6_E12temp_storage+20];
	max.s32 	%r243, %r241, %r242;
	ld.shared.u32 	%r244, [_ZZN3cub18CUB_300001_SM_10006detail6reduce28DeviceReduceSingleTileKernelINS2_10policy_hubIiyN4cuda3__47maximumIiEEE10Policy1000EPiPfiS8_fiNS5_3std3__410__identityEEEvT0_T1_T2_T3_T4_T6_E12temp_storage+24];
	max.s32 	%r245, %r243, %r244;
	ld.shared.u32 	%r246, [_ZZN3cub18CUB_300001_SM_10006detail6reduce28DeviceReduceSingleTileKernelINS2_10policy_hubIiyN4cuda3__47maximumIiEEE10Policy1000EPiPfiS8_fiNS5_3std3__410__identityEEEvT0_T1_T2_T3_T4_T6_E12temp_storage+28];
	max.s32 	%r247, %r245, %r246;
	ld.shared.u32 	%r248, [_ZZN3cub18CUB_300001_SM_10006detail6reduce28DeviceReduceSingleTileKernelINS2_10policy_hubIiyN4cuda3__47maximumIiEEE10Policy1000EPiPfiS8_fiNS5_3std3__410__identityEEEvT0_T1_T2_T3_T4_T6_E12temp_storage+32];
	max.s32 	%r249, %r247, %r248;
	ld.shared.u32 	%r250, [_ZZN3cub18CUB_300001_SM_10006detail6reduce28DeviceReduceSingleTileKernelINS2_10policy_hubIiyN4cuda3__47maximumIiEEE10Policy1000EPiPfiS8_fiNS5_3std3__410__identityEEEvT0_T1_T2_T3_T4_T6_E12temp_storage+36];
	max.s32 	%r686, %r249, %r250;
$L__BB7_72:
	mov.u32 	%r630, %tid.x;
	setp.ne.s32 	%p95, %r630, 0;
	@%p95 bra 	$L__BB7_74;
	cvt.rzi.s32.f32 	%r631, %f1;
	max.s32 	%r632, %r631, %r686;
	cvt.rn.f32.s32 	%f2, %r632;
	st.global.f32 	[%rd1], %f2;
$L__BB7_74:
	ret;

}


// ===== COMPILED SASS (sm_100) =====

	.target	sm_100

	.elftype	@"ET_EXEC"


//--------------------- .note.nv.tkinfo           --------------------------
	.section	.note.nv.tkinfo,"",@"SHT_NOTE"
	.sectionflags	@"SHF_NOTE_NV_TKINFO"
	.tkinfo
        /*0018*/ 	.word	0x00000002
        /*0030*/ 	.string	""
        /*0030*/ 	.string	"ptxas"
        /*0030*/ 	.string	"Cuda compilation tools, release 13.0, V13.0.88"
        /*0030*/ 	.string	"Build cuda_13.0.r13.0/compiler.36424714_0"
        /*0030*/ 	.string	"-arch sm_100 -m 64 "



//--------------------- .note.nv.cuinfo           --------------------------
	.section	.note.nv.cuinfo,"",@"SHT_NOTE"
	.sectionflags	@"SHF_NOTE_NV_CUINFO"
        /*0018*/ 	.short	0x0002
        /*001a*/ 	.short	0x0064
        /*001c*/ 	.short	0x0082
	.zero		2


//--------------------- .nv.info                  --------------------------
	.section	.nv.info,"",@"SHT_CUDA_INFO"
	.align	4


	//----- nvinfo : EIATTR_REGCOUNT
	.align		4
        /*0000*/ 	.byte	0x04, 0x2f
        /*0002*/ 	.short	(.L_44 - .L_43)
	.align		4
.L_43:
        /*0004*/ 	.word	index@(_Z23normalizeAndRoundtoInt8PiPafi)
        /*0008*/ 	.word	0x00000010


	//----- nvinfo : EIATTR_FRAME_SIZE
	.align		4
.L_44:
        /*000c*/ 	.byte	0x04, 0x11
        /*000e*/ 	.short	(.L_46 - .L_45)
	.align		4
.L_45:
        /*0010*/ 	.word	index@($__internal_0_$__cuda_sm3x_div_rn_noftz_f32_slowpath)
        /*0014*/ 	.word	0x00000000


	//----- nvinfo : EIATTR_FRAME_SIZE
	.align		4
.L_46:
        /*0018*/ 	.byte	0x04, 0x11
        /*001a*/ 	.short	(.L_48 - .L_47)
	.align		4
.L_47:
        /*001c*/ 	.word	index@(_Z23normalizeAndRoundtoInt8PiPafi)
        /*0020*/ 	.word	0x00000000


	//----- nvinfo : EIATTR_REGCOUNT
	.align		4
.L_48:
        /*0024*/ 	.byte	0x04, 0x2f
        /*0026*/ 	.short	(.L_50 - .L_49)
	.align		4
.L_49:
        /*0028*/ 	.word	index@(_ZN3cub18CUB_300001_SM_10006detail11EmptyKernelIvEEvv)
        /*002c*/ 	.word	0x00000004


	//----- nvinfo : EIATTR_FRAME_SIZE
	.align		4
.L_50:
        /*0030*/ 	.byte	0x04, 0x11
        /*0032*/ 	.short	(.L_52 - .L_51)
	.align		4
.L_51:
        /*0034*/ 	.word	index@(_ZN3cub18CUB_300001_SM_10006detail11EmptyKernelIvEEvv)
        /*0038*/ 	.word	0x00000000


	//----- nvinfo : EIATTR_REGCOUNT
	.align		4
.L_52:
        /*003c*/ 	.byte	0x04, 0x2f
        /*003e*/ 	.short	(.L_54 - .L_53)
	.align		4
.L_53:
        /*0040*/ 	.word	index@(_ZN3cub18CUB_300001_SM_10006detail6reduce28DeviceReduceSingleTileKernelINS2_10policy_hubIijN4cuda3__47maximumIiEEE10Policy1000EN6thrust24THRUST_300001_SM_1000_NS10device_ptrIiEEPfjS8_fi8AbsValueEEvT0_T1_T2_T3_T4_T6_)
        /*0044*/ 	.word	0x00000020


	//----- nvinfo : EIATTR_FRAME_SIZE
	.align		4
.L_54:
        /*0048*/ 	.byte	0x04, 0x11
        /*004a*/ 	.short	(.L_56 - .L_55)
	.align		4
.L_55:
        /*004c*/ 	.word	index@(_ZN3cub18CUB_300001_SM_10006detail6reduce28DeviceReduceSingleTileKernelINS2_10policy_hubIijN4cuda3__47maximumIiEEE10Policy1000EN6thrust24THRUST_300001_SM_1000_NS10device_ptrIiEEPfjS8_fi8AbsValueEEvT0_T1_T2_T3_T4_T6_)
        /*0050*/ 	.word	0x00000000


	//----- nvinfo : EIATTR_REGCOUNT
	.align		4
.L_56:
        /*0054*/ 	.byte	0x04, 0x2f
        /*0056*/ 	.short	(.L_58 - .L_57)
	.align		4
.L_57:
        /*0058*/ 	.word	index@(_ZN3cub18CUB_300001_SM_10006detail6reduce18DeviceReduceKernelINS2_10policy_hubIijN4cuda3__47maximumIiEEE10Policy1000EN6thrust24THRUST_300001_SM_1000_NS10device_ptrIiEEjS8_i8AbsValueEEvT0_PT3_T1_NS0_13GridEvenShareISJ_EET2_T4_)
        /*005c*/ 	.word	0x00000020


	//----- nvinfo : EIATTR_FRAME_SIZE
	.align		4
.L_58:
        /*0060*/ 	.byte	0x04, 0x11
        /*0062*/ 	.short	(.L_60 - .L_59)
	.align		4
.L_59:
        /*0064*/ 	.word	index@(_ZN3cub18CUB_300001_SM_10006detail6reduce18DeviceReduceKernelINS2_10policy_hubIijN4cuda3__47maximumIiEEE10Policy1000EN6thrust24THRUST_300001_SM_1000_NS10device_ptrIiEEjS8_i8AbsValueEEvT0_PT3_T1_NS0_13GridEvenShareISJ_EET2_T4_)
        /*0068*/ 	.word	0x00000000


	//----- nvinfo : EIATTR_REGCOUNT
	.align		4
.L_60:
        /*006c*/ 	.byte	0x04, 0x2f
        /*006e*/ 	.short	(.L_62 - .L_61)
	.align		4
.L_61:
        /*0070*/ 	.word	index@(_ZN3cub18CUB_300001_SM_10006detail6reduce28DeviceReduceSingleTileKernelINS2_10policy_hubIijN4cuda3__47maximumIiEEE10Policy1000EPiPfiS8_fiNS5_3std3__410__identityEEEvT0_T1_T2_T3_T4_T6_)
        /*0074*/ 	.word	0x0000001e


	//----- nvinfo : EIATTR_FRAME_SIZE
	.align		4
.L_62:
        /*0078*/ 	.byte	0x04, 0x11
        /*007a*/ 	.short	(.L_64 - .L_63)
	.align		4
.L_63:
        /*007c*/ 	.word	index@(_ZN3cub18CUB_300001_SM_10006detail6reduce28DeviceReduceSingleTileKernelINS2_10policy_hubIijN4cuda3__47maximumIiEEE10Policy1000EPiPfiS8_fiNS5_3std3__410__identityEEEvT0_T1_T2_T3_T4_T6_)
        /*0080*/ 	.word	0x00000000


	//----- nvinfo : EIATTR_REGCOUNT
	.align		4
.L_64:
        /*0084*/ 	.byte	0x04, 0x2f
        /*0086*/ 	.short	(.L_66 - .L_65)
	.align		4
.L_65:
        /*0088*/ 	.word	index@(_ZN3cub18CUB_300001_SM_10006detail6reduce28DeviceReduceSingleTileKernelINS2_10policy_hubIiyN4cuda3__47maximumIiEEE10Policy1000EN6thrust24THRUST_300001_SM_1000_NS10device_ptrIiEEPfyS8_fi8AbsValueEEvT0_T1_T2_T3_T4_T6_)
        /*008c*/ 	.word	0x00000020


	//----- nvinfo : EIATTR_FRAME_SIZE
	.align		4
.L_66:
        /*0090*/ 	.byte	0x04, 0x11
        /*0092*/ 	.short	(.L_68 - .L_67)
	.align		4
.L_67:
        /*0094*/ 	.word	index@(_ZN3cub18CUB_300001_SM_10006detail6reduce28DeviceReduceSingleTileKernelINS2_10policy_hubIiyN4cuda3__47maximumIiEEE10Policy1000EN6thrust24THRUST_300001_SM_1000_NS10device_ptrIiEEPfyS8_fi8AbsValueEEvT0_T1_T2_T3_T4_T6_)
        /*0098*/ 	.word	0x00000000


	//----- nvinfo : EIATTR_REGCOUNT
	.align		4
.L_68:
        /*009c*/ 	.byte	0x04, 0x2f
        /*009e*/ 	.short	(.L_70 - .L_69)
	.align		4
.L_69:
        /*00a0*/ 	.word	index@(_ZN3cub18CUB_300001_SM_10006detail6reduce18DeviceReduceKernelINS2_10policy_hubIiyN4cuda3__47maximumIiEEE10Policy1000EN6thrust24THRUST_300001_SM_1000_NS10device_ptrIiEEyS8_i8AbsValueEEvT0_PT3_T1_NS0_13GridEvenShareISJ_EET2_T4_)
        /*00a4*/ 	.word	0x0000001e


	//----- nvinfo : EIATTR_FRAME_SIZE
	.align		4
.L_70:
        /*00a8*/ 	.byte	0x04, 0x11
        /*00aa*/ 	.short	(.L_72 - .L_71)
	.align		4
.L_71:
        /*00ac*/ 	.word	index@(_ZN3cub18CUB_300001_SM_10006detail6reduce18DeviceReduceKernelINS2_10policy_hubIiyN4cuda3__47maximumIiEEE10Policy1000EN6thrust24THRUST_300001_SM_1000_NS10device_ptrIiEEyS8_i8AbsValueEEvT0_PT3_T1_NS0_13GridEvenShareISJ_EET2_T4_)
        /*00b0*/ 	.word	0x00000000


	//----- nvinfo : EIATTR_REGCOUNT
	.align		4
.L_72:
        /*00b4*/ 	.byte	0x04, 0x2f
        /*00b6*/ 	.short	(.L_74 - .L_73)
	.align		4
.L_73:
        /*00b8*/ 	.word	index@(_ZN3cub18CUB_300001_SM_10006detail6reduce28DeviceReduceSingleTileKernelINS2_10policy_hubIiyN4cuda3__47maximumIiEEE10Policy1000EPiPfiS8_fiNS5_3std3__410__identityEEEvT0_T1_T2_T3_T4_T6_)
        /*00bc*/ 	.word	0x0000001e


	//----- nvinfo : EIATTR_FRAME_SIZE
	.align		4
.L_74:
        /*00c0*/ 	.byte	0x04, 0x11
        /*00c2*/ 	.short	(.L_76 - .L_75)
	.align		4
.L_75:
        /*00c4*/ 	.word	index@(_ZN3cub18CUB_300001_SM_10006detail6reduce28DeviceReduceSingleTileKernelINS2_10policy_hubIiyN4cuda3__47maximumIiEEE10Policy1000EPiPfiS8_fiNS5_3std3__410__identityEEEvT0_T1_T2_T3_T4_T6_)
        /*00c8*/ 	.word	0x00000000


	//----- nvinfo : EIATTR_MIN_STACK_SIZE
	.align		4
.L_76:
        /*00cc*/ 	.byte	0x04, 0x12
        /*00ce*/ 	.short	(.L_78 - .L_77)
	.align		4
.L_77:
        /*00d0*/ 	.word	index@(_ZN3cub18CUB_300001_SM_10006detail6reduce28DeviceReduceSingleTileKernelINS2_10policy_hubIiyN4cuda3__47maximumIiEEE10Policy1000EPiPfiS8_fiNS5_3std3__410__identityEEEvT0_T1_T2_T3_T4_T6_)
        /*00d4*/ 	.word	0x00000000


	//----- nvinfo : EIATTR_MIN_STACK_SIZE
	.align		4
.L_78:
        /*00d8*/ 	.byte	0x04, 0x12
        /*00da*/ 	.short	(.L_80 - .L_79)
	.align		4
.L_79:
        /*00dc*/ 	.word	index@(_ZN3cub18CUB_300001_SM_10006detail6reduce18DeviceReduceKernelINS2_10policy_hubIiyN4cuda3__47maximumIiEEE10Policy1000EN6thrust24THRUST_300001_SM_1000_NS10device_ptrIiEEyS8_i8AbsValueEEvT0_PT3_T1_NS0_13GridEvenShareISJ_EET2_T4_)
        /*00e0*/ 	.word	0x00000000


	//----- nvinfo : EIATTR_MIN_STACK_SIZE
	.align		4
.L_80:
        /*00e4*/ 	.byte	0x04, 0x12
        /*00e6*/ 	.short	(.L_82 - .L_81)
	.align		4
.L_81:
        /*00e8*/ 	.word	index@(_ZN3cub18CUB_300001_SM_10006detail6reduce28DeviceReduceSingleTileKernelINS2_10policy_hubIiyN4cuda3__47maximumIiEEE10Policy1000EN6thrust24THRUST_300001_SM_1000_NS10device_ptrIiEEPfyS8_fi8AbsValueEEvT0_T1_T2_T3_T4_T6_)
        /*00ec*/ 	.word	0x00000000


	//----- nvinfo : EIATTR_MIN_STACK_SIZE
	.align		4
.L_82:
        /*00f0*/ 	.byte	0x04, 0x12
        /*00f2*/ 	.short	(.L_84 - .L_83)
	.align		4
.L_83:
        /*00f4*/ 	.word	index@(_ZN3cub18CUB_300001_SM_10006detail6reduce28DeviceReduceSingleTileKernelINS2_10policy_hubIijN4cuda3__47maximumIiEEE10Policy1000EPiPfiS8_fiNS5_3std3__410__identityEEEvT0_T1_T2_T3_T4_T6_)
        /*00f8*/ 	.word	0x00000000


	//----- nvinfo : EIATTR_MIN_STACK_SIZE
	.align		4
.L_84:
        /*00fc*/ 	.byte	0x04, 0x12
        /*00fe*/ 	.short	(.L_86 - .L_85)
	.align		4
.L_85:
        /*0100*/ 	.word	index@(_ZN3cub18CUB_300001_SM_10006detail6reduce18DeviceReduceKernelINS2_10policy_hubIijN4cuda3__47maximumIiEEE10Policy1000EN6thrust24THRUST_300001_SM_1000_NS10device_ptrIiEEjS8_i8AbsValueEEvT0_PT3_T1_NS0_13GridEvenShareISJ_EET2_T4_)
        /*0104*/ 	.word	0x00000000


	//----- nvinfo : EIATTR_MIN_STACK_SIZE
	.align		4
.L_86:
        /*0108*/ 	.byte	0x04, 0x12
        /*010a*/ 	.short	(.L_88 - .L_87)
	.align		4
.L_87:
        /*010c*/ 	.word	index@(_ZN3cub18CUB_300001_SM_10006detail6reduce28DeviceReduceSingleTileKernelINS2_10policy_hubIijN4cuda3__47maximumIiEEE10Policy1000EN6thrust24THRUST_300001_SM_1000_NS10device_ptrIiEEPfjS8_fi8AbsValueEEvT0_T1_T2_T3_T4_T6_)
        /*0110*/ 	.word	0x00000000


	//----- nvinfo : EIATTR_MIN_STACK_SIZE
	.align		4
.L_88:
        /*0114*/ 	.byte	0x04, 0x12
        /*0116*/ 	.short	(.L_90 - .L_89)
	.align		4
.L_89:
        /*0118*/ 	.word	index@(_ZN3cub18CUB_300001_SM_10006detail11EmptyKernelIvEEvv)
        /*011c*/ 	.word	0x00000000


	//----- nvinfo : EIATTR_MIN_STACK_SIZE
	.align		4
.L_90:
        /*0120*/ 	.byte	0x04, 0x12
        /*0122*/ 	.short	(.L_92 - .L_91)
	.align		4
.L_91:
        /*0124*/ 	.word	index@(_Z23normalizeAndRoundtoInt8PiPafi)
        /*0128*/ 	.word	0x00000000
.L_92:


//--------------------- .nv.compat                --------------------------
	.section	.nv.compat,"",@"SHT_CUDA_COMPAT_INFO"
	.align	4
        /*0000*/ 	.byte	0x02, 0x09, 0x00, 0x00, 0x02, 0x02, 0x01, 0x00, 0x02, 0x05, 0x05, 0x00, 0x03, 0x07, 0x01, 0x01
        /*0010*/ 	.byte	0x02, 0x03, 0x00, 0x00, 0x02, 0x06, 0x01, 0x00, 0x04, 0x0b, 0x08, 0x00, 0x01, 0x00, 0x00, 0x00
        /*0020*/ 	.byte	0x00, 0x00, 0x00, 0x00


//--------------------- .nv.info._ZN3cub18CUB_300001_SM_10006detail6reduce28DeviceReduceSingleTileKernelINS2_10policy_hubIiyN4cuda3__47maximumIiEEE10Policy1000EPiPfiS8_fiNS5_3std3__410__identityEEEvT0_T1_T2_T3_T4_T6_ --------------------------
	.section	.nv.info._ZN3cub18CUB_300001_SM_10006detail6reduce28DeviceReduceSingleTileKernelINS2_10policy_hubIiyN4cuda3__47maximumIiEEE10Policy1000EPiPfiS8_fiNS5_3std3__410__identityEEEvT0_T1_T2_T3_T4_T6_,"",@"SHT_CUDA_INFO"
	.sectionflags	@""
	.align	4


	//----- nvinfo : EIATTR_CUDA_API_VERSION
	.align		4
        /*0000*/ 	.byte	0x04, 0x37
        /*0002*/ 	.short	(.L_94 - .L_93)
.L_93:
        /*0004*/ 	.word	0x00000082


	//----- nvinfo : EIATTR_KPARAM_INFO
	.align		4
.L_94:
        /*0008*/ 	.byte	0x04, 0x17
        /*000a*/ 	.short	(.L_96 - .L_95)
.L_95:
        /*000c*/ 	.word	0x00000000
        /*0010*/ 	.short	0x0005
        /*0012*/ 	.short	0x001c
        /*0014*/ 	.byte	0x00, 0xf0, 0x05, 0x00


	//----- nvinfo : EIATTR_KPARAM_INFO
	.align		4
.L_96:
        /*0018*/ 	.byte	0x04, 0x17
        /*001a*/ 	.short	(.L_98 - .L_97)
.L_97:
        /*001c*/ 	.word	0x00000000
        /*0020*/ 	.short	0x0004
        /*0022*/ 	.short	0x0018
        /*0024*/ 	.byte	0x00, 0xf0, 0x11, 0x00


	//----- nvinfo : EIATTR_KPARAM_INFO
	.align		4
.L_98:
        /*0028*/ 	.byte	0x04, 0x17
        /*002a*/ 	.short	(.L_100 - .L_99)
.L_99:
        /*002c*/ 	.word	0x00000000
        /*0030*/ 	.short	0x0003
        /*0032*/ 	.short	0x0014
        /*0034*/ 	.byte	0x00, 0xf0, 0x05, 0x00


	//----- nvinfo : EIATTR_KPARAM_INFO
	.align		4
.L_100:
        /*0038*/ 	.byte	0x04, 0x17
        /*003a*/ 	.short	(.L_102 - .L_101)
.L_101:
        /*003c*/ 	.word	0x00000000
        /*0040*/ 	.short	0x0002
        /*0042*/ 	.short	0x0010
        /*0044*/ 	.byte	0x00, 0xf0, 0x11, 0x00


	//----- nvinfo : EIATTR_KPARAM_INFO
	.align		4
.L_102:
        /*0048*/ 	.byte	0x04, 0x17
        /*004a*/ 	.short	(.L_104 - .L_103)
.L_103:
        /*004c*/ 	.word	0x00000000
        /*0050*/ 	.short	0x0001
        /*0052*/ 	.short	0x0008
        /*0054*/ 	.byte	0x00, 0xf5, 0x21, 0x00


	//----- nvinfo : EIATTR_KPARAM_INFO
	.align		4
.L_104:
        /*0058*/ 	.byte	0x04, 0x17
        /*005a*/ 	.short	(.L_106 - .L_105)
.L_105:
        /*005c*/ 	.word	0x00000000
        /*0060*/ 	.short	0x0000
        /*0062*/ 	.short	0x0000
        /*0064*/ 	.byte	0x00, 0xf5, 0x21, 0x00


	//----- nvinfo : EIATTR_SPARSE_MMA_MASK
	.align		4
.L_106:
        /*0068*/ 	.byte	0x03, 0x50
        /*006a*/ 	.short	0x0000


	//----- nvinfo : EIATTR_MAXREG_COUNT
	.align		4
        /*006c*/ 	.byte	0x03, 0x1b
        /*006e*/ 	.short	0x00ff


	//----- nvinfo : EIATTR_NUM_BARRIERS
	.align		4
        /*0070*/ 	.byte	0x02, 0x4c
        /*0072*/ 	.byte	0x01
	.zero		1


	//----- nvinfo : EIATTR_MERCURY_ISA_VERSION
	.align		4
        /*0074*/ 	.byte	0x03, 0x5f
        /*0076*/ 	.short	0x0101


	//----- nvinfo : EIATTR_COOP_GROUP_MASK_REGIDS
	.align		4
        /*0078*/ 	.byte	0x04, 0x29
        /*007a*/ 	.short	(.L_108 - .L_107)


	//   ....[0]....
.L_107:
        /*007c*/ 	.word	0xffffffff


	//   ....[1]....
        /*0080*/ 	.word	0xffffffff


	//   ....[2]....
        /*0084*/ 	.word	0xffffffff


	//   ....[3]....
        /*0088*/ 	.word	0xffffffff


	//   ....[4]....
        /*008c*/ 	.word	0xffffffff


	//   ....[5]....
        /*0090*/ 	.word	0xffffffff


	//   ....[6]....
        /*0094*/ 	.word	0xffffffff


	//   ....[7]....
        /*0098*/ 	.word	0xffffffff


	//   ....[8]....
        /*009c*/ 	.word	0xffffffff


	//   ....[9]....
        /*00a0*/ 	.word	0xffffffff


	//   ....[10]....
        /*00a4*/ 	.word	0xffffffff


	//   ....[11]....
        /*00a8*/ 	.word	0xffffffff


	//   ....[12]....
        /*00ac*/ 	.word	0xffffffff


	//   ....[13]....
        /*00b0*/ 	.word	0xffffffff


	//   ....[14]....
        /*00b4*/ 	.word	0xffffffff


	//   ....[15]....
        /*00b8*/ 	.word	0xffffffff


	//   ....[16]....
        /*00bc*/ 	.word	0xffffffff


	//   ....[17]....
        /*00c0*/ 	.word	0xffffffff


	//   ....[18]....
        /*00c4*/ 	.word	0xffffffff


	//   ....[19]....
        /*00c8*/ 	.word	0xffffffff


	//   ....[20]....
        /*00cc*/ 	.word	0xffffffff


	//   ....[21]....
        /*00d0*/ 	.word	0xffffffff


	//   ....[22]....
        /*00d4*/ 	.word	0xffffffff


	//   ....[23]....
        /*00d8*/ 	.word	0xffffffff


	//   ....[24]....
        /*00dc*/ 	.word	0xffffffff


	//   ....[25]....
        /*00e0*/ 	.word	0xffffffff


	//   ....[26]....
        /*00e4*/ 	.word	0xffffffff


	//   ....[27]....
        /*00e8*/ 	.word	0xffffffff


	//   ....[28]....
        /*00ec*/ 	.word	0xffffffff


	//   ....[29]....
        /*00f0*/ 	.word	0xffffffff


	//----- nvinfo : EIATTR_COOP_GROUP_INSTR_OFFSETS
	.align		4
.L_108:
        /*00f4*/ 	.byte	0x04, 0x28
        /*00f6*/ 	.short	(.L_110 - .L_109)


	//   ....[0]....
.L_109:
        /*00f8*/ 	.word	0x000008a0


	//   ....[1]....
        /*00fc*/ 	.word	0x00000900


	//   ....[2]....
        /*0100*/ 	.word	0x00000970


	//   ....[3]....
        /*0104*/ 	.word	0x000009c0


	//   ....[4]....
        /*0108*/ 	.word	0x000009f0


	//   ....[5]....
        /*010c*/ 	.word	0x00000b80


	//   ....[6]....
        /*0110*/ 	.word	0x00000c10


	//   ....[7]....
        /*0114*/ 	.word	0x00000c60


	//   ....[8]....
        /*0118*/ 	.word	0x00000ca0


	//   ....[9]....
        /*011c*/ 	.word	0x00000ce0


	//   ....[10]....
        /*0120*/ 	.word	0x00001940


	//   ....[11]....
        /*0124*/ 	.word	0x000019c0


	//   ....[12]....
        /*0128*/ 	.word	0x00001a10


	//   ....[13]....
        /*012c*/ 	.word	0x00001a50


	//   ....[14]....
        /*0130*/ 	.word	0x00001a80


	//   ....[15]....
        /*0134*/ 	.word	0x00002330


	//   ....[16]....
        /*0138*/ 	.word	0x00002390


	//   ....[17]....
        /*013c*/ 	.word	0x00002400


	//   ....[18]....
        /*0140*/ 	.word	0x00002450


	//   ....[19]....
        /*0144*/ 	.word	0x00002480


	//   ....[20]....
        /*0148*/ 	.word	0x00002610


	//   ....[21]....
        /*014c*/ 	.word	0x00002690


	//   ....[22]....
        /*0150*/ 	.word	0x000026d0


	//   ....[23]....
        /*0154*/ 	.word	0x00002720


	//   ....[24]....
        /*0158*/ 	.word	0x00002770


	//   ....[25]....
        /*015c*/ 	.word	0x00003550


	//   ....[26]....
        /*0160*/ 	.word	0x000035d0


	//   ....[27]....
        /*0164*/ 	.word	0x00003620


	//   ....[28]....
        /*0168*/ 	.word	0x00003660


	//   ....[29]....
        /*016c*/ 	.word	0x00003690


	//----- nvinfo : EIATTR_VRC_CTA_INIT_COUNT
	.align		4
.L_110:
        /*0170*/ 	.byte	0x02, 0x4a
	.zero		1
	.zero		1


	//----- nvinfo : EIATTR_EXIT_INSTR_OFFSETS
	.align		4
        /*0174*/ 	.byte	0x04, 0x1c
        /*0176*/ 	.short	(.L_112 - .L_111)


	//   ....[0]....
.L_111:
        /*0178*/ 	.word	0x00000080


	//   ....[1]....
        /*017c*/ 	.word	0x000000c0


	//   ....[2]....
        /*0180*/ 	.word	0x000037b0


	//   ....[3]....
        /*0184*/ 	.word	0x00003820


	//----- nvinfo : EIATTR_MAX_THREADS
	.align		4
.L_112:
        /*0188*/ 	.byte	0x04, 0x05
        /*018a*/ 	.short	(.L_114 - .L_113)
.L_113:
        /*018c*/ 	.word	0x00000100
        /*0190*/ 	.word	0x00000001
        /*0194*/ 	.word	0x00000001


	//----- nvinfo : EIATTR_CRS_STACK_SIZE
	.align		4
.L_114:
        /*0198*/ 	.byte	0x04, 0x1e
        /*019a*/ 	.short	(.L_116 - .L_115)
.L_115:
        /*019c*/ 	.word	0x00000000


	//----- nvinfo : EIATTR_CBANK_PARAM_SIZE
	.align		4
.L_116:
        /*01a0*/ 	.byte	0x03, 0x19
        /*01a2*/ 	.short	0x001d


	//----- nvinfo : EIATTR_PARAM_CBANK
	.align		4
        /*01a4*/ 	.byte	0x04, 0x0a
        /*01a6*/ 	.short	(.L_118 - .L_117)
	.align		4
.L_117:
        /*01a8*/ 	.word	index@(.nv.constant0._ZN3cub18CUB_300001_SM_10006detail6reduce28DeviceReduceSingleTileKernelINS2_10policy_hubIiyN4cuda3__47maximumIiEEE10Policy1000EPiPfiS8_fiNS5_3std3__410__identityEEEvT0_T1_T2_T3_T4_T6_)
        /*01ac*/ 	.short	0x0380
        /*01ae*/ 	.short	0x001d


	//----- nvinfo : EIATTR_SW_WAR
	.align		4
.L_118:
        /*01b0*/ 	.byte	0x04, 0x36
        /*01b2*/ 	.short	(.L_120 - .L_119)
.L_119:
        /*01b4*/ 	.word	0x00000008
.L_120:


//--------------------- .nv.info._ZN3cub18CUB_300001_SM_10006detail6reduce18DeviceReduceKernelINS2_10policy_hubIiyN4cuda3__47maximumIiEEE10Policy1000EN6thrust24THRUST_300001_SM_1000_NS10device_ptrIiEEyS8_i8AbsValueEEvT0_PT3_T1_NS0_13GridEvenShareISJ_EET2_T4_ --------------------------
	.section	.nv.info._ZN3cub18CUB_300001_SM_10006detail6reduce18DeviceReduceKernelINS2_10policy_hubIiyN4cuda3__47maximumIiEEE10Policy1000EN6thrust24THRUST_300001_SM_1000_NS10device_ptrIiEEyS8_i8AbsValueEEvT0_PT3_T1_NS0_13GridEvenShareISJ_EET2_T4_,"",@"SHT_CUDA_INFO"
	.sectionflags	@""
	.align	4


	//----- nvinfo : EIATTR_CUDA_API_VERSION
	.align		4
        /*0000*/ 	.byte	0x04, 0x37
        /*0002*/ 	.short	(.L_122 - .L_121)
.L_121:
        /*0004*/ 	.word	0x00000082


	//----- nvinfo : EIATTR_KPARAM_INFO
	.align		4
.L_122:
        /*0008*/ 	.byte	0x04, 0x17
        /*000a*/ 	.short	(.L_124 - .L_123)
.L_123:
        /*000c*/ 	.word	0x00000000
        /*0010*/ 	.short	0x0005
        /*0012*/ 	.short	0x0061
        /*0014*/ 	.byte	0x00, 0xf0, 0x05, 0x00


	//----- nvinfo : EIATTR_KPARAM_INFO
	.align		4
.L_124:
        /*0018*/ 	.byte	0x04, 0x17
        /*001a*/ 	.short	(.L_126 - .L_125)
.L_125:
        /*001c*/ 	.word	0x00000000
        /*0020*/ 	.short	0x0004
        /*0022*/ 	.short	0x0060
        /*0024*/ 	.byte	0x00, 0xf0, 0x05, 0x00


	//----- nvinfo : EIATTR_KPARAM_INFO
	.align		4
.L_126:
        /*0028*/ 	.byte	0x04, 0x17
        /*002a*/ 	.short	(.L_128 - .L_127)
.L_127:
        /*002c*/ 	.word	0x00000000
        /*0030*/ 	.short	0x0003
        /*0032*/ 	.short	0x0018
        /*0034*/ 	.byte	0x00, 0xf0, 0x21, 0x01


	//----- nvinfo : EIATTR_KPARAM_INFO
	.align		4
.L_128:
        /*0038*/ 	.byte	0x04, 0x17
        /*003a*/ 	.short	(.L_130 - .L_129)
.L_129:
        /*003c*/ 	.word	0x00000000
        /*0040*/ 	.short	0x0002
        /*0042*/ 	.short	0x0010
        /*0044*/ 	.byte	0x00, 0xf0, 0x21, 0x00


	//----- nvinfo : EIATTR_KPARAM_INFO
	.align		4
.L_130:
        /*0048*/ 	.byte	0x04, 0x17
        /*004a*/ 	.short	(.L_132 - .L_131)
.L_131:
        /*004c*/ 	.word	0x00000000
        /*0050*/ 	.short	0x0001
        /*0052*/ 	.short	0x0008
        /*0054*/ 	.byte	0x00, 0xf5, 0x21, 0x00


	//----- nvinfo : EIATTR_KPARAM_INFO
	.align		4
.L_132:
        /*0058*/ 	.byte	0x04, 0x17
        /*005a*/ 	.short	(.L_134 - .L_133)
.L_133:
        /*005c*/ 	.word	0x00000000
        /*0060*/ 	.short	0x0000
        /*0062*/ 	.short	0x0000
        /*0064*/ 	.byte	0x00, 0xf0, 0x21, 0x00


	//----- nvinfo : EIATTR_SPARSE_MMA_MASK
	.align		4
.L_134:
        /*0068*/ 	.byte	0x03, 0x50
        /*006a*/ 	.short	0x0000


	//----- nvinfo : EIATTR_MAXREG_COUNT
	.align		4
        /*006c*/ 	.byte	0x03, 0x1b
        /*006e*/ 	.short	0x00ff


	//----- nvinfo : EIATTR_NUM_BARRIERS
	.align		4
        /*0070*/ 	.byte	0x02, 0x4c
        /*0072*/ 	.byte	0x01
	.zero		1


	//----- nvinfo : EIATTR_MERCURY_ISA_VERSION
	.align		4
        /*0074*/ 	.byte	0x03, 0x5f
        /*0076*/ 	.short	0x0101


	//----- nvinfo : EIATTR_COOP_GROUP_MASK_REGIDS
	.align		4
        /*0078*/ 	.byte	0x04, 0x29
        /*007a*/ 	.short	(.L_136 - .L_135)


	//   ....[0]....
.L_135:
        /*007c*/ 	.word	0xffffffff


	//   ....[1]....
        /*0080*/ 	.word	0xffffffff


	//   ....[2]....
        /*0084*/ 	.word	0xffffffff


	//   ....[3]....
        /*0088*/ 	.word	0xffffffff


	//   ....[4]....
        /*008c*/ 	.word	0xffffffff


	//   ....[5]....
        /*0090*/ 	.word	0xffffffff


	//   ....[6]....
        /*0094*/ 	.word	0xffffffff


	//   ....[7]....
        /*0098*/ 	.word	0xffffffff


	//   ....[8]....
        /*009c*/ 	.word	0xffffffff


	//   ....[9]....
        /*00a0*/ 	.word	0xffffffff


	//   ....[10]....
        /*00a4*/ 	.word	0xffffffff


	//   ....[11]....
        /*00a8*/ 	.word	0xffffffff


	//   ....[12]....
        /*00ac*/ 	.word	0xffffffff


	//   ....[13]....
        /*00b0*/ 	.word	0xffffffff


	//   ....[14]....
        /*00b4*/ 	.word	0xffffffff


	//----- nvinfo : EIATTR_COOP_GROUP_INSTR_OFFSETS
	.align		4
.L_136:
        /*00b8*/ 	.byte	0x04, 0x28
        /*00ba*/ 	.short	(.L_138 - .L_137)


	//   ....[0]....
.L_137:
        /*00bc*/ 	.word	0x00000f30


	//   ....[1]....
        /*00c0*/ 	.word	0x00000f90


	//   ....[2]....
        /*00c4*/ 	.word	0x00001000


	//   ....[3]....
        /*00c8*/ 	.word	0x00001050


	//   ....[4]....
        /*00cc*/ 	.word	0x00001080


	//   ....[5]....
        /*00d0*/ 	.word	0x00001210


	//   ....[6]....
        /*00d4*/ 	.word	0x000012a0


	//   ....[7]....
        /*00d8*/ 	.word	0x000012f0


	//   ....[8]....
        /*00dc*/ 	.word	0x00001330


	//   ....[9]....
        /*00e0*/ 	.word	0x00001370


	//   ....[10]....
        /*00e4*/ 	.word	0x00003170


	//   ....[11]....
        /*00e8*/ 	.word	0x000031f0


	//   ....[12]....
        /*00ec*/ 	.word	0x00003240


	//   ....[13]....
        /*00f0*/ 	.word	0x00003280


	//   ....[14]....
        /*00f4*/ 	.word	0x000032b0


	//----- nvinfo : EIATTR_VRC_CTA_INIT_COUNT
	.align		4
.L_138:
        /*00f8*/ 	.byte	0x02, 0x4a
	.zero		1
	.zero		1


	//----- nvinfo : EIATTR_EXIT_INSTR_OFFSETS
	.align		4
        /*00fc*/ 	.byte	0x04, 0x1c
        /*00fe*/ 	.short	(.L_140 - .L_139)


	//   ....[0]....
.L_139:
        /*0100*/ 	.word	0x000033d0


	//   ....[1]....
        /*0104*/ 	.word	0x00003430


	//----- nvinfo : EIATTR_MAX_THREADS
	.align		4
.L_140:
        /*0108*/ 	.byte	0x04, 0x05
        /*010a*/ 	.short	(.L_142 - .L_141)
.L_141:
        /*010c*/ 	.word	0x00000100
        /*0110*/ 	.word	0x00000001
        /*0114*/ 	.word	0x00000001


	//----- nvinfo : EIATTR_CRS_STACK_SIZE
	.align		4
.L_142:
        /*0118*/ 	.byte	0x04, 0x1e
        /*011a*/ 	.short	(.L_144 - .L_143)
.L_143:
        /*011c*/ 	.word	0x00000000


	//----- nvinfo : EIATTR_CBANK_PARAM_SIZE
	.align		4
.L_144:
        /*0120*/ 	.byte	0x03, 0x19
        /*0122*/ 	.short	0x0062


	//----- nvinfo : EIATTR_PARAM_CBANK
	.align		4
        /*0124*/ 	.byte	0x04, 0x0a
        /*0126*/ 	.short	(.L_146 - .L_145)
	.align		4
.L_145:
        /*0128*/ 	.word	index@(.nv.constant0._ZN3cub18CUB_300001_SM_10006detail6reduce18DeviceReduceKernelINS2_10policy_hubIiyN4cuda3__47maximumIiEEE10Policy1000EN6thrust24THRUST_300001_SM_1000_NS10device_ptrIiEEyS8_i8AbsValueEEvT0_PT3_T1_NS0_13GridEvenShareISJ_EET2_T4_)
        /*012c*/ 	.short	0x0380
        /*012e*/ 	.short	0x0062


	//----- nvinfo : EIATTR_SW_WAR
	.align		4
.L_146:
        /*0130*/ 	.byte	0x04, 0x36
        /*0132*/ 	.short	(.L_148 - .L_147)
.L_147:
        /*0134*/ 	.word	0x00000008
.L_148:


//--------------------- .nv.info._ZN3cub18CUB_300001_SM_10006detail6reduce28DeviceReduceSingleTileKernelINS2_10policy_hubIiyN4cuda3__47maximumIiEEE10Policy1000EN6thrust24THRUST_300001_SM_1000_NS10device_ptrIiEEPfyS8_fi8AbsValueEEvT0_T1_T2_T3_T4_T6_ --------------------------
	.section	.nv.info._ZN3cub18CUB_300001_SM_10006detail6reduce28DeviceReduceSingleTileKernelINS2_10policy_hubIiyN4cuda3__47maximumIiEEE10Policy1000EN6thrust24THRUST_300001_SM_1000_NS10device_ptrIiEEPfyS8_fi8AbsValueEEvT0_T1_T2_T3_T4_T6_,"",@"SHT_CUDA_INFO"
	.sectionflags	@""
	.align	4


	//----- nvinfo : EIATTR_CUDA_API_VERSION
	.align		4
        /*0000*/ 	.byte	0x04, 0x37
        /*0002*/ 	.short	(.L_150 - .L_149)
.L_149:
        /*0004*/ 	.word	0x00000082


	//----- nvinfo : EIATTR_KPARAM_INFO
	.align		4
.L_150:
        /*0008*/ 	.byte	0x04, 0x17
        /*000a*/ 	.short	(.L_152 - .L_151)
.L_151:
        /*000c*/ 	.word	0x00000000
        /*0010*/ 	.short	0x0005
        /*0012*/ 	.short	0x0020
        /*0014*/ 	.byte	0x00, 0xf0, 0x05, 0x00


	//----- nvinfo : EIATTR_KPARAM_INFO
	.align		4
.L_152:
        /*0018*/ 	.byte	0x04, 0x17
        /*001a*/ 	.short	(.L_154 - .L_153)
.L_153:
        /*001c*/ 	.word	0x00000000
        /*0020*/ 	.short	0x0004
        /*0022*/ 	.short	0x001c
        /*0024*/ 	.byte	0x00, 0xf0, 0x11, 0x00


	//----- nvinfo : EIATTR_KPARAM_INFO
	.align		4
.L_154:
        /*0028*/ 	.byte	0x04, 0x17
        /*002a*/ 	.short	(.L_156 - .L_155)
.L_155:
        /*002c*/ 	.word	0x00000000
        /*0030*/ 	.short	0x0003
        /*0032*/ 	.short	0x0018
        /*0034*/ 	.byte	0x00, 0xf0, 0x05, 0x00


	//----- nvinfo : EIATTR_KPARAM_INFO
	.align		4
.L_156:
        /*0038*/ 	.byte	0x04, 0x17
        /*003a*/ 	.short	(.L_158 - .L_157)
.L_157:
        /*003c*/ 	.word	0x00000000
        /*0040*/ 	.short	0x0002
        /*0042*/ 	.short	0x0010
        /*0044*/ 	.byte	0x00, 0xf0, 0x21, 0x00


	//----- nvinfo : EIATTR_KPARAM_INFO
	.align		4
.L_158:
        /*0048*/ 	.byte	0x04, 0x17
        /*004a*/ 	.short	(.L_160 - .L_159)
.L_159:
        /*004c*/ 	.word	0x00000000
        /*0050*/ 	.short	0x0001
        /*0052*/ 	.short	0x0008
        /*0054*/ 	.byte	0x00, 0xf5, 0x21, 0x00


	//----- nvinfo : EIATTR_KPARAM_INFO
	.align		4
.L_160:
        /*0058*/ 	.byte	0x04, 0x17
        /*005a*/ 	.short	(.L_162 - .L_161)
.L_161:
        /*005c*/ 	.word	0x00000000
        /*0060*/ 	.short	0x0000
        /*0062*/ 	.short	0x0000
        /*0064*/ 	.byte	0x00, 0xf0, 0x21, 0x00


	//----- nvinfo : EIATTR_SPARSE_MMA_MASK
	.align		4
.L_162:
        /*0068*/ 	.byte	0x03, 0x50
        /*006a*/ 	.short	0x0000


	//----- nvinfo : EIATTR_MAXREG_COUNT
	.align		4
        /*006c*/ 	.byte	0x03, 0x1b
        /*006e*/ 	.short	0x00ff


	//----- nvinfo : EIATTR_NUM_BARRIERS
	.align		4
        /*0070*/ 	.byte	0x02, 0x4c
        /*0072*/ 	.byte	0x01
	.zero		1


	//----- nvinfo : EIATTR_MERCURY_ISA_VERSION
	.align		4
        /*0074*/ 	.byte	0x03, 0x5f
        /*0076*/ 	.short	0x0101


	//----- nvinfo : EIATTR_COOP_GROUP_MASK_REGIDS
	.align		4
        /*0078*/ 	.byte	0x04, 0x29
        /*007a*/ 	.short	(.L_164 - .L_163)


	//   ....[0]....
.L_163:
        /*007c*/ 	.word	0xffffffff


	//   ....[1]....
        /*0080*/ 	.word	0xffffffff


	//   ....[2]....
        /*0084*/ 	.word	0xffffffff


	//   ....[3]....
        /*0088*/ 	.word	0xffffffff


	//   ....[4]....
        /*008c*/ 	.word	0xffffffff


	//   ....[5]....
        /*0090*/ 	.word	0xffffffff


	//   ....[6]....
        /*0094*/ 	.word	0xffffffff


	//   ....[7]....
        /*0098*/ 	.word	0xffffffff


	//   ....[8]....
        /*009c*/ 	.word	0xffffffff


	//   ....[9]....
        /*00a0*/ 	.word	0xffffffff


	//   ....[10]....
        /*00a4*/ 	.word	0xffffffff


	//   ....[11]....
        /*00a8*/ 	.word	0xffffffff


	//   ....[12]....
        /*00ac*/ 	.word	0xffffffff


	//   ....[13]....
        /*00b0*/ 	.word	0xffffffff


	//   ....[14]....
        /*00b4*/ 	.word	0xffffffff


	//----- nvinfo : EIATTR_COOP_GROUP_INSTR_OFFSETS
	.align		4
.L_164:
        /*00b8*/ 	.byte	0x04, 0x28
        /*00ba*/ 	.short	(.L_166 - .L_165)


	//   ....[0]....
.L_165:
        /*00bc*/ 	.word	0x00000ef0


	//   ....[1]....
        /*00c0*/ 	.word	0x00000f50


	//   ....[2]....
        /*00c4*/ 	.word	0x00000fc0


	//   ....[3]....
        /*00c8*/ 	.word	0x00001010


	//   ....[4]....
        /*00cc*/ 	.word	0x00001040


	//   ....[5]....
        /*00d0*/ 	.word	0x000011d0


	//   ....[6]....
        /*00d4*/ 	.word	0x00001260


	//   ....[7]....
        /*00d8*/ 	.word	0x000012b0


	//   ....[8]....
        /*00dc*/ 	.word	0x000012f0


	//   ....[9]....
        /*00e0*/ 	.word	0x00001330


	//   ....[10]....
        /*00e4*/ 	.word	0x00002f50


	//   ....[11]....
        /*00e8*/ 	.word	0x00002fd0


	//   ....[12]....
        /*00ec*/ 	.word	0x00003020


	//   ....[13]....
        /*00f0*/ 	.word	0x00003060


	//   ....[14]....
        /*00f4*/ 	.word	0x00003090


	//----- nvinfo : EIATTR_VRC_CTA_INIT_COUNT
	.align		4
.L_166:
        /*00f8*/ 	.byte	0x02, 0x4a
	.zero		1
	.zero		1


	//----- nvinfo : EIATTR_EXIT_INSTR_OFFSETS
	.align		4
        /*00fc*/ 	.byte	0x04, 0x1c
        /*00fe*/ 	.short	(.L_168 - .L_167)


	//   ....[0]....
.L_167:
        /*0100*/ 	.word	0x000000a0


	//   ....[1]....
        /*0104*/ 	.word	0x000000e0


	//   ....[2]....
        /*0108*/ 	.word	0x000031a0


	//   ....[3]....
        /*010c*/ 	.word	0x00003210


	//----- nvinfo : EIATTR_MAX_THREADS
	.align		4
.L_168:
        /*0110*/ 	.byte	0x04, 0x05
        /*0112*/ 	.short	(.L_170 - .L_169)
.L_169:
        /*0114*/ 	.word	0x00000100
        /*0118*/ 	.word	0x00000001
        /*011c*/ 	.word	0x00000001


	//----- nvinfo : EIATTR_CRS_STACK_SIZE
	.align		4
.L_170:
        /*0120*/ 	.byte	0x04, 0x1e
        /*0122*/ 	.short	(.L_172 - .L_171)
.L_171:
        /*0124*/ 	.word	0x00000000


	//----- nvinfo : EIATTR_CBANK_PARAM_SIZE
	.align		4
.L_172:
        /*0128*/ 	.byte	0x03, 0x19
        /*012a*/ 	.short	0x0021


	//----- nvinfo : EIATTR_PARAM_CBANK
	.align		4
        /*012c*/ 	.byte	0x04, 0x0a
        /*012e*/ 	.short	(.L_174 - .L_173)
	.align		4
.L_173:
        /*0130*/ 	.word	index@(.nv.constant0._ZN3cub18CUB_300001_SM_10006detail6reduce28DeviceReduceSingleTileKernelINS2_10policy_hubIiyN4cuda3__47maximumIiEEE10Policy1000EN6thrust24THRUST_300001_SM_1000_NS10device_ptrIiEEPfyS8_fi8AbsValueEEvT0_T1_T2_T3_T4_T6_)
        /*0134*/ 	.short	0x0380
        /*0136*/ 	.short	0x0021


	//----- nvinfo : EIATTR_SW_WAR
	.align		4
.L_174:
        /*0138*/ 	.byte	0x04, 0x36
        /*013a*/ 	.short	(.L_176 - .L_175)
.L_175:
        /*013c*/ 	.word	0x00000008
.L_176:


//--------------------- .nv.info._ZN3cub18CUB_300001_SM_10006detail6reduce28DeviceReduceSingleTileKernelINS2_10policy_hubIijN4cuda3__47maximumIiEEE10Policy1000EPiPfiS8_fiNS5_3std3__410__identityEEEvT0_T1_T2_T3_T4_T6_ --------------------------
	.section	.nv.info._ZN3cub18CUB_300001_SM_10006detail6reduce28DeviceReduceSingleTileKernelINS2_10policy_hubIijN4cuda3__47maximumIiEEE10Policy1000EPiPfiS8_fiNS5_3std3__410__identityEEEvT0_T1_T2_T3_T4_T6_,"",@"SHT_CUDA_INFO"
	.sectionflags	@""
	.align	4


	//----- nvinfo : EIATTR_CUDA_API_VERSION
	.align		4
        /*0000*/ 	.byte	0x04, 0x37
        /*0002*/ 	.short	(.L_178 - .L_177)
.L_177:
        /*0004*/ 	.word	0x00000082


	//----- nvinfo : EIATTR_KPARAM_INFO
	.align		4
.L_178:
        /*0008*/ 	.byte	0x04, 0x17
        /*000a*/ 	.short	(.L_180 - .L_179)
.L_179:
        /*000c*/ 	.word	0x00000000
        /*0010*/ 	.short	0x0005
        /*0012*/ 	.short	0x001c
        /*0014*/ 	.byte	0x00, 0xf0, 0x05, 0x00


	//----- nvinfo : EIATTR_KPARAM_INFO
	.align		4
.L_180:
        /*0018*/ 	.byte	0x04, 0x17
        /*001a*/ 	.short	(.L_182 - .L_181)
.L_181:
        /*001c*/ 	.word	0x00000000
        /*0020*/ 	.short	0x0004
        /*0022*/ 	.short	0x0018
        /*0024*/ 	.byte	0x00, 0xf0, 0x11, 0x00


	//----- nvinfo : EIATTR_KPARAM_INFO
	.align		4
.L_182:
        /*0028*/ 	.byte	0x04, 0x17
        /*002a*/ 	.short	(.L_184 - .L_183)
.L_183:
        /*002c*/ 	.word	0x00000000
        /*0030*/ 	.short	0x0003
        /*0032*/ 	.short	0x0014
        /*0034*/ 	.byte	0x00, 0xf0, 0x05, 0x00


	//----- nvinfo : EIATTR_KPARAM_INFO
	.align		4
.L_184:
        /*0038*/ 	.byte	0x04, 0x17
        /*003a*/ 	.short	(.L_186 - .L_185)
.L_185:
        /*003c*/ 	.word	0x00000000
        /*0040*/ 	.short	0x0002
        /*0042*/ 	.short	0x0010
        /*0044*/ 	.byte	0x00, 0xf0, 0x11, 0x00


	//----- nvinfo : EIATTR_KPARAM_INFO
	.align		4
.L_186:
        /*0048*/ 	.byte	0x04, 0x17
        /*004a*/ 	.short	(.L_188 - .L_187)
.L_187:
        /*004c*/ 	.word	0x00000000
        /*0050*/ 	.short	0x0001
        /*0052*/ 	.short	0x0008
        /*0054*/ 	.byte	0x00, 0xf5, 0x21, 0x00


	//----- nvinfo : EIATTR_KPARAM_INFO
	.align		4
.L_188:
        /*0058*/ 	.byte	0x04, 0x17
        /*005a*/ 	.short	(.L_190 - .L_189)
.L_189:
        /*005c*/ 	.word	0x00000000
        /*0060*/ 	.short	0x0000
        /*0062*/ 	.short	0x0000
        /*0064*/ 	.byte	0x00, 0xf5, 0x21, 0x00


	//----- nvinfo : EIATTR_SPARSE_MMA_MASK
	.align		4
.L_190:
        /*0068*/ 	.byte	0x03, 0x50
        /*006a*/ 	.short	0x0000


	//----- nvinfo : EIATTR_MAXREG_COUNT
	.align		4
        /*006c*/ 	.byte	0x03, 0x1b
        /*006e*/ 	.short	0x00ff


	//----- nvinfo : EIATTR_NUM_BARRIERS
	.align		4
        /*0070*/ 	.byte	0x02, 0x4c
        /*0072*/ 	.byte	0x01
	.zero		1


	//----- nvinfo : EIATTR_MERCURY_ISA_VERSION
	.align		4
        /*0074*/ 	.byte	0x03, 0x5f
        /*0076*/ 	.short	0x0101


	//----- nvinfo : EIATTR_COOP_GROUP_MASK_REGIDS
	.align		4
        /*0078*/ 	.byte	0x04, 0x29
        /*007a*/ 	.short	(.L_192 - .L_191)


	//   ....[0]....
.L_191:
        /*007c*/ 	.word	0xffffffff


	//   ....[1]....
        /*0080*/ 	.word	0xffffffff


	//   ....[2]....
        /*0084*/ 	.word	0xffffffff


	//   ....[3]....
        /*0088*/ 	.word	0xffffffff


	//   ....[4]....
        /*008c*/ 	.word	0xffffffff


	//   ....[5]....
        /*0090*/ 	.word	0xffffffff


	//   ....[6]....
        /*0094*/ 	.word	0xffffffff


	//   ....[7]....
        /*0098*/ 	.word	0xffffffff


	//   ....[8]....
        /*009c*/ 	.word	0xffffffff


	//   ....[9]....
        /*00a0*/ 	.word	0xffffffff


	//   ....[10]....
        /*00a4*/ 	.word	0xffffffff


	//   ....[11]....
        /*00a8*/ 	.word	0xffffffff


	//   ....[12]....
        /*00ac*/ 	.word	0xffffffff


	//   ....[13]....
        /*00b0*/ 	.word	0xffffffff


	//   ....[14]....
        /*00b4*/ 	.word	0xffffffff


	//   ....[15]....
        /*00b8*/ 	.word	0xffffffff


	//   ....[16]....
        /*00bc*/ 	.word	0xffffffff


	//   ....[17]....
        /*00c0*/ 	.word	0xffffffff


	//   ....[18]....
        /*00c4*/ 	.word	0xffffffff


	//   ....[19]....
        /*00c8*/ 	.word	0xffffffff


	//   ....[20]....
        /*00cc*/ 	.word	0xffffffff


	//   ....[21]....
        /*00d0*/ 	.word	0xffffffff


	//   ....[22]....
        /*00d4*/ 	.word	0xffffffff


	//   ....[23]....
        /*00d8*/ 	.word	0xffffffff


	//   ....[24]....
        /*00dc*/ 	.word	0xffffffff


	//   ....[25]....
        /*00e0*/ 	.word	0xffffffff


	//   ....[26]....
        /*00e4*/ 	.word	0xffffffff


	//   ....[27]....
        /*00e8*/ 	.word	0xffffffff


	//   ....[28]....
        /*00ec*/ 	.word	0xffffffff


	//   ....[29]....
        /*00f0*/ 	.word	0xffffffff


	//----- nvinfo : EIATTR_COOP_GROUP_INSTR_OFFSETS
	.align		4
.L_192:
        /*00f4*/ 	.byte	0x04, 0x28
        /*00f6*/ 	.short	(.L_194 - .L_193)


	//   ....[0]....
.L_193:
        /*00f8*/ 	.word	0x000008a0


	//   ....[1]....
        /*00fc*/ 	.word	0x00000900


	//   ....[2]....
        /*0100*/ 	.word	0x00000970


	//   ....[3]....
        /*0104*/ 	.word	0x000009c0


	//   ....[4]....
        /*0108*/ 	.word	0x000009f0


	//   ....[5]....
        /*010c*/ 	.word	0x00000b80


	//   ....[6]....
        /*0110*/ 	.word	0x00000c10


	//   ....[7]....
        /*0114*/ 	.word	0x00000c60


	//   ....[8]....
        /*0118*/ 	.word	0x00000ca0


	//   ....[9]....
        /*011c*/ 	.word	0x00000ce0


	//   ....[10]....
        /*0120*/ 	.word	0x00001940


	//   ....[11]....
        /*0124*/ 	.word	0x000019c0


	//   ....[12]....
        /*0128*/ 	.word	0x00001a10


	//   ....[13]....
        /*012c*/ 	.word	0x00001a50


	//   ....[14]....
        /*0130*/ 	.word	0x00001a80


	//   ....[15]....
        /*0134*/ 	.word	0x00002330


	//   ....[16]....
        /*0138*/ 	.word	0x00002390


	//   ....[17]....
        /*013c*/ 	.word	0x00002400


	//   ....[18]....
        /*0140*/ 	.word	0x00002450


	//   ....[19]....
        /*0144*/ 	.word	0x00002480


	//   ....[20]....
        /*0148*/ 	.word	0x00002610


	//   ....[21]....
        /*014c*/ 	.word	0x00002690


	//   ....[22]....
        /*0150*/ 	.word	0x000026d0


	//   ....[23]....
        /*0154*/ 	.word	0x00002720


	//   ....[24]....
        /*0158*/ 	.word	0x00002770


	//   ....[25]....
        /*015c*/ 	.word	0x00003550


	//   ....[26]....
        /*0160*/ 	.word	0x000035d0


	//   ....[27]....
        /*0164*/ 	.word	0x00003620


	//   ....[28]....
        /*0168*/ 	.word	0x00003660


	//   ....[29]....
        /*016c*/ 	.word	0x00003690


	//----- nvinfo : EIATTR_VRC_CTA_INIT_COUNT
	.align		4
.L_194:
        /*0170*/ 	.byte	0x02, 0x4a
	.zero		1
	.zero		1


	//----- nvinfo : EIATTR_EXIT_INSTR_OFFSETS
	.align		4
        /*0174*/ 	.byte	0x04, 0x1c
        /*0176*/ 	.short	(.L_196 - .L_195)


	//   ....[0]....
.L_195:
        /*0178*/ 	.word	0x00000080


	//   ....[1]....
        /*017c*/ 	.word	0x000000c0


	//   ....[2]....
        /*0180*/ 	.word	0x000037b0


	//   ....[3]....
        /*0184*/ 	.word	0x00003820


	//----- nvinfo : EIATTR_MAX_THREADS
	.align		4
.L_196:
        /*0188*/ 	.byte	0x04, 0x05
        /*018a*/ 	.short	(.L_198 - .L_197)
.L_197:
        /*018c*/ 	.word	0x00000100
        /*0190*/ 	.word	0x00000001
        /*0194*/ 	.word	0x00000001


	//----- nvinfo : EIATTR_CRS_STACK_SIZE
	.align		4
.L_198:
        /*0198*/ 	.byte	0x04, 0x1e
        /*019a*/ 	.short	(.L_200 - .L_199)
.L_199:
        /*019c*/ 	.word	0x00000000


	//----- nvinfo : EIATTR_CBANK_PARAM_SIZE
	.align		4
.L_200:
        /*01a0*/ 	.byte	0x03, 0x19
        /*01a2*/ 	.short	0x001d


	//----- nvinfo : EIATTR_PARAM_CBANK
	.align		4
        /*01a4*/ 	.byte	0x04, 0x0a
        /*01a6*/ 	.short	(.L_202 - .L_201)
	.align		4
.L_201:
        /*01a8*/ 	.word	index@(.nv.constant0._ZN3cub18CUB_300001_SM_10006detail6reduce28DeviceReduceSingleTileKernelINS2_10policy_hubIijN4cuda3__47maximumIiEEE10Policy1000EPiPfiS8_fiNS5_3std3__410__identityEEEvT0_T1_T2_T3_T4_T6_)
        /*01ac*/ 	.short	0x0380
        /*01ae*/ 	.short	0x001d


	//----- nvinfo : EIATTR_SW_WAR
	.align		4
.L_202:
        /*01b0*/ 	.byte	0x04, 0x36
        /*01b2*/ 	.short	(.L_204 - .L_203)
.L_203:
        /*01b4*/ 	.word	0x00000008
.L_204:


//--------------------- .nv.info._ZN3cub18CUB_300001_SM_10006detail6reduce18DeviceReduceKernelINS2_10policy_hubIijN4cuda3__47maximumIiEEE10Policy1000EN6thrust24THRUST_300001_SM_1000_NS10device_ptrIiEEjS8_i8AbsValueEEvT0_PT3_T1_NS0_13GridEvenShareISJ_EET2_T4_ --------------------------
	.section	.nv.info._ZN3cub18CUB_300001_SM_10006detail6reduce18DeviceReduceKernelINS2_10policy_hubIijN4cuda3__47maximumIiEEE10Policy1000EN6thrust24THRUST_300001_SM_1000_NS10device_ptrIiEEjS8_i8AbsValueEEvT0_PT3_T1_NS0_13GridEvenShareISJ_EET2_T4_,"",@"SHT_CUDA_INFO"
	.sectionflags	@""
	.align	4


	//----- nvinfo : EIATTR_CUDA_API_VERSION
	.align		4
        /*0000*/ 	.byte	0x04, 0x37
        /*0002*/ 	.short	(.L_206 - .L_205)
.L_205:
        /*0004*/ 	.word	0x00000082


	//----- nvinfo : EIATTR_KPARAM_INFO
	.align		4
.L_206:
        /*0008*/ 	.byte	0x04, 0x17
        /*000a*/ 	.short	(.L_208 - .L_207)
.L_207:
        /*000c*/ 	.word	0x00000000
        /*0010*/ 	.short	0x0005
        /*0012*/ 	.short	0x003d
        /*0014*/ 	.byte	0x00, 0xf0, 0x05, 0x00


	//----- nvinfo : EIATTR_KPARAM_INFO
	.align		4
.L_208:
        /*0018*/ 	.byte	0x04, 0x17
        /*001a*/ 	.short	(.L_210 - .L_209)
.L_209:
        /*001c*/ 	.word	0x00000000
        /*0020*/ 	.short	0x0004
        /*0022*/ 	.short	0x003c
        /*0024*/ 	.byte	0x00, 0xf0, 0x05, 0x00


	//----- nvinfo : EIATTR_KPARAM_INFO
	.align		4
.L_210:
        /*0028*/ 	.byte	0x04, 0x17
        /*002a*/ 	.short	(.L_212 - .L_211)
.L_211:
        /*002c*/ 	.word	0x00000000
        /*0030*/ 	.short	0x0003
        /*0032*/ 	.short	0x0014
        /*0034*/ 	.byte	0x00, 0xf0, 0xa1, 0x00


	//----- nvinfo : EIATTR_KPARAM_INFO
	.align		4
.L_212:
        /*0038*/ 	.byte	0x04, 0x17
        /*003a*/ 	.short	(.L_214 - .L_213)
.L_213:
        /*003c*/ 	.word	0x00000000
        /*0040*/ 	.short	0x0002
        /*0042*/ 	.short	0x0010
        /*0044*/ 	.byte	0x00, 0xf0, 0x11, 0x00


	//----- nvinfo : EIATTR_KPARAM_INFO
	.align		4
.L_214:
        /*0048*/ 	.byte	0x04, 0x17
        /*004a*/ 	.short	(.L_216 - .L_215)
.L_215:
        /*004c*/ 	.word	0x00000000
        /*0050*/ 	.short	0x0001
        /*0052*/ 	.short	0x0008
        /*0054*/ 	.byte	0x00, 0xf5, 0x21, 0x00


	//----- nvinfo : EIATTR_KPARAM_INFO
	.align		4
.L_216:
        /*0058*/ 	.byte	0x04, 0x17
        /*005a*/ 	.short	(.L_218 - .L_217)
.L_217:
        /*005c*/ 	.word	0x00000000
        /*0060*/ 	.short	0x0000
        /*0062*/ 	.short	0x0000
        /*0064*/ 	.byte	0x00, 0xf0, 0x21, 0x00


	//----- nvinfo : EIATTR_SPARSE_MMA_MASK
	.align		4
.L_218:
        /*0068*/ 	.byte	0x03, 0x50
        /*006a*/ 	.short	0x0000


	//----- nvinfo : EIATTR_MAXREG_COUNT
	.align		4
        /*006c*/ 	.byte	0x03, 0x1b
        /*006e*/ 	.short	0x00ff


	//----- nvinfo : EIATTR_NUM_BARRIERS
	.align		4
        /*0070*/ 	.byte	0x02, 0x4c
        /*0072*/ 	.byte	0x01
	.zero		1


	//----- nvinfo : EIATTR_MERCURY_ISA_VERSION
	.align		4
        /*0074*/ 	.byte	0x03, 0x5f
        /*0076*/ 	.short	0x0101


	//----- nvinfo : EIATTR_COOP_GROUP_MASK_REGIDS
	.align		4
        /*0078*/ 	.byte	0x04, 0x29
        /*007a*/ 	.short	(.L_220 - .L_219)


	//   ....[0]....
.L_219:
        /*007c*/ 	.word	0xffffffff


	//   ....[1]....
        /*0080*/ 	.word	0xffffffff


	//   ....[2]....
        /*0084*/ 	.word	0xffffffff


	//   ....[3]....
        /*0088*/ 	.word	0xffffffff


	//   ....[4]....
        /*008c*/ 	.word	0xffffffff


	//   ....[5]....
        /*0090*/ 	.word	0xffffffff


	//   ....[6]....
        /*0094*/ 	.word	0xffffffff


	//   ....[7]....
        /*0098*/ 	.word	0xffffffff


	//   ....[8]....
        /*009c*/ 	.word	0xffffffff


	//   ....[9]....
        /*00a0*/ 	.word	0xffffffff


	//   ....[10]....
        /*00a4*/ 	.word	0xffffffff


	//   ....[11]....
        /*00a8*/ 	.word	0xffffffff


	//   ....[12]....
        /*00ac*/ 	.word	0xffffffff


	//   ....[13]....
        /*00b0*/ 	.word	0xffffffff


	//   ....[14]....
        /*00b4*/ 	.word	0xffffffff


	//----- nvinfo : EIATTR_COOP_GROUP_INSTR_OFFSETS
	.align		4
.L_220:
        /*00b8*/ 	.byte	0x04, 0x28
        /*00ba*/ 	.short	(.L_222 - .L_221)


	//   ....[0]....
.L_221:
        /*00bc*/ 	.word	0x00001140


	//   ....[1]....
        /*00c0*/ 	.word	0x000011a0


	//   ....[2]....
        /*00c4*/ 	.word	0x00001210


	//   ....[3]....
        /*00c8*/ 	.word	0x00001260


	//   ....[4]....
        /*00cc*/ 	.word	0x00001290


	//   ....[5]....
        /*00d0*/ 	.word	0x00001420


	//   ....[6]....
        /*00d4*/ 	.word	0x000014b0


	//   ....[7]....
        /*00d8*/ 	.word	0x00001500


	//   ....[8]....
        /*00dc*/ 	.word	0x00001540


	//   ....[9]....
        /*00e0*/ 	.word	0x00001580


	//   ....[10]....
        /*00e4*/ 	.word	0x00003360


	//   ....[11]....
        /*00e8*/ 	.word	0x000033e0


	//   ....[12]....
        /*00ec*/ 	.word	0x00003430


	//   ....[13]....
        /*00f0*/ 	.word	0x00003470


	//   ....[14]....
        /*00f4*/ 	.word	0x000034a0


	//----- nvinfo : EIATTR_VRC_CTA_INIT_COUNT
	.align		4
.L_222:
        /*00f8*/ 	.byte	0x02, 0x4a
	.zero		1
	.zero		1


	//----- nvinfo : EIATTR_EXIT_INSTR_OFFSETS
	.align		4
        /*00fc*/ 	.byte	0x04, 0x1c
        /*00fe*/ 	.short	(.L_224 - .L_223)


	//   ....[0]....
.L_223:
        /*0100*/ 	.word	0x000035c0


	//   ....[1]....
        /*0104*/ 	.word	0x00003600


	//----- nvinfo : EIATTR_MAX_THREADS
	.align		4
.L_224:
        /*0108*/ 	.byte	0x04, 0x05
        /*010a*/ 	.short	(.L_226 - .L_225)
.L_225:
        /*010c*/ 	.word	0x00000100
        /*0110*/ 	.word	0x00000001
        /*0114*/ 	.word	0x00000001


	//----- nvinfo : EIATTR_CRS_STACK_SIZE
	.align		4
.L_226:
        /*0118*/ 	.byte	0x04, 0x1e
        /*011a*/ 	.short	(.L_228 - .L_227)
.L_227:
        /*011c*/ 	.word	0x00000000


	//----- nvinfo : EIATTR_CBANK_PARAM_SIZE
	.align		4
.L_228:
        /*0120*/ 	.byte	0x03, 0x19
        /*0122*/ 	.short	0x003e


	//----- nvinfo : EIATTR_PARAM_CBANK
	.align		4
        /*0124*/ 	.byte	0x04, 0x0a
        /*0126*/ 	.short	(.L_230 - .L_229)
	.align		4
.L_229:
        /*0128*/ 	.word	index@(.nv.constant0._ZN3cub18CUB_300001_SM_10006detail6reduce18DeviceReduceKernelINS2_10policy_hubIijN4cuda3__47maximumIiEEE10Policy1000EN6thrust24THRUST_300001_SM_1000_NS10device_ptrIiEEjS8_i8AbsValueEEvT0_PT3_T1_NS0_13GridEvenShareISJ_EET2_T4_)
        /*012c*/ 	.short	0x0380
        /*012e*/ 	.short	0x003e


	//----- nvinfo : EIATTR_SW_WAR
	.align		4
.L_230:
        /*0130*/ 	.byte	0x04, 0x36
        /*0132*/ 	.short	(.L_232 - .L_231)
.L_231:
        /*0134*/ 	.word	0x00000008
.L_232:


//--------------------- .nv.info._ZN3cub18CUB_300001_SM_10006detail6reduce28DeviceReduceSingleTileKernelINS2_10policy_hubIijN4cuda3__47maximumIiEEE10Policy1000EN6thrust24THRUST_300001_SM_1000_NS10device_ptrIiEEPfjS8_fi8AbsValueEEvT0_T1_T2_T3_T4_T6_ --------------------------
	.section	.nv.info._ZN3cub18CUB_300001_SM_10006detail6reduce28DeviceReduceSingleTileKernelINS2_10policy_hubIijN4cuda3__47maximumIiEEE10Policy1000EN6thrust24THRUST_300001_SM_1000_NS10device_ptrIiEEPfjS8_fi8AbsValueEEvT0_T1_T2_T3_T4_T6_,"",@"SHT_CUDA_INFO"
	.sectionflags	@""
	.align	4


	//----- nvinfo : EIATTR_CUDA_API_VERSION
	.align		4
        /*0000*/ 	.byte	0x04, 0x37
        /*0002*/ 	.short	(.L_234 - .L_233)
.L_233:
        /*0004*/ 	.word	0x00000082


	//----- nvinfo : EIATTR_KPARAM_INFO
	.align		4
.L_234:
        /*0008*/ 	.byte	0x04, 0x17
        /*000a*/ 	.short	(.L_236 - .L_235)
.L_235:
        /*000c*/ 	.word	0x00000000
        /*0010*/ 	.short	0x0005
        /*0012*/ 	.short	0x001c
        /*0014*/ 	.byte	0x00, 0xf0, 0x05, 0x00


	//----- nvinfo : EIATTR_KPARAM_INFO
	.align		4
.L_236:
        /*0018*/ 	.byte	0x04, 0x17
        /*001a*/ 	.short	(.L_238 - .L_237)
.L_237:
        /*001c*/ 	.word	0x00000000
        /*0020*/ 	.short	0x0004
        /*0022*/ 	.short	0x0018
        /*0024*/ 	.byte	0x00, 0xf0, 0x11, 0x00


	//----- nvinfo : EIATTR_KPARAM_INFO
	.align		4
.L_238:
        /*0028*/ 	.byte	0x04, 0x17
        /*002a*/ 	.short	(.L_240 - .L_239)
.L_239:
        /*002c*/ 	.word	0x00000000
        /*0030*/ 	.short	0x0003
        /*0032*/ 	.short	0x0014
        /*0034*/ 	.byte	0x00, 0xf0, 0x05, 0x00


	//----- nvinfo : EIATTR_KPARAM_INFO
	.align		4
.L_240:
        /*0038*/ 	.byte	0x04, 0x17
        /*003a*/ 	.short	(.L_242 - .L_241)
.L_241:
        /*003c*/ 	.word	0x00000000
        /*0040*/ 	.short	0x0002
        /*0042*/ 	.short	0x0010
        /*0044*/ 	.byte	0x00, 0xf0, 0x11, 0x00


	//----- nvinfo : EIATTR_KPARAM_INFO
	.align		4
.L_242:
        /*0048*/ 	.byte	0x04, 0x17
        /*004a*/ 	.short	(.L_244 - .L_243)
.L_243:
        /*004c*/ 	.word	0x00000000
        /*0050*/ 	.short	0x0001
        /*0052*/ 	.short	0x0008
        /*0054*/ 	.byte	0x00, 0xf5, 0x21, 0x00


	//----- nvinfo : EIATTR_KPARAM_INFO
	.align		4
.L_244:
        /*0058*/ 	.byte	0x04, 0x17
        /*005a*/ 	.short	(.L_246 - .L_245)
.L_245:
        /*005c*/ 	.word	0x00000000
        /*0060*/ 	.short	0x0000
        /*0062*/ 	.short	0x0000
        /*0064*/ 	.byte	0x00, 0xf0, 0x21, 0x00


	//----- nvinfo : EIATTR_SPARSE_MMA_MASK
	.align		4
.L_246:
        /*0068*/ 	.byte	0x03, 0x50
        /*006a*/ 	.short	0x0000


	//----- nvinfo : EIATTR_MAXREG_COUNT
	.align		4
        /*006c*/ 	.byte	0x03, 0x1b
        /*006e*/ 	.short	0x00ff


	//----- nvinfo : EIATTR_NUM_BARRIERS
	.align		4
        /*0070*/ 	.byte	0x02, 0x4c
        /*0072*/ 	.byte	0x01
	.zero		1


	//----- nvinfo : EIATTR_MERCURY_ISA_VERSION
	.align		4
        /*0074*/ 	.byte	0x03, 0x5f
        /*0076*/ 	.short	0x0101


	//----- nvinfo : EIATTR_COOP_GROUP_MASK_REGIDS
	.align		4
        /*0078*/ 	.byte	0x04, 0x29
        /*007a*/ 	.short	(.L_248 - .L_247)


	//   ....[0]....
.L_247:
        /*007c*/ 	.word	0xffffffff


	//   ....[1]....
        /*0080*/ 	.word	0xffffffff


	//   ....[2]....
        /*0084*/ 	.word	0xffffffff


	//   ....[3]....
        /*0088*/ 	.word	0xffffffff


	//   ....[4]....
        /*008c*/ 	.word	0xffffffff


	//   ....[5]....
        /*0090*/ 	.word	0xffffffff


	//   ....[6]....
        /*0094*/ 	.word	0xffffffff


	//   ....[7]....
        /*0098*/ 	.word	0xffffffff


	//   ....[8]....
        /*009c*/ 	.word	0xffffffff


	//   ....[9]....
        /*00a0*/ 	.word	0xffffffff


	//   ....[10]....
        /*00a4*/ 	.word	0xffffffff


	//   ....[11]....
        /*00a8*/ 	.word	0xffffffff


	//   ....[12]....
        /*00ac*/ 	.word	0xffffffff


	//   ....[13]....
        /*00b0*/ 	.word	0xffffffff


	//   ....[14]....
        /*00b4*/ 	.word	0xffffffff


	//----- nvinfo : EIATTR_COOP_GROUP_INSTR_OFFSETS
	.align		4
.L_248:
        /*00b8*/ 	.byte	0x04, 0x28
        /*00ba*/ 	.short	(.L_250 - .L_249)


	//   ....[0]....
.L_249:
        /*00bc*/ 	.word	0x00000ea0


	//   ....[1]....
        /*00c0*/ 	.word	0x00000f00


	//   ....[2]....
        /*00c4*/ 	.word	0x00000f70


	//   ....[3]....
        /*00c8*/ 	.word	0x00000fc0


	//   ....[4]....
        /*00cc*/ 	.word	0x00000ff0


	//   ....[5]....
        /*00d0*/ 	.word	0x00001180


	//   ....[6]....
        /*00d4*/ 	.word	0x00001210


	//   ....[7]....
        /*00d8*/ 	.word	0x00001260


	//   ....[8]....
        /*00dc*/ 	.word	0x000012a0


	//   ....[9]....
        /*00e0*/ 	.word	0x000012e0


	//   ....[10]....
        /*00e4*/ 	.word	0x00002fc0


	//   ....[11]....
        /*00e8*/ 	.word	0x00003040


	//   ....[12]....
        /*00ec*/ 	.word	0x00003090


	//   ....[13]....
        /*00f0*/ 	.word	0x000030d0


	//   ....[14]....
        /*00f4*/ 	.word	0x00003100


	//----- nvinfo : EIATTR_VRC_CTA_INIT_COUNT
	.align		4
.L_250:
        /*00f8*/ 	.byte	0x02, 0x4a
	.zero		1
	.zero		1


	//----- nvinfo : EIATTR_EXIT_INSTR_OFFSETS
	.align		4
        /*00fc*/ 	.byte	0x04, 0x1c
        /*00fe*/ 	.short	(.L_252 - .L_251)


	//   ....[0]....
.L_251:
        /*0100*/ 	.word	0x00000080


	//   ....[1]....
        /*0104*/ 	.word	0x000000c0


	//   ....[2]....
        /*0108*/ 	.word	0x00003220


	//   ....[3]....
        /*010c*/ 	.word	0x00003290


	//----- nvinfo : EIATTR_MAX_THREADS
	.align		4
.L_252:
        /*0110*/ 	.byte	0x04, 0x05
        /*0112*/ 	.short	(.L_254 - .L_253)
.L_253:
        /*0114*/ 	.word	0x00000100
        /*0118*/ 	.word	0x00000001
        /*011c*/ 	.word	0x00000001


	//----- nvinfo : EIATTR_CRS_STACK_SIZE
	.align		4
.L_254:
        /*0120*/ 	.byte	0x04, 0x1e
        /*0122*/ 	.short	(.L_256 - .L_255)
.L_255:
        /*0124*/ 	.word	0x00000000


	//----- nvinfo : EIATTR_CBANK_PARAM_SIZE
	.align		4
.L_256:
        /*0128*/ 	.byte	0x03, 0x19
        /*012a*/ 	.short	0x001d


	//----- nvinfo : EIATTR_PARAM_CBANK
	.align		4
        /*012c*/ 	.byte	0x04, 0x0a
        /*012e*/ 	.short	(.L_258 - .L_257)
	.align		4
.L_257:
        /*0130*/ 	.word	index@(.nv.constant0._ZN3cub18CUB_300001_SM_10006detail6reduce28DeviceReduceSingleTileKernelINS2_10policy_hubIijN4cuda3__47maximumIiEEE10Policy1000EN6thrust24THRUST_300001_SM_1000_NS10device_ptrIiEEPfjS8_fi8AbsValueEEvT0_T1_T2_T3_T4_T6_)
        /*0134*/ 	.short	0x0380
        /*0136*/ 	.short	0x001d


	//----- nvinfo : EIATTR_SW_WAR
	.align		4
.L_258:
        /*0138*/ 	.byte	0x04, 0x36
        /*013a*/ 	.short	(.L_260 - .L_259)
.L_259:
        /*013c*/ 	.word	0x00000008
.L_260:


//--------------------- .nv.info._ZN3cub18CUB_300001_SM_10006detail11EmptyKernelIvEEvv --------------------------
	.section	.nv.info._ZN3cub18CUB_300001_SM_10006detail11EmptyKernelIvEEvv,"",@"SHT_CUDA_INFO"
	.sectionflags	@""
	.align	4


	//----- nvinfo : EIATTR_CUDA_API_VERSION
	.align		4
        /*0000*/ 	.byte	0x04, 0x37
        /*0002*/ 	.short	(.L_262 - .L_261)
.L_261:
        /*0004*/ 	.word	0x00000082


	//----- nvinfo : EIATTR_SPARSE_MMA_MASK
	.align		4
.L_262:
        /*0008*/ 	.byte	0x03, 0x50
        /*000a*/ 	.short	0x0000


	//----- nvinfo : EIATTR_MAXREG_COUNT
	.align		4
        /*000c*/ 	.byte	0x03, 0x1b
        /*000e*/ 	.short	0x00ff


	//----- nvinfo : EIATTR_MERCURY_ISA_VERSION
	.align		4
        /*0010*/ 	.byte	0x03, 0x5f
        /*0012*/ 	.short	0x0101


	//----- nvinfo : EIATTR_VRC_CTA_INIT_COUNT
	.align		4
        /*0014*/ 	.byte	0x02, 0x4a
	.zero		1
	.zero		1


	//----- nvinfo : EIATTR_EXIT_INSTR_OFFSETS
	.align		4
        /*0018*/ 	.byte	0x04, 0x1c
        /*001a*/ 	.short	(.L_264 - .L_263)


	//   ....[0]....
.L_263:
        /*001c*/ 	.word	0x00000010


	//----- nvinfo : EIATTR_SW_WAR
	.align		4
.L_264:
        /*0020*/ 	.byte	0x04, 0x36
        /*0022*/ 	.short	(.L_266 - .L_265)
.L_265:
        /*0024*/ 	.word	0x00000008
.L_266:


//--------------------- .nv.info._Z23normalizeAndRoundtoInt8PiPafi --------------------------
	.section	.nv.info._Z23normalizeAndRoundtoInt8PiPafi,"",@"SHT_CUDA_INFO"
	.sectionflags	@""
	.align	4


	//----- nvinfo : EIATTR_CUDA_API_VERSION
	.align		4
        /*0000*/ 	.byte	0x04, 0x37
        /*0002*/ 	.short	(.L_268 - .L_267)
.L_267:
        /*0004*/ 	.word	0x00000082


	//----- nvinfo : EIATTR_KPARAM_INFO
	.align		4
.L_268:
        /*0008*/ 	.byte	0x04, 0x17
        /*000a*/ 	.short	(.L_270 - .L_269)
.L_269:
        /*000c*/ 	.word	0x00000000
        /*0010*/ 	.short	0x0003
        /*0012*/ 	.short	0x0014
        /*0014*/ 	.byte	0x00, 0xf0, 0x11, 0x00


	//----- nvinfo : EIATTR_KPARAM_INFO
	.align		4
.L_270:
        /*0018*/ 	.byte	0x04, 0x17
        /*001a*/ 	.short	(.L_272 - .L_271)
.L_271:
        /*001c*/ 	.word	0x00000000
        /*0020*/ 	.short	0x0002
        /*0022*/ 	.short	0x0010
        /*0024*/ 	.byte	0x00, 0xf0, 0x11, 0x00


	//----- nvinfo : EIATTR_KPARAM_INFO
	.align		4
.L_272:
        /*0028*/ 	.byte	0x04, 0x17
        /*002a*/ 	.short	(.L_274 - .L_273)
.L_273:
        /*002c*/ 	.word	0x00000000
        /*0030*/ 	.short	0x0001
        /*0032*/ 	.short	0x0008
        /*0034*/ 	.byte	0x00, 0xf5, 0x21, 0x00


	//----- nvinfo : EIATTR_KPARAM_INFO
	.align		4
.L_274:
        /*0038*/ 	.byte	0x04, 0x17
        /*003a*/ 	.short	(.L_276 - .L_275)
.L_275:
        /*003c*/ 	.word	0x00000000
        /*0040*/ 	.short	0x0000
        /*0042*/ 	.short	0x0000
        /*0044*/ 	.byte	0x00, 0xf5, 0x21, 0x00


	//----- nvinfo : EIATTR_SPARSE_MMA_MASK
	.align		4
.L_276:
        /*0048*/ 	.byte	0x03, 0x50
        /*004a*/ 	.short	0x0000


	//----- nvinfo : EIATTR_MAXREG_COUNT
	.align		4
        /*004c*/ 	.byte	0x03, 0x1b
        /*004e*/ 	.short	0x00ff


	//----- nvinfo : EIATTR_MERCURY_ISA_VERSION
	.align		4
        /*0050*/ 	.byte	0x03, 0x5f
        /*0052*/ 	.short	0x0101


	//----- nvinfo : EIATTR_VRC_CTA_INIT_COUNT
	.align		4
        /*0054*/ 	.byte	0x02, 0x4a
	.zero		1
	.zero		1


	//----- nvinfo : EIATTR_EXIT_INSTR_OFFSETS
	.align		4
        /*0058*/ 	.byte	0x04, 0x1c
        /*005a*/ 	.short	(.L_278 - .L_277)


	//   ....[0]....
.L_277:
        /*005c*/ 	.word	0x00000070


	//   ....[1]....
        /*0060*/ 	.word	0x00000200


	//----- nvinfo : EIATTR_CRS_STACK_SIZE
	.align		4
.L_278:
        /*0064*/ 	.byte	0x04, 0x1e
        /*0066*/ 	.short	(.L_280 - .L_279)
.L_279:
        /*0068*/ 	.word	0x00000000


	//----- nvinfo : EIATTR_CBANK_PARAM_SIZE
	.align		4
.L_280:
        /*006c*/ 	.byte	0x03, 0x19
        /*006e*/ 	.short	0x0018


	//----- nvinfo : EIATTR_PARAM_CBANK
	.align		4
        /*0070*/ 	.byte	0x04, 0x0a
        /*0072*/ 	.short	(.L_282 - .L_281)
	.align		4
.L_281:
        /*0074*/ 	.word	index@(.nv.constant0._Z23normalizeAndRoundtoInt8PiPafi)
        /*0078*/ 	.short	0x0380
        /*007a*/ 	.short	0x0018


	//----- nvinfo : EIATTR_SW_WAR
	.align		4
.L_282:
        /*007c*/ 	.byte	0x04, 0x36
        /*007e*/ 	.short	(.L_284 - .L_283)
.L_283:
        /*0080*/ 	.word	0x00000008
.L_284:


//--------------------- .nv.callgraph             --------------------------
	.section	.nv.callgraph,"",@"SHT_CUDA_CALLGRAPH"
	.align	4
	.sectionentsize	8
	.align		4
        /*0000*/ 	.word	0x00000000
	.align		4
        /*0004*/ 	.word	0xffffffff
	.align		4
        /*0008*/ 	.word	0x00000000
	.align		4
        /*000c*/ 	.word	0xfffffffe
	.align		4
        /*0010*/ 	.word	0x00000000
	.align		4
        /*0014*/ 	.word	0xfffffffd
	.align		4
        /*0018*/ 	.word	0x00000000
	.align		4
        /*001c*/ 	.word	0xfffffffc


//--------------------- .nv.constant4             --------------------------
	.section	.nv.constant4,"a",@progbits
	.align	8
	.align		8
.nv.constant4:
        /*0000*/ 	.dword	_ZN34_INTERNAL_dccc8096_4_k_cu_0ff5c5f64cuda3std3__45__cpo5beginE
	.align		8
        /*0008*/ 	.dword	_ZN34_INTERNAL_dccc8096_4_k_cu_0ff5c5f64cuda3std3__45__cpo3endE
	.align		8
        /*0010*/ 	.dword	_ZN34_INTERNAL_dccc8096_4_k_cu_0ff5c5f64cuda3std3__45__cpo6cbeginE
	.align		8
        /*0018*/ 	.dword	_ZN34_INTERNAL_dccc8096_4_k_cu_0ff5c5f64cuda3std3__45__cpo4cendE
	.align		8
        /*0020*/ 	.dword	_ZN34_INTERNAL_dccc8096_4_k_cu_0ff5c5f64cuda3std3__45__cpo6rbeginE
	.align		8
        /*0028*/ 	.dword	_ZN34_INTERNAL_dccc8096_4_k_cu_0ff5c5f64cuda3std3__45__cpo4rendE
	.align		8
        /*0030*/ 	.dword	_ZN34_INTERNAL_dccc8096_4_k_cu_0ff5c5f64cuda3std3__45__cpo7crbeginE
	.align		8
        /*0038*/ 	.dword	_ZN34_INTERNAL_dccc8096_4_k_cu_0ff5c5f64cuda3std3__45__cpo5crendE
	.align		8
        /*0040*/ 	.dword	_ZN34_INTERNAL_dccc8096_4_k_cu_0ff5c5f64cuda3std3__436_GLOBAL__N__dccc8096_4_k_cu_0ff5c5f66ignoreE
	.align		8
        /*0048*/ 	.dword	_ZN34_INTERNAL_dccc8096_4_k_cu_0ff5c5f64cuda3std3__419piecewise_constructE
	.align		8
        /*0050*/ 	.dword	_ZN34_INTERNAL_dccc8096_4_k_cu_0ff5c5f64cuda3std3__48in_placeE
	.align		8
        /*0058*/ 	.dword	_ZN34_INTERNAL_dccc8096_4_k_cu_0ff5c5f64cuda3std3__420unreachable_sentinelE
	.align		8
        /*0060*/ 	.dword	_ZN34_INTERNAL_dccc8096_4_k_cu_0ff5c5f64cuda3std3__47nulloptE
	.align		8
        /*0068*/ 	.dword	_ZN34_INTERNAL_dccc8096_4_k_cu_0ff5c5f64cuda3std3__48unexpectE
	.align		8
        /*0070*/ 	.dword	_ZN34_INTERNAL_dccc8096_4_k_cu_0ff5c5f64cuda3std6ranges3__45__cpo4swapE
	.align		8
        /*0078*/ 	.dword	_ZN34_INTERNAL_dccc8096_4_k_cu_0ff5c5f64cuda3std6ranges3__45__cpo9iter_moveE
	.align		8
        /*0080*/ 	.dword	_ZN34_INTERNAL_dccc8096_4_k_cu_0ff5c5f64cuda3std6ranges3__45__cpo5beginE
	.align		8
        /*0088*/ 	.dword	_ZN34_INTERNAL_dccc8096_4_k_cu_0ff5c5f64cuda3std6ranges3__45__cpo3endE
	.align		8
        /*0090*/ 	.dword	_ZN34_INTERNAL_dccc8096_4_k_cu_0ff5c5f64cuda3std6ranges3__45__cpo6cbeginE
	.align		8
        /*0098*/ 	.dword	_ZN34_INTERNAL_dccc8096_4_k_cu_0ff5c5f64cuda3std6ranges3__45__cpo4cendE
	.align		8
        /*00a0*/ 	.dword	_ZN34_INTERNAL_dccc8096_4_k_cu_0ff5c5f64cuda3std6ranges3__45__cpo7advanceE
	.align		8
        /*00a8*/ 	.dword	_ZN34_INTERNAL_dccc8096_4_k_cu_0ff5c5f64cuda3std6ranges3__45__cpo9iter_swapE
	.align		8
        /*00b0*/ 	.dword	_ZN34_INTERNAL_dccc8096_4_k_cu_0ff5c5f64cuda3std6ranges3__45__cpo4nextE
	.align		8
        /*00b8*/ 	.dword	_ZN34_INTERNAL_dccc8096_4_k_cu_0ff5c5f64cuda3std6ranges3__45__cpo4prevE
	.align		8
        /*00c0*/ 	.dword	_ZN34_INTERNAL_dccc8096_4_k_cu_0ff5c5f64cuda3std6ranges3__45__cpo4dataE
	.align		8
        /*00c8*/ 	.dword	_ZN34_INTERNAL_dccc8096_4_k_cu_0ff5c5f64cuda3std6ranges3__45__cpo5cdataE
	.align		8
        /*00d0*/ 	.dword	_ZN34_INTERNAL_dccc8096_4_k_cu_0ff5c5f64cuda3std6ranges3__45__cpo4sizeE
	.align		8
        /*00d8*/ 	.dword	_ZN34_INTERNAL_dccc8096_4_k_cu_0ff5c5f64cuda3std6ranges3__45__cpo5ssizeE
	.align		8
        /*00e0*/ 	.dword	_ZN34_INTERNAL_dccc8096_4_k_cu_0ff5c5f64cuda3std6ranges3__45__cpo8distanceE
	.align		8
        /*00e8*/ 	.dword	_ZN34_INTERNAL_dccc8096_4_k_cu_0ff5c5f66thrust24THRUST_300001_SM_1000_NS8cuda_cub3parE
	.align		8
        /*00f0*/ 	.dword	_ZN34_INTERNAL_dccc8096_4_k_cu_0ff5c5f66thrust24THRUST_300001_SM_1000_NS8cuda_cub10par_nosyncE
	.align		8
        /*00f8*/ 	.dword	_ZN34_INTERNAL_dccc8096_4_k_cu_0ff5c5f66thrust24THRUST_300001_SM_1000_NS6system6detail10sequential3seqE
	.align		8
        /*0100*/ 	.dword	_ZN34_INTERNAL_dccc8096_4_k_cu_0ff5c5f66thrust24THRUST_300001_SM_1000_NS12placeholders2_1E
	.align		8
        /*0108*/ 	.dword	_ZN34_INTERNAL_dccc8096_4_k_cu_0ff5c5f66thrust24THRUST_300001_SM_1000_NS12placeholders2_2E
	.align		8
        /*0110*/ 	.dword	_ZN34_INTERNAL_dccc8096_4_k_cu_0ff5c5f66thrust24THRUST_300001_SM_1000_NS12placeholders2_3E
	.align		8
        /*0118*/ 	.dword	_ZN34_INTERNAL_dccc8096_4_k_cu_0ff5c5f66thrust24THRUST_300001_SM_1000_NS12placeholders2_4E
	.align		8
        /*0120*/ 	.dword	_ZN34_INTERNAL_dccc8096_4_k_cu_0ff5c5f66thrust24THRUST_300001_SM_1000_NS12placeholders2_5E
	.align		8
        /*0128*/ 	.dword	_ZN34_INTERNAL_dccc8096_4_k_cu_0ff5c5f66thrust24THRUST_300001_SM_1000_NS12placeholders2_6E
	.align		8
        /*0130*/ 	.dword	_ZN34_INTERNAL_dccc8096_4_k_cu_0ff5c5f66thrust24THRUST_300001_SM_1000_NS12placeholders2_7E
	.align		8
        /*0138*/ 	.dword	_ZN34_INTERNAL_dccc8096_4_k_cu_0ff5c5f66thrust24THRUST_300001_SM_1000_NS12placeholders2_8E
	.align		8
        /*0140*/ 	.dword	_ZN34_INTERNAL_dccc8096_4_k_cu_0ff5c5f66thrust24THRUST_300001_SM_1000_NS12placeholders2_9E
	.align		8
        /*0148*/ 	.dword	_ZN34_INTERNAL_dccc8096_4_k_cu_0ff5c5f66thrust24THRUST_300001_SM_1000_NS12placeholders3_10E
	.align		8
        /*0150*/ 	.dword	_ZN34_INTERNAL_dccc8096_4_k_cu_0ff5c5f66thrust24THRUST_300001_SM_1000_NS3seqE


//--------------------- .text._ZN3cub18CUB_300001_SM_10006detail6reduce28DeviceReduceSingleTileKernelINS2_10policy_hubIiyN4cuda3__47maximumIiEEE10Policy1000EPiPfiS8_fiNS5_3std3__410__identityEEEvT0_T1_T2_T3_T4_T6_ --------------------------
	.section	.text._ZN3cub18CUB_300001_SM_10006detail6reduce28DeviceReduceSingleTileKernelINS2_10policy_hubIiyN4cuda3__47maximumIiEEE10Policy1000EPiPfiS8_fiNS5_3std3__410__identityEEEvT0_T1_T2_T3_T4_T6_,"ax",@progbits
	.align	128
        .global         _ZN3cub18CUB_300001_SM_10006detail6reduce28DeviceReduceSingleTileKernelINS2_10policy_hubIiyN4cuda3__47maximumIiEEE10Policy1000EPiPfiS8_fiNS5_3std3__410__identityEEEvT0_T1_T2_T3_T4_T6_
        .type           _ZN3cub18CUB_300001_SM_10006detail6reduce28DeviceReduceSingleTileKernelINS2_10policy_hubIiyN4cuda3__47maximumIiEEE10Policy1000EPiPfiS8_fiNS5_3std3__410__identityEEEvT0_T1_T2_T3_T4_T6_,@function
        .size           _ZN3cub18CUB_300001_SM_10006detail6reduce28DeviceReduceSingleTileKernelINS2_10policy_hubIiyN4cuda3__47maximumIiEEE10Policy1000EPiPfiS8_fiNS5_3std3__410__identityEEEvT0_T1_T2_T3_T4_T6_,(.L_x_251 - _ZN3cub18CUB_300001_SM_10006detail6reduce28DeviceReduceSingleTileKernelINS2_10policy_hubIiyN4cuda3__47maximumIiEEE10Policy1000EPiPfiS8_fiNS5_3std3__410__identityEEEvT0_T1_T2_T3_T4_T6_)
        .other          _ZN3cub18CUB_300001_SM_10006detail6reduce28DeviceReduceSingleTileKernelINS2_10policy_hubIiyN4cuda3__47maximumIiEEE10Policy1000EPiPfiS8_fiNS5_3std3__410__identityEEEvT0_T1_T2_T3_T4_T6_,@"STO_CUDA_ENTRY STV_DEFAULT"
_ZN3cub18CUB_300001_SM_10006detail6reduce28DeviceReduceSingleTileKernelINS2_10policy_hubIiyN4cuda3__47maximumIiEEE10Policy1000EPiPfiS8_fiNS5_3std3__410__identityEEEvT0_T1_T2_T3_T4_T6_:
.text._ZN3cub18CUB_300001_SM_10006detail6reduce28DeviceReduceSingleTileKernelINS2_10policy_hubIiyN4cuda3__47maximumIiEEE10Policy1000EPiPfiS8_fiNS5_3std3__410__identityEEEvT0_T1_T2_T3_T4_T6_:
[----:B------:R-:W-:Y:S01]  /*0000*/  LDC R1, c[0x0][0x37c] ;  /* 0x0000df00ff017b82 */ /* 0x000fe20000000800 */
[----:B------:R-:W0:Y:S01]  /*0010*/  LDCU UR4, c[0x0][0x390] ;  /* 0x00007200ff0477ac */ /* 0x000e220008000800 */
[----:B------:R-:W1:Y:S01]  /*0020*/  LDCU.64 UR6, c[0x0][0x358] ;  /* 0x00006b00ff0677ac */ /* 0x000e620008000a00 */
[----:B0-----:R-:W-:-:S05]  /*0030*/  IMAD.U32 R2, RZ, RZ, UR4 ;  /* 0x00000004ff027e24 */ /* 0x001fca000f8e00ff */
[----:B------:R-:W-:-:S13]  /*0040*/  ISETP.NE.AND P0, PT, R2, RZ, PT ;  /* 0x000000ff0200720c */ /* 0x000fda0003f05270 */
[----:B-1----:R-:W-:Y:S05]  /*0050*/  @P0 BRA `(.L_x_0) ;  /* 0x00000000001c0947 */ /* 0x002fea0003800000 */
[----:B------:R-:W0:Y:S02]  /*0060*/  S2R R0, SR_TID.X ;  /* 0x0000000000007919 */ /* 0x000e240000002100 */
[----:B0-----:R-:W-:-:S13]  /*0070*/  ISETP.NE.AND P0, PT, R0, RZ, PT ;  /* 0x000000ff0000720c */ /* 0x001fda0003f05270 */
[----:B------:R-:W-:Y:S05]  /*0080*/  @P0 EXIT ;  /* 0x000000000000094d */ /* 0x000fea0003800000 */
[----:B------:R-:W0:Y:S08]  /*0090*/  LDC R5, c[0x0][0x398] ;  /* 0x0000e600ff057b82 */ /* 0x000e300000000800 */
[----:B------:R-:W0:Y:S02]  /*00a0*/  LDC.64 R2, c[0x0][0x388] ;  /* 0x0000e200ff027b82 */ /* 0x000e240000000a00 */
[----:B0-----:R-:W-:Y:S01]  /*00b0*/  STG.E desc[UR6][R2.64], R5 ;  /* 0x0000000502007986 */ /* 0x001fe2000c101906 */
[----:B------:R-:W-:Y:S05]  /*00c0*/  EXIT ;  /* 0x000000000000794d */ /* 0x000fea0003800000 */
.L_x_0:
[----:B------:R-:W0:Y:S01]  /*00d0*/  LDCU UR4, c[0x0][0x380] ;  /* 0x00007000ff0477ac */ /* 0x000e220008000800 */
[----:B------:R-:W-:Y:S01]  /*00e0*/  BSSY.RECONVERGENT B0, `(.L_x_1) ;  /* 0x000036c000007945 */ /* 0x000fe20003800200 */
[----:B0-----:R-:W-:-:S09]  /*00f0*/  ULOP3.LUT UP0, URZ, UR4, 0xf, URZ, 0xc0, !UPT ;  /* 0x0000000f04ff7892 */ /* 0x001fd2000f80c0ff */
[----:B------:R-:W-:Y:S05]  /*0100*/  BRA.U UP0, `(.L_x_2) ;  /* 0x0000001900a47547 */ /* 0x000fea000b800000 */
[----:B------:R-:W-:-:S13]  /*0110*/  ISETP.GT.AND P0, PT, R2, 0xfff, PT ;  /* 0x00000fff0200780c */ /* 0x000fda0003f04270 */
[----:B------:R-:W-:Y:S05]  /*0120*/  @P0 BRA `(.L_x_3) ;  /* 0x0000000c00640947 */ /* 0x000fea0003800000 */
[----:B------:R-:W0:Y:S01]  /*0130*/  S2R R3, SR_TID.X ;  /* 0x0000000000037919 */ /* 0x000e220000002100 */
[----:B------:R-:W-:Y:S01]  /*0140*/  BSSY.RECONVERGENT B1, `(.L_x_4) ;  /* 0x0000009000017945 */ /* 0x000fe20003800200 */
[----:B------:R-:W-:Y:S01]  /*0150*/  IMAD.MOV.U32 R0, RZ, RZ, RZ ;  /* 0x000000ffff007224 */ /* 0x000fe200078e00ff */
[----:B0-----:R-:W-:Y:S01]  /*0160*/  ISETP.GE.AND P0, PT, R3, R2, PT ;  /* 0x000000020300720c */ /* 0x001fe20003f06270 */
[----:B------:R-:W-:-:S12]  /*0170*/  IMAD.MOV.U32 R11, RZ, RZ, R3 ;  /* 0x000000ffff0b7224 */ /* 0x000fd800078e0003 */
[----:B------:R-:W-:Y:S05]  /*0180*/  @P0 BRA `(.L_x_5) ;  /* 0x0000000000100947 */ /* 0x000fea0003800000 */
[----:B------:R-:W0:Y:S02]  /*0190*/  LDC.64 R4, c[0x0][0x380] ;  /* 0x0000e000ff047b82 */ /* 0x000e240000000a00 */
[----:B0-----:R-:W-:-:S05]  /*01a0*/  IMAD.WIDE.U32 R4, R3, 0x4, R4 ;  /* 0x0000000403047825 */ /* 0x001fca00078e0004 */
[----:B------:R0:W5:Y:S01]  /*01b0*/  LDG.E.CONSTANT R0, desc[UR6][R4.64] ;  /* 0x0000000604007981 */ /* 0x000162000c1e9900 */
[----:B------:R-:W-:-:S07]  /*01c0*/  VIADD R11, R3, 0x100 ;  /* 0x00000100030b7836 */ /* 0x000fce0000000000 */
.L_x_5:
[----:B------:R-:W-:Y:S05]  /*01d0*/  BSYNC.RECONVERGENT B1 ;  /* 0x0000000000017941 */ /* 0x000fea0003800200 */
.L_x_4:
[----:B------:R-:W-:Y:S01]  /*01e0*/  ISETP.GE.AND P0, PT, R11, R2, PT ;  /* 0x000000020b00720c */ /* 0x000fe20003f06270 */
[----:B------:R-:W-:-:S12]  /*01f0*/  BSSY.RECONVERGENT B1, `(.L_x_6) ;  /* 0x0000066000017945 */ /* 0x000fd80003800200 */
[----:B------:R-:W-:Y:S05]  /*0200*/  @P0 BRA `(.L_x_7) ;  /* 0x0000000400900947 */ /* 0x000fea0003800000 */
[----:B0-----:R-:W-:Y:S01]  /*0210*/  LOP3.LUT R5, RZ, R11, RZ, 0x33, !PT ;  /* 0x0000000bff057212 */ /* 0x001fe200078e33ff */
[----:B------:R-:W-:Y:S04]  /*0220*/  BSSY.RECONVERGENT B2, `(.L_x_8) ;  /* 0x0000015000027945 */ /* 0x000fe80003800200 */
[----:B------:R-:W-:-:S05]  /*0230*/  IMAD.IADD R6, R5, 0x1, R2 ;  /* 0x0000000105067824 */ /* 0x000fca00078e0202 */
[C---:B------:R-:W-:Y:S02]  /*0240*/  LOP3.LUT R4, R6.reuse, 0x300, RZ, 0xc0, !PT ;  /* 0x0000030006047812 */ /* 0x040fe400078ec0ff */
[----:B------:R-:W-:Y:S02]  /*0250*/  ISETP.GE.U32.AND P1, PT, R6, 0x300, PT ;  /* 0x000003000600780c */ /* 0x000fe40003f26070 */
[----:B------:R-:W-:-:S13]  /*0260*/  ISETP.NE.AND P0, PT, R4, 0x300, PT ;  /* 0x000003000400780c */ /* 0x000fda0003f05270 */
[----:B------:R-:W-:Y:S05]  /*0270*/  @!P0 BRA `(.L_x_9) ;  /* 0x00000000003c8947 */ /* 0x000fea0003800000 */
[----:B------:R-:W0:Y:S01]  /*0280*/  LDC.64 R4, c[0x0][0x380] ;  /* 0x0000e000ff047b82 */ /* 0x000e220000000a00 */
[----:B------:R-:W-:-:S04]  /*0290*/  LEA.HI R6, R6, 0x1, RZ, 0x18 ;  /* 0x0000000106067811 */ /* 0x000fc800078fc0ff */
[----:B------:R-:W-:-:S05]  /*02a0*/  LOP3.LUT R6, R6, 0x3, RZ, 0xc0, !PT ;  /* 0x0000000306067812 */ /* 0x000fca00078ec0ff */
[----:B------:R-:W-:Y:S02]  /*02b0*/  IMAD.MOV R6, RZ, RZ, -R6 ;  /* 0x000000ffff067224 */ /* 0x000fe400078e0a06 */
[----:B0-----:R-:W-:-:S04]  /*02c0*/  IMAD.WIDE.U32 R4, R11, 0x4, R4 ;  /* 0x000000040b047825 */ /* 0x001fc800078e0004 */
[----:B------:R-:W-:-:S07]  /*02d0*/  IMAD.MOV.U32 R7, RZ, RZ, R5 ;  /* 0x000000ffff077224 */ /* 0x000fce00078e0005 */
.L_x_10:
[----:B------:R-:W-:-:S06]  /*02e0*/  IMAD.MOV.U32 R5, RZ, RZ, R7 ;  /* 0x000000ffff057224 */ /* 0x000fcc00078e0007 */
[----:B------:R0:W2:Y:S01]  /*02f0*/  LDG.E.CONSTANT R5, desc[UR6][R4.64] ;  /* 0x0000000604057981 */ /* 0x0000a2000c1e9900 */
[----:B------:R-:W-:Y:S02]  /*0300*/  VIADD R6, R6, 0x1 ;  /* 0x0000000106067836 */ /* 0x000fe40000000000 */
[----:B------:R-:W-:-:S03]  /*0310*/  VIADD R11, R11, 0x100 ;  /* 0x000001000b0b7836 */ /* 0x000fc60000000000 */
[----:B------:R-:W-:Y:S02]  /*0320*/  ISETP.NE.AND P0, PT, R6, RZ, PT ;  /* 0x000000ff0600720c */ /* 0x000fe40003f05270 */
[----:B0-----:R-:W-:-:S05]  /*0330*/  IADD3 R4, P2, PT, R4, 0x400, RZ ;  /* 0x0000040004047810 */ /* 0x001fca0007f5e0ff */
[----:B------:R-:W-:Y:S01]  /*0340*/  IMAD.X R7, RZ, RZ, R7, P2 ;  /* 0x000000ffff077224 */ /* 0x000fe200010e0607 */
[----:B--2--5:R-:W-:-:S05]  /*0350*/  VIMNMX R0, PT, PT, R5, R0, !PT ;  /* 0x0000000005007248 */ /* 0x024fca0007fe0100 */
[----:B------:R-:W-:Y:S05]  /*0360*/  @P0 BRA `(.L_x_10) ;  /* 0xfffffffc00dc0947 */ /* 0x000fea000383ffff */
.L_x_9:
[----:B------:R-:W-:Y:S05]  /*0370*/  BSYNC.RECONVERGENT B2 ;  /* 0x0000000000027941 */ /* 0x000fea0003800200 */
.L_x_8:
[----:B------:R-:W-:Y:S05]  /*0380*/  @!P1 BRA `(.L_x_7) ;  /* 0x0000000400309947 */ /* 0x000fea0003800000 */
[----:B------:R-:W-:Y:S01]  /*0390*/  IMAD.IADD R4, R2, 0x1, -R11 ;  /* 0x0000000102047824 */ /* 0x000fe200078e0a0b */
[----:B------:R-:W-:Y:S01]  /*03a0*/  BSSY.RECONVERGENT B2, `(.L_x_11) ;  /* 0x0000029000027945 */ /* 0x000fe20003800200 */
[----:B------:R-:W-:-:S03]  /*03b0*/  PLOP3.LUT P0, PT, PT, PT, PT, 0x80, 0x8 ;  /* 0x000000000008781c */ /* 0x000fc60003f0f070 */
[----:B------:R-:W-:-:S13]  /*03c0*/  ISETP.GT.AND P1, PT, R4, 0xc00, PT ;  /* 0x00000c000400780c */ /* 0x000fda0003f24270 */
[----:B------:R-:W-:Y:S05]  /*03d0*/  @!P1 BRA `(.L_x_12) ;  /* 0x0000000000949947 */ /* 0x000fea0003800000 */
[----:B------:R-:W-:Y:S01]  /*03e0*/  PLOP3.LUT P0, PT, PT, PT, PT, 0x8, 0x80 ;  /* 0x000000000080781c */ /* 0x000fe20003f0e170 */
[----:B------:R-:W-:-:S12]  /*03f0*/  VIADD R10, R2, 0xfffff400 ;  /* 0xfffff400020a7836 */ /* 0x000fd80000000000 */
.L_x_13:
[----:B------:R-:W0:Y:S01]  /*0400*/  LDC.64 R6, c[0x0][0x380] ;  /* 0x0000e000ff067b82 */ /* 0x000e220000000a00 */
[C---:B------:R-:W-:Y:S02]  /*0410*/  VIADD R9, R11.reuse, 0x400 ;  /* 0x000004000b097836 */ /* 0x040fe40000000000 */
[C---:B------:R-:W-:Y:S02]  /*0420*/  VIADD R5, R11.reuse, 0x800 ;  /* 0x000008000b057836 */ /* 0x040fe40000000000 */
[----:B0-----:R-:W-:-:S05]  /*0430*/  IMAD.WIDE R22, R11, 0x4, R6 ;  /* 0x000000040b167825 */ /* 0x001fca00078e0206 */
[----:B------:R-:W2:Y:S01]  /*0440*/  LDG.E.CONSTANT R12, desc[UR6][R22.64] ;  /* 0x00000006160c7981 */ /* 0x000ea2000c1e9900 */
[----:B------:R-:W-:-:S03]  /*0450*/  IMAD.WIDE R8, R9, 0x4, R6 ;  /* 0x0000000409087825 */ /* 0x000fc600078e0206 */
[----:B------:R-:W2:Y:S04]  /*0460*/  LDG.E.CONSTANT R13, desc[UR6][R22.64+0x400] ;  /* 0x00040006160d7981 */ /* 0x000ea8000c1e9900 */
[----:B------:R-:W3:Y:S04]  /*0470*/  LDG.E.CONSTANT R14, desc[UR6][R22.64+0x800] ;  /* 0x00080006160e7981 */ /* 0x000ee8000c1e9900 */
[----:B------:R-:W3:Y:S01]  /*0480*/  LDG.E.CONSTANT R21, desc[UR6][R22.64+0xc00] ;  /* 0x000c000616157981 */ /* 0x000ee2000c1e9900 */
[----:B------:R-:W-:-:S03]  /*0490*/  IMAD.WIDE R4, R5, 0x4, R6 ;  /* 0x0000000405047825 */ /* 0x000fc600078e0206 */
[----:B------:R-:W4:Y:S04]  /*04a0*/  LDG.E.CONSTANT R17, desc[UR6][R8.64] ;  /* 0x0000000608117981 */ /* 0x000f28000c1e9900 */
[----:B------:R-:W4:Y:S01]  /*04b0*/  LDG.E.CONSTANT R16, desc[UR6][R8.64+0x400] ;  /* 0x0004000608107981 */ /* 0x000f22000c1e9900 */
[----:B------:R-:W-:-:S03]  /*04c0*/  VIADD R25, R11, 0xc00 ;  /* 0x00000c000b197836 */ /* 0x000fc60000000000 */
[----:B------:R-:W4:Y:S04]  /*04d0*/  LDG.E.CONSTANT R15, desc[UR6][R8.64+0x800] ;  /* 0x00080006080f7981 */ /* 0x000f28000c1e9900 */
[----:B------:R-:W4:Y:S01]  /*04e0*/  LDG.E.CONSTANT R20, desc[UR6][R8.64+0xc00] ;  /* 0x000c000608147981 */ /* 0x000f22000c1e9900 */
[----:B------:R-:W-:-:S03]  /*04f0*/  IMAD.WIDE R6, R25, 0x4, R6 ;  /* 0x0000000419067825 */ /* 0x000fc600078e0206 */
[----:B------:R-:W4:Y:S04]  /*0500*/  LDG.E.CONSTANT R19, desc[UR6][R4.64] ;  /* 0x0000000604137981 */ /* 0x000f28000c1e9900 */
[----:B------:R-:W4:Y:S04]  /*0510*/  LDG.E.CONSTANT R18, desc[UR6][R4.64+0x400] ;  /* 0x0004000604127981 */ /* 0x000f28000c1e9900 */
[----:B------:R-:W4:Y:S04]  /*0520*/  LDG.E.CONSTANT R23, desc[UR6][R4.64+0x800] ;  /* 0x0008000604177981 */ /* 0x000f28000c1e9900 */
[----:B------:R-:W4:Y:S04]  /*0530*/  LDG.E.CONSTANT R24, desc[UR6][R4.64+0xc00] ;  /* 0x000c000604187981 */ /* 0x000f28000c1e9900 */
[----:B------:R-:W4:Y:S04]  /*0540*/  LDG.E.CONSTANT R25, desc[UR6][R6.64] ;  /* 0x0000000606197981 */ /* 0x000f28000c1e9900 */
[----:B------:R-:W4:Y:S04]  /*0550*/  LDG.E.CONSTANT R26, desc[UR6][R6.64+0x400] ;  /* 0x00040006061a7981 */ /* 0x000f28000c1e9900 */
[----:B------:R-:W4:Y:S04]  /*0560*/  LDG.E.CONSTANT R22, desc[UR6][R6.64+0x800] ;  /* 0x0008000606167981 */ /* 0x000f28000c1e9900 */
[----:B------:R-:W4:Y:S01]  /*0570*/  LDG.E.CONSTANT R27, desc[UR6][R6.64+0xc00] ;  /* 0x000c0006061b7981 */ /* 0x000f22000c1e9900 */
[----:B------:R-:W-:-:S05]  /*0580*/  VIADD R11, R11, 0x1000 ;  /* 0x000010000b0b7836 */ /* 0x000fca0000000000 */
[----:B------:R-:W-:Y:S02]  /*0590*/  ISETP.GE.AND P1, PT, R11, R10, PT ;  /* 0x0000000a0b00720c */ /* 0x000fe40003f26270 */
[----:B--2--5:R-:W-:-:S04]  /*05a0*/  VIMNMX3 R12, R0, R12, R13, !PT ;  /* 0x0000000c000c720f */ /* 0x024fc8000780010d */
[----:B---3--:R-:W-:-:S04]  /*05b0*/  VIMNMX3 R12, R12, R14, R21, !PT ;  /* 0x0000000e0c0c720f */ /* 0x008fc80007800115 */
[----:B----4-:R-:W-:-:S04]  /*05c0*/  VIMNMX3 R12, R12, R17, R16, !PT ;  /* 0x000000110c0c720f */ /* 0x010fc80007800110 */
[----:B------:R-:W-:-:S04]  /*05d0*/  VIMNMX3 R12, R12, R15, R20, !PT ;  /* 0x0000000f0c0c720f */ /* 0x000fc80007800114 */
[----:B------:R-:W-:-:S04]  /*05e0*/  VIMNMX3 R12, R12, R19, R18, !PT ;  /* 0x000000130c0c720f */ /* 0x000fc80007800112 */
[----:B------:R-:W-:-:S04]  /*05f0*/  VIMNMX3 R12, R12, R23, R24, !PT ;  /* 0x000000170c0c720f */ /* 0x000fc80007800118 */
[----:B------:R-:W-:-:S04]  /*0600*/  VIMNMX3 R25, R12, R25, R26, !PT ;  /* 0x000000190c19720f */ /* 0x000fc8000780011a */
[----:B------:R-:W-:Y:S01]  /*0610*/  VIMNMX3 R0, R25, R22, R27, !PT ;  /* 0x000000161900720f */ /* 0x000fe2000780011b */
[----:B------:R-:W-:Y:S06]  /*0620*/  @!P1 BRA `(.L_x_13) ;  /* 0xfffffffc00749947 */ /* 0x000fec000383ffff */
.L_x_12:
[----:B------:R-:W-:Y:S05]  /*0630*/  BSYNC.RECONVERGENT B2 ;  /* 0x0000000000027941 */ /* 0x000fea0003800200 */
.L_x_11:
[----:B------:R-:W-:Y:S01]  /*0640*/  IMAD.IADD R4, R2, 0x1, -R11 ;  /* 0x0000000102047824 */ /* 0x000fe200078e0a0b */
[----:B------:R-:W-:Y:S04]  /*0650*/  BSSY.RECONVERGENT B2, `(.L_x_14) ;  /* 0x0000015000027945 */ /* 0x000fe80003800200 */
[----:B------:R-:W-:-:S13]  /*0660*/  ISETP.GT.AND P1, PT, R4, 0x400, PT ;  /* 0x000004000400780c */ /* 0x000fda0003f24270 */
[----:B------:R-:W-:Y:S05]  /*0670*/  @!P1 BRA `(.L_x_15) ;  /* 0x0000000000489947 */ /* 0x000fea0003800000 */
[----:B------:R-:W0:Y:S01]  /*0680*/  LDC.64 R6, c[0x0][0x380] ;  /* 0x0000e000ff067b82 */ /* 0x000e220000000a00 */
[C---:B------:R-:W-:Y:S02]  /*0690*/  VIADD R13, R11.reuse, 0x400 ;  /* 0x000004000b0d7836 */ /* 0x040fe40000000000 */
[----:B0-----:R-:W-:-:S05]  /*06a0*/  IMAD.WIDE R4, R11, 0x4, R6 ;  /* 0x000000040b047825 */ /* 0x001fca00078e0206 */
[----:B------:R-:W2:Y:S01]  /*06b0*/  LDG.E.CONSTANT R9, desc[UR6][R4.64] ;  /* 0x0000000604097981 */ /* 0x000ea2000c1e9900 */
[----:B------:R-:W-:-:S03]  /*06c0*/  IMAD.WIDE R6, R13, 0x4, R6 ;  /* 0x000000040d067825 */ /* 0x000fc600078e0206 */
[----:B------:R-:W2:Y:S04]  /*06d0*/  LDG.E.CONSTANT R8, desc[UR6][R4.64+0x400] ;  /* 0x0004000604087981 */ /* 0x000ea8000c1e9900 */
[----:B------:R-:W3:Y:S04]  /*06e0*/  LDG.E.CONSTANT R13, desc[UR6][R4.64+0x800] ;  /* 0x00080006040d7981 */ /* 0x000ee8000c1e9900 */
[----:B------:R-:W3:Y:S04]  /*06f0*/  LDG.E.CONSTANT R10, desc[UR6][R4.64+0xc00] ;  /* 0x000c0006040a7981 */ /* 0x000ee8000c1e9900 */
[----:B------:R-:W4:Y:S04]  /*0700*/  LDG.E.CONSTANT R15, desc[UR6][R6.64] ;  /* 0x00000006060f7981 */ /* 0x000f28000c1e9900 */
[----:B------:R-:W4:Y:S04]  /*0710*/  LDG.E.CONSTANT R12, desc[UR6][R6.64+0x400] ;  /* 0x00040006060c7981 */ /* 0x000f28000c1e9900 */
[----:B------:R-:W4:Y:S04]  /*0720*/  LDG.E.CONSTANT R17, desc[UR6][R6.64+0x800] ;  /* 0x0008000606117981 */ /* 0x000f28000c1e9900 */
[----:B------:R-:W4:Y:S01]  /*0730*/  LDG.E.CONSTANT R14, desc[UR6][R6.64+0xc00] ;  /* 0x000c0006060e7981 */ /* 0x000f22000c1e9900 */
[----:B------:R-:W-:Y:S01]  /*0740*/  PLOP3.LUT P0, PT, PT, PT, PT, 0x8, 0x80 ;  /* 0x000000000080781c */ /* 0x000fe20003f0e170 */
[----:B------:R-:W-:Y:S01]  /*0750*/  VIADD R11, R11, 0x800 ;  /* 0x000008000b0b7836 */ /* 0x000fe20000000000 */
[----:B--2--5:R-:W-:-:S04]  /*0760*/  VIMNMX3 R8, R0, R9, R8, !PT ;  /* 0x000000090008720f */ /* 0x024fc80007800108 */
[----:B---3--:R-:W-:-:S04]  /*0770*/  VIMNMX3 R8, R8, R13, R10, !PT ;  /* 0x0000000d0808720f */ /* 0x008fc8000780010a */
[----:B----4-:R-:W-:-:S04]  /*0780*/  VIMNMX3 R8, R8, R15, R12, !PT ;  /* 0x0000000f0808720f */ /* 0x010fc8000780010c */
[----:B------:R-:W-:-:S07]  /*0790*/  VIMNMX3 R0, R8, R17, R14, !PT ;  /* 0x000000110800720f */ /* 0x000fce000780010e */
.L_x_15:
[----:B------:R-:W-:Y:S05]  /*07a0*/  BSYNC.RECONVERGENT B2 ;  /* 0x0000000000027941 */ /* 0x000fea0003800200 */
.L_x_14:
[----:B------:R-:W-:-:S13]  /*07b0*/  ISETP.LT.OR P0, PT, R11, R2, P0 ;  /* 0x000000020b00720c */ /* 0x000fda0000701670 */
[----:B------:R-:W-:Y:S05]  /*07c0*/  @!P0 BRA `(.L_x_7) ;  /* 0x0000000000208947 */ /* 0x000fea0003800000 */
[----:B------:R-:W0:Y:S02]  /*07d0*/  LDC.64 R4, c[0x0][0x380] ;  /* 0x0000e000ff047b82 */ /* 0x000e240000000a00 */
[----:B0-----:R-:W-:-:S05]  /*07e0*/  IMAD.WIDE R4, R11, 0x4, R4 ;  /* 0x000000040b047825 */ /* 0x001fca00078e0204 */
[----:B------:R-:W2:Y:S04]  /*07f0*/  LDG.E.CONSTANT R7, desc[UR6][R4.64] ;  /* 0x0000000604077981 */ /* 0x000ea8000c1e9900 */
[----:B------:R-:W2:Y:S04]  /*0800*/  LDG.E.CONSTANT R6, desc[UR6][R4.64+0x400] ;  /* 0x0004000604067981 */ /* 0x000ea8000c1e9900 */
[----:B------:R-:W3:Y:S04]  /*0810*/  LDG.E.CONSTANT R9, desc[UR6][R4.64+0x800] ;  /* 0x0008000604097981 */ /* 0x000ee8000c1e9900 */
[----:B------:R-:W3:Y:S01]  /*0820*/  LDG.E.CONSTANT R8, desc[UR6][R4.64+0xc00] ;  /* 0x000c000604087981 */ /* 0x000ee2000c1e9900 */
[----:B--2--5:R-:W-:-:S04]  /*0830*/  VIMNMX3 R0, R0, R7, R6, !PT ;  /* 0x000000070000720f */ /* 0x024fc80007800106 */
[----:B---3--:R-:W-:-:S07]  /*0840*/  VIMNMX3 R0, R0, R9, R8, !PT ;  /* 0x000000090000720f */ /* 0x008fce0007800108 */
.L_x_7:
[----:B------:R-:W-:Y:S05]  /*0850*/  BSYNC.RECONVERGENT B1 ;  /* 0x0000000000017941 */ /* 0x000fea0003800200 */
.L_x_6:
[----:B------:R-:W-:Y:S01]  /*0860*/  ISETP.GE.AND P0, PT, R2, 0x100, PT ;  /* 0x000001000200780c */ /* 0x000fe20003f06270 */
[----:B-----5:R-:W-:-:S12]  /*0870*/  IMAD.MOV.U32 R9, RZ, RZ, R0 ;  /* 0x000000ffff097224 */ /* 0x020fd800078e0000 */
[----:B------:R-:W-:Y:S05]  /*0880*/  @!P0 BRA `(.L_x_16) ;  /* 0x0000000000a08947 */ /* 0x000fea0003800000 */
[----:B------:R-:W1:Y:S01]  /*0890*/  S2R R6, SR_LANEID ;  /* 0x0000000000067919 */ /* 0x000e620000000000 */
[----:B------:R-:W2:Y:S02]  /*08a0*/  SHFL.DOWN PT, R0, R9, 0x1, 0x1f ;  /* 0x08201f0009007f89 */ /* 0x000ea400000e0000 */
[----:B--2---:R-:W-:Y:S02]  /*08b0*/  VIMNMX R0, PT, PT, R0, R9, !PT ;  /* 0x0000000900007248 */ /* 0x004fe40007fe0100 */
[C---:B-1----:R-:W-:Y:S02]  /*08c0*/  ISETP.GT.AND P0, PT, R6.reuse, 0x1e, PT ;  /* 0x0000001e0600780c */ /* 0x042fe40003f04270 */
[C---:B------:R-:W-:Y:S02]  /*08d0*/  ISETP.NE.AND P1, PT, R6.reuse, RZ, PT ;  /* 0x000000ff0600720c */ /* 0x040fe40003f25270 */
[----:B------:R-:W-:Y:S02]  /*08e0*/  SEL R0, R9, R0, P0 ;  /* 0x0000000009007207 */ /* 0x000fe40000000000 */
[----:B------:R-:W-:-:S03]  /*08f0*/  ISETP.GT.AND P0, PT, R6, 0x1d, PT ;  /* 0x0000001d0600780c */ /* 0x000fc60003f04270 */
[----:B0-----:R-:W0:Y:S06]  /*0900*/  SHFL.DOWN PT, R5, R0, 0x2, 0x1f ;  /* 0x08401f0000057f89 */ /* 0x001e2c00000e0000 */
[----:B------:R-:W1:Y:S01]  /*0910*/  @!P1 S2R R7, SR_CgaCtaId ;  /* 0x0000000000079919 */ /* 0x000e620000008800 */
[----:B------:R-:W-:Y:S02]  /*0920*/  @!P1 MOV R4, 0x400 ;  /* 0x0000040000049802 */ /* 0x000fe40000000f00 */
[----:B------:R-:W-:-:S04]  /*0930*/  @!P1 SHF.R.U32.HI R2, RZ, 0x3, R3 ;  /* 0x00000003ff029819 */ /* 0x000fc80000011603 */
[----:B------:R-:W-:Y:S02]  /*0940*/  @!P1 LOP3.LUT R2, R2, 0x7c, RZ, 0xc0, !PT ;  /* 0x0000007c02029812 */ /* 0x000fe400078ec0ff */
[----:B0-----:R-:W-:Y:S02]  /*0950*/  @!P0 VIMNMX R0, PT, PT, R0, R5, !PT ;  /* 0x0000000500008248 */ /* 0x001fe40007fe0100 */
[----:B------:R-:W-:-:S03]  /*0960*/  ISETP.GT.AND P0, PT, R6, 0x1b, PT ;  /* 0x0000001b0600780c */ /* 0x000fc60003f04270 */
[----:B------:R-:W0:Y:S01]  /*0970*/  SHFL.DOWN PT, R5, R0, 0x4, 0x1f ;  /* 0x08801f0000057f89 */ /* 0x000e2200000e0000 */
[----:B-1----:R-:W-:-:S05]  /*0980*/  @!P1 LEA R7, R7, R4, 0x18 ;  /* 0x0000000407079211 */ /* 0x002fca00078ec0ff */
[----:B------:R-:W-:-:S04]  /*0990*/  @!P1 IMAD.IADD R2, R2, 0x1, R7 ;  /* 0x0000000102029824 */ /* 0x000fc800078e0207 */
[----:B0-----:R-:W-:Y:S02]  /*09a0*/  @!P0 VIMNMX R0, PT, PT, R0, R5, !PT ;  /* 0x0000000500008248 */ /* 0x001fe40007fe0100 */
[----:B------:R-:W-:-:S03]  /*09b0*/  ISETP.GT.AND P0, PT, R6, 0x17, PT ;  /* 0x000000170600780c */ /* 0x000fc60003f04270 */
[----:B------:R-:W0:Y:S10]  /*09c0*/  SHFL.DOWN PT, R5, R0, 0x8, 0x1f ;  /* 0x09001f0000057f89 */ /* 0x000e3400000e0000 */
[----:B0-----:R-:W-:-:S02]  /*09d0*/  @!P0 VIMNMX R0, PT, PT, R0, R5, !PT ;  /* 0x0000000500008248 */ /* 0x001fc40007fe0100 */
[----:B------:R-:W-:-:S03]  /*09e0*/  ISETP.NE.AND P0, PT, R3, RZ, PT ;  /* 0x000000ff0300720c */ /* 0x000fc60003f05270 */
[----:B------:R-:W0:Y:S02]  /*09f0*/  SHFL.DOWN PT, R5, R0, 0x10, 0x1f ;  /* 0x0a001f0000057f89 */ /* 0x000e2400000e0000 */
[----:B0-----:R-:W-:-:S05]  /*0a00*/  VIMNMX R7, PT, PT, R0, R5, !PT ;  /* 0x0000000500077248 */ /* 0x001fca0007fe0100 */
[----:B------:R0:W-:Y:S01]  /*0a10*/  @!P1 STS [R2+0x8], R7 ;  /* 0x0000080702009388 */ /* 0x0001e20000000800 */
[----:B------:R-:W-:Y:S01]  /*0a20*/  BAR.SYNC.DEFER_BLOCKING 0x0 ;  /* 0x0000000000007b1d */ /* 0x000fe20000010000 */
[----:B------:R-:W-:-:S04]  /*0a30*/  ISETP.GT.AND P1, PT, R6, 0xf, PT ;  /* 0x0000000f0600780c */ /* 0x000fc80003f24270 */
[----:B------:R-:W-:Y:S01]  /*0a40*/  SEL R5, R0, R7, P1 ;  /* 0x0000000700057207 */ /* 0x000fe20000800000 */
[----:B------:R-:W-:Y:S08]  /*0a50*/  @P0 BRA `(.L_x_17) ;  /* 0x0000002c00500947 */ /* 0x000ff00003800000 */
[----:B------:R-:W1:Y:S01]  /*0a60*/  S2UR UR5, SR_CgaCtaId ;  /* 0x00000000000579c3 */ /* 0x000e620000008800 */
[----:B------:R-:W-:Y:S02]  /*0a70*/  UMOV UR4, 0x400 ;  /* 0x0000040000047882 */ /* 0x000fe40000000000 */
[----:B-1----:R-:W-:-:S09]  /*0a80*/  ULEA UR4, UR5, UR4, 0x18 ;  /* 0x0000000405047291 */ /* 0x002fd2000f8ec0ff */
[----:B------:R-:W-:Y:S04]  /*0a90*/  LDS R0, [UR4+0xc] ;  /* 0x00000c04ff007984 */ /* 0x000fe80008000800 */
[----:B------:R-:W1:Y:S04]  /*0aa0*/  LDS.128 R8, [UR4+0x10] ;  /* 0x00001004ff087984 */ /* 0x000e680008000c00 */
[----:B0-----:R-:W0:Y:S01]  /*0ab0*/  LDS.64 R2, [UR4+0x20] ;  /* 0x00002004ff027984 */ /* 0x001e220008000a00 */
[----:B-1----:R-:W-:-:S04]  /*0ac0*/  VIMNMX3 R0, R5, R0, R8, !PT ;  /* 0x000000000500720f */ /* 0x002fc80007800108 */
[----:B------:R-:W-:-:S04]  /*0ad0*/  VIMNMX3 R0, R0, R9, R10, !PT ;  /* 0x000000090000720f */ /* 0x000fc8000780010a */
[----:B0-----:R-:W-:-:S04]  /*0ae0*/  VIMNMX3 R0, R0, R11, R2, !PT ;  /* 0x0000000b0000720f */ /* 0x001fc80007800102 */
[----:B------:R-:W-:Y:S01]  /*0af0*/  VIMNMX R5, PT, PT, R0, R3, !PT ;  /* 0x0000000300057248 */ /* 0x000fe20007fe0100 */
[----:B------:R-:W-:Y:S06]  /*0b00*/  BRA `(.L_x_17) ;  /* 0x0000002c00247947 */ /* 0x000fec0003800000 */
.L_x_16:
[----:B------:R-:W1:Y:S01]  /*0b10*/  S2R R6, SR_LANEID ;  /* 0x0000000000067919 */ /* 0x000e620000000000 */
[----:B------:R-:W-:-:S04]  /*0b20*/  LOP3.LUT R0, R3, 0x3e0, RZ, 0xc0, !PT ;  /* 0x000003e003007812 */ /* 0x000fc800078ec0ff */
[----:B------:R-:W-:Y:S01]  /*0b30*/  LOP3.LUT R7, RZ, R0, RZ, 0x33, !PT ;  /* 0x00000000ff077212 */ /* 0x000fe200078e33ff */
[----:B0-----:R-:W-:-:S04]  /*0b40*/  VIADD R5, R0, 0x20 ;  /* 0x0000002000057836 */ /* 0x001fc80000000000 */
[----:B------:R-:W-:Y:S01]  /*0b50*/  IMAD.IADD R7, R7, 0x1, R2 ;  /* 0x0000000107077824 */ /* 0x000fe200078e0202 */
[----:B------:R-:W-:-:S04]  /*0b60*/  ISETP.GT.AND P0, PT, R5, R2, PT ;  /* 0x000000020500720c */ /* 0x000fc80003f04270 */
[----:B------:R-:W-:-:S05]  /*0b70*/  SEL R7, R7, 0x1f, P0 ;  /* 0x0000001f07077807 */ /* 0x000fca0000000000 */
[----:B------:R-:W0:Y:S01]  /*0b80*/  SHFL.DOWN PT, R0, R9, 0x1, R7 ;  /* 0x0820000009007989 */ /* 0x000e2200000e0007 */
[C---:B-1----:R-:W-:Y:S01]  /*0b90*/  ISETP.GE.AND P0, PT, R6.reuse, R7, PT ;  /* 0x000000070600720c */ /* 0x042fe20003f06270 */
[C---:B------:R-:W-:Y:S01]  /*0ba0*/  VIADD R4, R6.reuse, 0x2 ;  /* 0x0000000206047836 */ /* 0x040fe20000000000 */
[----:B------:R-:W-:-:S11]  /*0bb0*/  ISETP.NE.AND P1, PT, R6, RZ, PT ;  /* 0x000000ff0600720c */ /* 0x000fd60003f25270 */
[----:B0-----:R-:W-:Y:S02]  /*0bc0*/  @!P0 VIMNMX R9, PT, PT, R0, R9, !PT ;  /* 0x0000000900098248 */ /* 0x001fe40007fe0100 */
[----:B------:R-:W-:Y:S01]  /*0bd0*/  ISETP.GT.AND P0, PT, R4, R7, PT ;  /* 0x000000070400720c */ /* 0x000fe20003f04270 */
[----:B------:R-:W-:Y:S01]  /*0be0*/  VIADD R4, R6, 0x4 ;  /* 0x0000000406047836 */ /* 0x000fe20000000000 */
[----:B------:R-:W0:Y:S01]  /*0bf0*/  @!P1 S2R R8, SR_CgaCtaId ;  /* 0x0000000000089919 */ /* 0x000e220000008800 */
[----:B------:R-:W-:Y:S01]  /*0c00*/  @!P1 MOV R5, 0x400 ;  /* 0x0000040000059802 */ /* 0x000fe20000000f00 */
[----:B------:R-:W1:Y:S09]  /*0c10*/  SHFL.DOWN PT, R0, R9, 0x2, R7 ;  /* 0x0840000009007989 */ /* 0x000e7200000e0007 */
[----:B-1----:R-:W-:-:S02]  /*0c20*/  @!P0 VIMNMX R9, PT, PT, R9, R0, !PT ;  /* 0x0000000009098248 */ /* 0x002fc40007fe0100 */
[----:B------:R-:W-:Y:S01]  /*0c30*/  ISETP.GT.AND P0, PT, R4, R7, PT ;  /* 0x000000070400720c */ /* 0x000fe20003f04270 */
[----:B------:R-:W-:Y:S01]  /*0c40*/  VIADD R4, R6, 0x8 ;  /* 0x0000000806047836 */ /* 0x000fe20000000000 */
[----:B0-----:R-:W-:Y:S01]  /*0c50*/  @!P1 LEA R5, R8, R5, 0x18 ;  /* 0x0000000508059211 */ /* 0x001fe200078ec0ff */
[----:B------:R-:W0:Y:S10]  /*0c60*/  SHFL.DOWN PT, R0, R9, 0x4, R7 ;  /* 0x0880000009007989 */ /* 0x000e3400000e0007 */
[----:B0-----:R-:W-:-:S02]  /*0c70*/  @!P0 VIMNMX R9, PT, PT, R9, R0, !PT ;  /* 0x0000000009098248 */ /* 0x001fc40007fe0100 */
[----:B------:R-:W-:Y:S01]  /*0c80*/  ISETP.GT.AND P0, PT, R4, R7, PT ;  /* 0x000000070400720c */ /* 0x000fe20003f04270 */
[----:B------:R-:W-:Y:S02]  /*0c90*/  VIADD R4, R6, 0x10 ;  /* 0x0000001006047836 */ /* 0x000fe40000000000 */
[----:B------:R-:W0:Y:S10]  /*0ca0*/  SHFL.DOWN PT, R0, R9, 0x8, R7 ;  /* 0x0900000009007989 */ /* 0x000e3400000e0007 */
[----:B0-----:R-:W-:-:S02]  /*0cb0*/  @!P0 VIMNMX R9, PT, PT, R9, R0, !PT ;  /* 0x0000000009098248 */ /* 0x001fc40007fe0100 */
[----:B------:R-:W-:Y:S02]  /*0cc0*/  ISETP.GT.AND P0, PT, R4, R7, PT ;  /* 0x000000070400720c */ /* 0x000fe40003f04270 */
[----:B------:R-:W-:Y:S01]  /*0cd0*/  @!P1 SHF.R.U32.HI R4, RZ, 0x3, R3 ;  /* 0x00000003ff049819 */ /* 0x000fe20000011603 */
[----:B------:R-:W0:Y:S03]  /*0ce0*/  SHFL.DOWN PT, R0, R9, 0x10, R7 ;  /* 0x0a00000009007989 */ /* 0x000e2600000e0007 */
[----:B------:R-:W-:-:S05]  /*0cf0*/  @!P1 LOP3.LUT R4, R4, 0x7c, RZ, 0xc0, !PT ;  /* 0x0000007c04049812 */ /* 0x000fca00078ec0ff */
[----:B------:R-:W-:Y:S02]  /*0d00*/  @!P1 IMAD.IADD R4, R4, 0x1, R5 ;  /* 0x0000000104049824 */ /* 0x000fe400078e0205 */
[----:B0-----:R-:W-:Y:S02]  /*0d10*/  @!P0 VIMNMX R9, PT, PT, R9, R0, !PT ;  /* 0x0000000009098248 */ /* 0x001fe40007fe0100 */
[----:B------:R-:W-:-:S03]  /*0d20*/  ISETP.NE.AND P0, PT, R3, RZ, PT ;  /* 0x000000ff0300720c */ /* 0x000fc60003f05270 */
[----:B------:R-:W-:-:S05]  /*0d30*/  IMAD.MOV.U32 R5, RZ, RZ, R9 ;  /* 0x000000ffff057224 */ /* 0x000fca00078e0009 */
[----:B------:R4:W-:Y:S01]  /*0d40*/  @!P1 STS [R4+0x8], R5 ;  /* 0x0000080504009388 */ /* 0x0009e20000000800 */
[----:B------:R-:W-:Y:S06]  /*0d50*/  BAR.SYNC.DEFER_BLOCKING 0x0 ;  /* 0x0000000000007b1d */ /* 0x000fec0000010000 */
[----:B------:R-:W-:Y:S05]  /*0d60*/  @P0 BRA `(.L_x_17) ;  /* 0x00000028008c0947 */ /* 0x000fea0003800000 */
[----:B------:R-:W0:Y:S01]  /*0d70*/  S2UR UR5, SR_CgaCtaId ;  /* 0x00000000000579c3 */ /* 0x000e220000008800 */
[----:B------:R-:W-:Y:S01]  /*0d80*/  UMOV UR4, 0x400 ;  /* 0x0000040000047882 */ /* 0x000fe20000000000 */
[C---:B------:R-:W-:Y:S02]  /*0d90*/  ISETP.GT.AND P2, PT, R2.reuse, 0x20, PT ;  /* 0x000000200200780c */ /* 0x040fe40003f44270 */
[C---:B------:R-:W-:Y:S02]  /*0da0*/  ISETP.GT.AND P4, PT, R2.reuse, 0x40, PT ;  /* 0x000000400200780c */ /* 0x040fe40003f84270 */
[C---:B------:R-:W-:Y:S02]  /*0db0*/  ISETP.GT.AND P3, PT, R2.reuse, 0x60, PT ;  /* 0x000000600200780c */ /* 0x040fe40003f64270 */
[----:B------:R-:W-:Y:S01]  /*0dc0*/  ISETP.GT.AND P1, PT, R2, 0x80, PT ;  /* 0x000000800200780c */ /* 0x000fe20003f24270 */
[----:B0-----:R-:W-:-:S09]  /*0dd0*/  ULEA UR4, UR5, UR4, 0x18 ;  /* 0x0000000405047291 */ /* 0x001fd2000f8ec0ff */
[----:B------:R-:W4:Y:S04]  /*0de0*/  LDS R0, [UR4+0xc] ;  /* 0x00000c04ff007984 */ /* 0x000f280008000800 */
[----:B------:R-:W0:Y:S04]  /*0df0*/  LDS.128 R8, [UR4+0x10] ;  /* 0x00001004ff087984 */ /* 0x000e280008000c00 */
[----:B------:R-:W1:Y:S01]  /*0e00*/  LDS.64 R6, [UR4+0x20] ;  /* 0x00002004ff067984 */ /* 0x000e620008000a00 */
[----:B----4-:R-:W-:Y:S02]  /*0e10*/  @P2 VIMNMX R5, PT, PT, R5, R0, !PT ;  /* 0x0000000005052248 */ /* 0x010fe40007fe0100 */
[----:B------:R-:W-:-:S02]  /*0e20*/  ISETP.GT.AND P2, PT, R2, 0xa0, PT ;  /* 0x000000a00200780c */ /* 0x000fc40003f44270 */
[----:B0-----:R-:W-:Y:S02]  /*0e30*/  @P4 VIMNMX R5, PT, PT, R5, R8, !PT ;  /* 0x0000000805054248 */ /* 0x001fe40007fe0100 */
[C---:B------:R-:W-:Y:S02]  /*0e40*/  ISETP.GT.AND P4, PT, R2.reuse, 0xc0, PT ;  /* 0x000000c00200780c */ /* 0x040fe40003f84270 */
[----:B------:R-:W-:Y:S02]  /*0e50*/  @P3 VIMNMX R5, PT, PT, R5, R9, !PT ;  /* 0x0000000905053248 */ /* 0x000fe40007fe0100 */
[----:B------:R-:W-:Y:S02]  /*0e60*/  ISETP.GT.AND P3, PT, R2, 0xe0, PT ;  /* 0x000000e00200780c */ /* 0x000fe40003f64270 */
[----:B------:R-:W-:-:S04]  /*0e70*/  @P1 VIMNMX R5, PT, PT, R5, R10, !PT ;  /* 0x0000000a05051248 */ /* 0x000fc80007fe0100 */
[----:B------:R-:W-:-:S04]  /*0e80*/  @P2 VIMNMX R5, PT, PT, R5, R11, !PT ;  /* 0x0000000b05052248 */ /* 0x000fc80007fe0100 */
[----:B-1----:R-:W-:-:S04]  /*0e90*/  @P4 VIMNMX R5, PT, PT, R5, R6, !PT ;  /* 0x0000000605054248 */ /* 0x002fc80007fe0100 */
[----:B------:R-:W-:Y:S01]  /*0ea0*/  @P3 VIMNMX R5, PT, PT, R5, R7, !PT ;  /* 0x0000000705053248 */ /* 0x000fe20007fe0100 */
[----:B------:R-:W-:Y:S06]  /*0eb0*/  BRA `(.L_x_17) ;  /* 0x0000002800387947 */ /* 0x000fec0003800000 */
.L_x_3:
[----:B------:R-:W0:Y:S01]  /*0ec0*/  S2R R0, SR_TID.X ;  /* 0x0000000000007919 */ /* 0x000e220000002100 */
[----:B------:R-:W1:Y:S01]  /*0ed0*/  LDC.64 R20, c[0x0][0x380] ;  /* 0x0000e000ff147b82 */ /* 0x000e620000000a00 */
[----:B0-----:R-:W-:-:S04]  /*0ee0*/  IMAD.SHL.U32 R3, R0, 0x4, RZ ;  /* 0x0000000400037824 */ /* 0x001fc800078e00ff */
[----:B-1----:R-:W-:-:S05]  /*0ef0*/  IMAD.WIDE.U32 R20, R3, 0x4, R20 ;  /* 0x0000000403147825 */ /* 0x002fca00078e0014 */
[----:B------:R-:W2:Y:S04]  /*0f00*/  LDG.E.128.CONSTANT R4, desc[UR6][R20.64] ;  /* 0x0000000614047981 */ /* 0x000ea8000c1e9d00 */
[----:B------:R-:W3:Y:S04]  /*0f10*/  LDG.E.128.CONSTANT R8, desc[UR6][R20.64+0x1000] ;  /* 0x0010000614087981 */ /* 0x000ee8000c1e9d00 */
[----:B------:R-:W4:Y:S04]  /*0f20*/  LDG.E.128.CONSTANT R12, desc[UR6][R20.64+0x2000] ;  /* 0x00200006140c7981 */ /* 0x000f28000c1e9d00 */
[----:B------:R-:W5:Y:S01]  /*0f30*/  LDG.E.128.CONSTANT R16, desc[UR6][R20.64+0x3000] ;  /* 0x0030000614107981 */ /* 0x000f62000c1e9d00 */
[----:B------:R-:W-:Y:S01]  /*0f40*/  ISETP.GE.U32.AND P0, PT, R2, 0x2000, PT ;  /* 0x000020000200780c */ /* 0x000fe20003f06070 */
[----:B------:R-:W-:Y:S01]  /*0f50*/  IMAD.MOV.U32 R23, RZ, RZ, 0x1000 ;  /* 0x00001000ff177424 */ /* 0x000fe200078e00ff */
[----:B--2---:R-:W-:-:S02]  /*0f60*/  VIMNMX3 R4, R4, R5, R6, !PT ;  /* 0x000000050404720f */ /* 0x004fc40007800106 */
[----:B---3--:R-:W-:Y:S02]  /*0f70*/  VIMNMX3 R7, R7, R8, R9, !PT ;  /* 0x000000080707720f */ /* 0x008fe40007800109 */
[----:B----4-:R-:W-:Y:S02]  /*0f80*/  VIMNMX3 R10, R10, R11, R12, !PT ;  /* 0x0000000b0a0a720f */ /* 0x010fe4000780010c */
[----:B------:R-:W-:Y:S02]  /*0f90*/  VIMNMX3 R13, R13, R14, R15, !PT ;  /* 0x0000000e0d0d720f */ /* 0x000fe4000780010f */
[----:B-----5:R-:W-:Y:S02]  /*0fa0*/  VIMNMX3 R18, R16, R17, R18, !PT ;  /* 0x000000111012720f */ /* 0x020fe40007800112 */
[----:B------:R-:W-:Y:S02]  /*0fb0*/  VIMNMX3 R4, R4, R7, R10, !PT ;  /* 0x000000070404720f */ /* 0x000fe4000780010a */
[----:B------:R-:W-:-:S04]  /*0fc0*/  VIMNMX3 R13, R13, R18, R19, !PT ;  /* 0x000000120d0d720f */ /* 0x000fc80007800113 */
[----:B------:R-:W-:Y:S01]  /*0fd0*/  VIMNMX R3, PT, PT, R4, R13, !PT ;  /* 0x0000000d04037248 */ /* 0x000fe20007fe0100 */
[----:B------:R-:W-:Y:S06]  /*0fe0*/  @!P0 BRA `(.L_x_18) ;  /* 0x0000000000608947 */ /* 0x000fec0003800000 */
[----:B------:R-:W0:Y:S01]  /*0ff0*/  LDC R24, c[0x0][0x390] ;  /* 0x0000e400ff187b82 */ /* 0x000e220000000800 */
[----:B------:R-:W-:Y:S02]  /*1000*/  VIADD R22, R2, 0xfffff000 ;  /* 0xfffff00002167836 */ /* 0x000fe40000000000 */
[----:B------:R-:W-:-:S07]  /*1010*/  IMAD.MOV.U32 R23, RZ, RZ, 0x1000 ;  /* 0x00001000ff177424 */ /* 0x000fce00078e00ff */
.L_x_20:
[----:B------:R-:W-:-:S05]  /*1020*/  IMAD.WIDE R26, R23, 0x4, R20 ;  /* 0x00000004171a7825 */ /* 0x000fca00078e0214 */
[----:B------:R-:W2:Y:S04]  /*1030*/  LDG.E.128.CONSTANT R4, desc[UR6][R26.64] ;  /* 0x000000061a047981 */ /* 0x000ea8000c1e9d00 */
[----:B------:R-:W3:Y:S04]  /*1040*/  LDG.E.128.CONSTANT R8, desc[UR6][R26.64+0x1000] ;  /* 0x001000061a087981 */ /* 0x000ee8000c1e9d00 */
[----:B------:R-:W4:Y:S04]  /*1050*/  LDG.E.128.CONSTANT R12, desc[UR6][R26.64+0x2000] ;  /* 0x002000061a0c7981 */ /* 0x000f28000c1e9d00 */
[----:B------:R-:W5:Y:S01]  /*1060*/  LDG.E.128.CONSTANT R16, desc[UR6][R26.64+0x3000] ;  /* 0x003000061a107981 */ /* 0x000f62000c1e9d00 */
[----:B0-----:R-:W-:Y:S01]  /*1070*/  IMAD.MOV.U32 R2, RZ, RZ, R24 ;  /* 0x000000ffff027224 */ /* 0x001fe200078e0018 */
[----:B--2---:R-:W-:-:S03]  /*1080*/  VIMNMX3 R3, R3, R4, R5, !PT ;  /* 0x000000040303720f */ /* 0x004fc60007800105 */
[----:B------:R-:W-:Y:S01]  /*1090*/  IMAD.IADD R4, R2, 0x1, -R23 ;  /* 0x0000000102047824 */ /* 0x000fe200078e0a17 */
[----:B---3--:R-:W-:-:S04]  /*10a0*/  VIMNMX3 R6, R6, R7, R8, !PT ;  /* 0x000000070606720f */ /* 0x008fc80007800108 */
[----:B------:R-:W-:Y:S02]  /*10b0*/  ISETP.GE.AND P0, PT, R4, 0x1000, PT ;  /* 0x000010000400780c */ /* 0x000fe40003f06270 */
[----:B------:R-:W-:Y:S02]  /*10c0*/  VIMNMX3 R8, R9, R10, R11, !PT ;  /* 0x0000000a0908720f */ /* 0x000fe4000780010b */
[----:B----4-:R-:W-:Y:S02]  /*10d0*/  VIMNMX3 R12, R12, R13, R14, !PT ;  /* 0x0000000d0c0c720f */ /* 0x010fe4000780010e */
[----:B-----5:R-:W-:Y:S02]  /*10e0*/  VIMNMX3 R15, R15, R16, R17, !PT ;  /* 0x000000100f0f720f */ /* 0x020fe40007800111 */
[----:B------:R-:W-:Y:S02]  /*10f0*/  VIMNMX R18, PT, PT, R18, R19, !PT ;  /* 0x0000001312127248 */ /* 0x000fe40007fe0100 */
[----:B------:R-:W-:-:S02]  /*1100*/  VIMNMX3 R3, R3, R6, R8, !PT ;  /* 0x000000060303720f */ /* 0x000fc40007800108 */
[----:B------:R-:W-:-:S04]  /*1110*/  VIMNMX3 R12, R12, R15, R18, !PT ;  /* 0x0000000f0c0c720f */ /* 0x000fc80007800112 */
[----:B------:R-:W-:Y:S01]  /*1120*/  VIMNMX R3, PT, PT, R3, R12, !PT ;  /* 0x0000000c03037248 */ /* 0x000fe20007fe0100 */
[----:B------:R-:W-:Y:S06]  /*1130*/  @!P0 BRA `(.L_x_19) ;  /* 0x0000000400fc8947 */ /* 0x000fec0003800000 */
[----:B------:R-:W-:-:S05]  /*1140*/  VIADD R23, R23, 0x1000 ;  /* 0x0000100017177836 */ /* 0x000fca0000000000 */
[----:B------:R-:W-:-:S13]  /*1150*/  ISETP.GT.AND P0, PT, R23, R22, PT ;  /* 0x000000161700720c */ /* 0x000fda0003f04270 */
[----:B------:R-:W-:Y:S05]  /*1160*/  @!P0 BRA `(.L_x_20) ;  /* 0xfffffffc00ac8947 */ /* 0x000fea000383ffff */
.L_x_18:
[----:B------:R-:W-:-:S13]  /*1170*/  ISETP.GE.AND P0, PT, R23, R2, PT ;  /* 0x000000021700720c */ /* 0x000fda0003f06270 */
[----:B------:R-:W-:Y:S05]  /*1180*/  @P0 BRA `(.L_x_19) ;  /* 0x0000000400e80947 */ /* 0x000fea0003800000 */
[----:B------:R-:W-:Y:S01]  /*1190*/  IMAD.IADD R11, R2, 0x1, -R23 ;  /* 0x00000001020b7824 */ /* 0x000fe200078e0a17 */
[----:B------:R-:W-:Y:S04]  /*11a0*/  BSSY.RECONVERGENT B1, `(.L_x_19) ;  /* 0x0000078000017945 */ /* 0x000fe80003800200 */
[----:B------:R-:W-:-:S13]  /*11b0*/  ISETP.GE.AND P0, PT, R0, R11, PT ;  /* 0x0000000b0000720c */ /* 0x000fda0003f06270 */
[----:B------:R-:W-:Y:S05]  /*11c0*/  @P0 BRA `(.L_x_21) ;  /* 0x0000000400d40947 */ /* 0x000fea0003800000 */
[----:B------:R-:W-:Y:S01]  /*11d0*/  LOP3.LUT R4, RZ, R0, RZ, 0x33, !PT ;  /* 0x00000000ff047212 */ /* 0x000fe200078e33ff */
[----:B------:R-:W-:Y:S03]  /*11e0*/  BSSY.RECONVERGENT B2, `(.L_x_22) ;  /* 0x0000015000027945 */ /* 0x000fe60003800200 */
[----:B------:R-:W-:-:S04]  /*11f0*/  IADD3 R4, PT, PT, -R23, R2, R4 ;  /* 0x0000000217047210 */ /* 0x000fc80007ffe104 */
[C---:B------:R-:W-:Y:S02]  /*1200*/  LOP3.LUT R2, R4.reuse, 0x300, RZ, 0xc0, !PT ;  /* 0x0000030004027812 */ /* 0x040fe400078ec0ff */
[----:B------:R-:W-:Y:S02]  /*1210*/  ISETP.GE.U32.AND P1, PT, R4, 0x300, PT ;  /* 0x000003000400780c */ /* 0x000fe40003f26070 */
[----:B------:R-:W-:Y:S01]  /*1220*/  ISETP.NE.AND P0, PT, R2, 0x300, PT ;  /* 0x000003000200780c */ /* 0x000fe20003f05270 */
[----:B------:R-:W-:-:S12]  /*1230*/  IMAD.MOV.U32 R2, RZ, RZ, R0 ;  /* 0x000000ffff027224 */ /* 0x000fd800078e0000 */
[----:B------:R-:W-:Y:S05]  /*1240*/  @!P0 BRA `(.L_x_23) ;  /* 0x0000000000388947 */ /* 0x000fea0003800000 */
[----:B------:R-:W0:Y:S01]  /*1250*/  LDC.64 R6, c[0x0][0x380] ;  /* 0x0000e000ff067b82 */ /* 0x000e220000000a00 */
[----:B------:R-:W-:Y:S01]  /*1260*/  LEA.HI R2, R4, 0x1, RZ, 0x18 ;  /* 0x0000000104027811 */ /* 0x000fe200078fc0ff */
[----:B------:R-:W-:-:S03]  /*1270*/  IMAD.IADD R9, R0, 0x1, R23 ;  /* 0x0000000100097824 */ /* 0x000fc600078e0217 */
[----:B------:R-:W-:Y:S01]  /*1280*/  LOP3.LUT R4, R2, 0x3, RZ, 0xc0, !PT ;  /* 0x0000000302047812 */ /* 0x000fe200078ec0ff */
[----:B------:R-:W-:-:S04]  /*1290*/  IMAD.MOV.U32 R2, RZ, RZ, R0 ;  /* 0x000000ffff027224 */ /* 0x000fc800078e0000 */
[----:B------:R-:W-:-:S07]  /*12a0*/  IMAD.MOV R8, RZ, RZ, -R4 ;  /* 0x000000ffff087224 */ /* 0x000fce00078e0a04 */
.L_x_24:
[----:B0-----:R-:W-:-:S06]  /*12b0*/  IMAD.WIDE.U32 R4, R9, 0x4, R6 ;  /* 0x0000000409047825 */ /* 0x001fcc00078e0006 */
[----:B------:R-:W2:Y:S01]  /*12c0*/  LDG.E.CONSTANT R4, desc[UR6][R4.64] ;  /* 0x0000000604047981 */ /* 0x000ea2000c1e9900 */
[----:B------:R-:W-:Y:S02]  /*12d0*/  VIADD R8, R8, 0x1 ;  /* 0x0000000108087836 */ /* 0x000fe40000000000 */
[----:B------:R-:W-:Y:S02]  /*12e0*/  VIADD R2, R2, 0x100 ;  /* 0x0000010002027836 */ /* 0x000fe40000000000 */
[----:B------:R-:W-:Y:S01]  /*12f0*/  VIADD R9, R9, 0x100 ;  /* 0x0000010009097836 */ /* 0x000fe20000000000 */
[----:B------:R-:W-:Y:S02]  /*1300*/  ISETP.NE.AND P0, PT, R8, RZ, PT ;  /* 0x000000ff0800720c */ /* 0x000fe40003f05270 */
[----:B--2---:R-:W-:-:S11]  /*1310*/  VIMNMX R3, PT, PT, R4, R3, !PT ;  /* 0x0000000304037248 */ /* 0x004fd60007fe0100 */
[----:B------:R-:W-:Y:S05]  /*1320*/  @P0 BRA `(.L_x_24) ;  /* 0xfffffffc00e00947 */ /* 0x000fea000383ffff */
.L_x_23:
[----:B------:R-:W-:Y:S05]  /*1330*/  BSYNC.RECONVERGENT B2 ;  /* 0x0000000000027941 */ /* 0x000fea0003800200 */
.L_x_22:
[----:B------:R-:W-:Y:S05]  /*1340*/  @!P1 BRA `(.L_x_21) ;  /* 0x0000000400749947 */ /* 0x000fea0003800000 */
[----:B------:R-:W0:Y:S01]  /*1350*/  LDCU.64 UR4, c[0x0][0x380] ;  /* 0x00007000ff0477ac */ /* 0x000e220008000a00 */
[----:B------:R-:W-:Y:S01]  /*1360*/  IMAD.IADD R7, R11, 0x1, -R2 ;  /* 0x000000010b077824 */ /* 0x000fe200078e0a02 */
[C---:B------:R-:W-:Y:S01]  /*1370*/  IADD3 R5, P0, PT, R2.reuse, R23, RZ ;  /* 0x0000001702057210 */ /* 0x040fe20007f1e0ff */
[----:B------:R-:W-:Y:S01]  /*1380*/  BSSY.RECONVERGENT B2, `(.L_x_25) ;  /* 0x0000033000027945 */ /* 0x000fe20003800200 */
[----:B------:R-:W-:Y:S02]  /*1390*/  IMAD.IADD R13, R2, 0x1, R23 ;  /* 0x00000001020d7824 */ /* 0x000fe400078e0217 */
[----:B------:R-:W-:Y:S01]  /*13a0*/  ISETP.GT.AND P1, PT, R7, 0xc00, PT ;  /* 0x00000c000700780c */ /* 0x000fe20003f24270 */
[----:B------:R-:W-:Y:S01]  /*13b0*/  IMAD.X R6, RZ, RZ, RZ, P0 ;  /* 0x000000ffff067224 */ /* 0x000fe200000e06ff */
[----:B0-----:R-:W-:-:S04]  /*13c0*/  LEA R4, P0, R5, UR4, 0x2 ;  /* 0x0000000405047c11 */ /* 0x001fc8000f8010ff */
[----:B------:R-:W-:Y:S02]  /*13d0*/  LEA.HI.X R5, R5, UR5, R6, 0x2, P0 ;  /* 0x0000000505057c11 */ /* 0x000fe400080f1406 */
[----:B------:R-:W-:-:S05]  /*13e0*/  IADD3 R4, P0, PT, R4, 0x800, RZ ;  /* 0x0000080004047810 */ /* 0x000fca0007f1e0ff */
[----:B------:R-:W-:Y:S01]  /*13f0*/  IMAD.X R5, RZ, RZ, R5, P0 ;  /* 0x000000ffff057224 */ /* 0x000fe200000e0605 */
[----:B------:R-:W-:Y:S01]  /*1400*/  PLOP3.LUT P0, PT, PT, PT, PT, 0x80, 0x8 ;  /* 0x000000000008781c */ /* 0x000fe20003f0f070 */
[----:B------:R-:W-:-:S12]  /*1410*/  @!P1 BRA `(.L_x_26) ;  /* 0x0000000000a49947 */ /* 0x000fd80003800000 */
[----:B------:R-:W-:Y:S01]  /*1420*/  PLOP3.LUT P0, PT, PT, PT, PT, 0x8, 0x80 ;  /* 0x000000000080781c */ /* 0x000fe20003f0e170 */
[----:B------:R-:W-:-:S12]  /*1430*/  VIADD R15, R11, 0xfffff400 ;  /* 0xfffff4000b0f7836 */ /* 0x000fd80000000000 */
.L_x_27:
[----:B------:R-:W0:Y:S01]  /*1440*/  LDC.64 R6, c[0x0][0x380] ;  /* 0x0000e000ff067b82 */ /* 0x000e220000000a00 */
[C---:B------:R-:W-:Y:S01]  /*1450*/  VIADD R25, R13.reuse, 0x400 ;  /* 0x000004000d197836 */ /* 0x040fe20000000000 */
[----:B------:R-:W2:Y:S01]  /*1460*/  LDG.E.CONSTANT R10, desc[UR6][R4.64+-0x400] ;  /* 0xfffc0006040a7981 */ /* 0x000ea2000c1e9900 */
[----:B------:R-:W-:-:S03]  /*1470*/  VIADD R9, R13, 0x800 ;  /* 0x000008000d097836 */ /* 0x000fc60000000000 */
[----:B------:R-:W3:Y:S04]  /*1480*/  LDG.E.CONSTANT R21, desc[UR6][R4.64] ;  /* 0x0000000604157981 */ /* 0x000ee8000c1e9900 */
[----:B------:R-:W3:Y:S04]  /*1490*/  LDG.E.CONSTANT R18, desc[UR6][R4.64+0x400] ;  /* 0x0004000604127981 */ /* 0x000ee8000c1e9900 */
[----:B------:R-:W4:Y:S01]  /*14a0*/  LDG.E.CONSTANT R16, desc[UR6][R4.64+0xc00] ;  /* 0x000c000604107981 */ /* 0x000f22000c1e9900 */
[----:B------:R-:W-:-:S03]  /*14b0*/  VIADD R27, R13, 0xc00 ;  /* 0x00000c000d1b7836 */ /* 0x000fc60000000000 */
[----:B------:R-:W5:Y:S04]  /*14c0*/  LDG.E.CONSTANT R17, desc[UR6][R4.64+0x1000] ;  /* 0x0010000604117981 */ /* 0x000f68000c1e9900 */
[----:B------:R-:W5:Y:S01]  /*14d0*/  LDG.E.CONSTANT R14, desc[UR6][R4.64+0x1400] ;  /* 0x00140006040e7981 */ /* 0x000f62000c1e9900 */
[----:B0-----:R-:W-:-:S03]  /*14e0*/  IMAD.WIDE.U32 R22, R13, 0x4, R6 ;  /* 0x000000040d167825 */ /* 0x001fc600078e0006 */
[----:B------:R-:W5:Y:S04]  /*14f0*/  LDG.E.CONSTANT R20, desc[UR6][R4.64+0x1c00] ;  /* 0x001c000604147981 */ /* 0x000f68000c1e9900 */
[----:B------:R-:W2:Y:S01]  /*1500*/  LDG.E.CONSTANT R12, desc[UR6][R22.64] ;  /* 0x00000006160c7981 */ /* 0x000ea2000c1e9900 */
[----:B------:R-:W-:-:S05]  /*1510*/  IMAD.WIDE.U32 R24, R25, 0x4, R6 ;  /* 0x0000000419187825 */ /* 0x000fca00078e0006 */
[----:B------:R-:W4:Y:S01]  /*1520*/  LDG.E.CONSTANT R19, desc[UR6][R24.64] ;  /* 0x0000000618137981 */ /* 0x000f22000c1e9900 */
[----:B------:R-:W-:-:S03]  /*1530*/  IMAD.WIDE.U32 R8, R9, 0x4, R6 ;  /* 0x0000000409087825 */ /* 0x000fc600078e0006 */
[----:B------:R-:W5:Y:S01]  /*1540*/  LDG.E.CONSTANT R23, desc[UR6][R4.64+0x2000] ;  /* 0x0020000604177981 */ /* 0x000f62000c1e9900 */
[----:B------:R-:W-:-:S03]  /*1550*/  IMAD.WIDE.U32 R6, R27, 0x4, R6 ;  /* 0x000000041b067825 */ /* 0x000fc600078e0006 */
[----:B------:R-:W5:Y:S04]  /*1560*/  LDG.E.CONSTANT R9, desc[UR6][R8.64] ;  /* 0x0000000608097981 */ /* 0x000f68000c1e9900 */
[----:B------:R-:W5:Y:S04]  /*1570*/  LDG.E.CONSTANT R22, desc[UR6][R4.64+0x2400] ;  /* 0x0024000604167981 */ /* 0x000f68000c1e9900 */
[----:B------:R0:W5:Y:S04]  /*1580*/  LDG.E.CONSTANT R6, desc[UR6][R6.64] ;  /* 0x0000000606067981 */ /* 0x000168000c1e9900 */
[----:B------:R-:W5:Y:S04]  /*1590*/  LDG.E.CONSTANT R25, desc[UR6][R4.64+0x2c00] ;  /* 0x002c000604197981 */ /* 0x000f68000c1e9900 */
[----:B------:R-:W5:Y:S04]  /*15a0*/  LDG.E.CONSTANT R27, desc[UR6][R4.64+0x3000] ;  /* 0x00300006041b7981 */ /* 0x000f68000c1e9900 */
[----:B------:R1:W5:Y:S01]  /*15b0*/  LDG.E.CONSTANT R24, desc[UR6][R4.64+0x3400] ;  /* 0x0034000604187981 */ /* 0x000362000c1e9900 */
[----:B------:R-:W-:-:S05]  /*15c0*/  VIADD R2, R2, 0x1000 ;  /* 0x0000100002027836 */ /* 0x000fca0000000000 */
[----:B------:R-:W-:Y:S02]  /*15d0*/  ISETP.GE.AND P1, PT, R2, R15, PT ;  /* 0x0000000f0200720c */ /* 0x000fe40003f26270 */
[----:B0-----:R-:W-:Y:S01]  /*15e0*/  IADD3 R7, P2, PT, R4, 0x4000, RZ ;  /* 0x0000400004077810 */ /* 0x001fe20007f5e0ff */
[----:B------:R-:W-:-:S04]  /*15f0*/  VIADD R13, R13, 0x1000 ;  /* 0x000010000d0d7836 */ /* 0x000fc80000000000 */
[----:B-1----:R-:W-:Y:S02]  /*1600*/  IMAD.X R5, RZ, RZ, R5, P2 ;  /* 0x000000ffff057224 */ /* 0x002fe400010e0605 */
[----:B------:R-:W-:Y:S01]  /*1610*/  IMAD.MOV.U32 R4, RZ, RZ, R7 ;  /* 0x000000ffff047224 */ /* 0x000fe200078e0007 */
[----:B--2---:R-:W-:-:S04]  /*1620*/  VIMNMX3 R10, R3, R12, R10, !PT ;  /* 0x0000000c030a720f */ /* 0x004fc8000780010a */
[----:B---3--:R-:W-:-:S04]  /*1630*/  VIMNMX3 R10, R10, R21, R18, !PT ;  /* 0x000000150a0a720f */ /* 0x008fc80007800112 */
[----:B----4-:R-:W-:-:S04]  /*1640*/  VIMNMX3 R10, R10, R19, R16, !PT ;  /* 0x000000130a0a720f */ /* 0x010fc80007800110 */
[----:B-----5:R-:W-:-:S04]  /*1650*/  VIMNMX3 R10, R10, R17, R14, !PT ;  /* 0x000000110a0a720f */ /* 0x020fc8000780010e */
[----:B------:R-:W-:-:S04]  /*1660*/  VIMNMX3 R9, R10, R9, R20, !PT ;  /* 0x000000090a09720f */ /* 0x000fc80007800114 */
[----:B------:R-:W-:-:S04]  /*1670*/  VIMNMX3 R9, R9, R23, R22, !PT ;  /* 0x000000170909720f */ /* 0x000fc80007800116 */
[----:B------:R-:W-:-:S04]  /*1680*/  VIMNMX3 R6, R9, R6, R25, !PT ;  /* 0x000000060906720f */ /* 0x000fc80007800119 */
[----:B------:R-:W-:Y:S01]  /*1690*/  VIMNMX3 R3, R6, R27, R24, !PT ;  /* 0x0000001b0603720f */ /* 0x000fe20007800118 */
[----:B------:R-:W-:Y:S06]  /*16a0*/  @!P1 BRA `(.L_x_27) ;  /* 0xfffffffc00649947 */ /* 0x000fec000383ffff */
.L_x_26:
[----:B------:R-:W-:Y:S05]  /*16b0*/  BSYNC.RECONVERGENT B2 ;  /* 0x0000000000027941 */ /* 0x000fea0003800200 */
.L_x_25:
[----:B------:R-:W-:Y:S01]  /*16c0*/  IMAD.IADD R6, R11, 0x1, -R2 ;  /* 0x000000010b067824 */ /* 0x000fe200078e0a02 */
[----:B------:R-:W-:Y:S04]  /*16d0*/  BSSY.RECONVERGENT B2, `(.L_x_28) ;  /* 0x000001a000027945 */ /* 0x000fe80003800200 */
[----:B------:R-:W-:-:S13]  /*16e0*/  ISETP.GT.AND P1, PT, R6, 0x400, PT ;  /* 0x000004000600780c */ /* 0x000fda0003f24270 */
[----:B------:R-:W-:Y:S05]  /*16f0*/  @!P1 BRA `(.L_x_29) ;  /* 0x00000000005c9947 */ /* 0x000fea0003800000 */
[----:B------:R-:W0:Y:S01]  /*1700*/  LDC.64 R8, c[0x0][0x380] ;  /* 0x0000e000ff087b82 */ /* 0x000e220000000a00 */
[C---:B------:R-:W-:Y:S01]  /*1710*/  VIADD R15, R13.reuse, 0x400 ;  /* 0x000004000d0f7836 */ /* 0x040fe20000000000 */
[----:B------:R-:W2:Y:S04]  /*1720*/  LDG.E.CONSTANT R10, desc[UR6][R4.64+-0x400] ;  /* 0xfffc0006040a7981 */ /* 0x000ea8000c1e9900 */
[----:B------:R-:W3:Y:S04]  /*1730*/  LDG.E.CONSTANT R12, desc[UR6][R4.64+0x400] ;  /* 0x00040006040c7981 */ /* 0x000ee8000c1e9900 */
[----:B------:R-:W4:Y:S04]  /*1740*/  LDG.E.CONSTANT R14, desc[UR6][R4.64+0xc00] ;  /* 0x000c0006040e7981 */ /* 0x000f28000c1e9900 */
[----:B------:R-:W5:Y:S04]  /*1750*/  LDG.E.CONSTANT R17, desc[UR6][R4.64+0x1000] ;  /* 0x0010000604117981 */ /* 0x000f68000c1e9900 */
[----:B------:R1:W5:Y:S01]  /*1760*/  LDG.E.CONSTANT R16, desc[UR6][R4.64+0x1400] ;  /* 0x0014000604107981 */ /* 0x000362000c1e9900 */
[----:B0-----:R-:W-:-:S04]  /*1770*/  IMAD.WIDE.U32 R6, R13, 0x4, R8 ;  /* 0x000000040d067825 */ /* 0x001fc800078e0008 */
[----:B------:R-:W-:Y:S02]  /*1780*/  IMAD.WIDE.U32 R8, R15, 0x4, R8 ;  /* 0x000000040f087825 */ /* 0x000fe400078e0008 */
[----:B------:R-:W2:Y:S04]  /*1790*/  LDG.E.CONSTANT R6, desc[UR6][R6.64] ;  /* 0x0000000606067981 */ /* 0x000ea8000c1e9900 */
[----:B------:R-:W3:Y:S04]  /*17a0*/  LDG.E.CONSTANT R15, desc[UR6][R4.64] ;  /* 0x00000006040f7981 */ /* 0x000ee8000c1e9900 */
[----:B------:R-:W4:Y:S01]  /*17b0*/  LDG.E.CONSTANT R9, desc[UR6][R8.64] ;  /* 0x0000000608097981 */ /* 0x000f22000c1e9900 */
[----:B------:R-:W-:Y:S01]  /*17c0*/  PLOP3.LUT P0, PT, PT, PT, PT, 0x8, 0x80 ;  /* 0x000000000080781c */ /* 0x000fe20003f0e170 */
[----:B------:R-:W-:-:S02]  /*17d0*/  VIADD R2, R2, 0x800 ;  /* 0x0000080002027836 */ /* 0x000fc40000000000 */
[----:B------:R-:W-:Y:S01]  /*17e0*/  VIADD R13, R13, 0x800 ;  /* 0x000008000d0d7836 */ /* 0x000fe20000000000 */
[----:B--2---:R-:W-:Y:S02]  /*17f0*/  VIMNMX3 R10, R3, R6, R10, !PT ;  /* 0x00000006030a720f */ /* 0x004fe4000780010a */
[----:B------:R-:W-:Y:S02]  /*1800*/  IADD3 R6, P1, PT, R4, 0x2000, RZ ;  /* 0x0000200004067810 */ /* 0x000fe40007f3e0ff */
[----:B---3--:R-:W-:-:S03]  /*1810*/  VIMNMX3 R10, R10, R15, R12, !PT ;  /* 0x0000000f0a0a720f */ /* 0x008fc6000780010c */
[----:B------:R-:W-:Y:S01]  /*1820*/  IMAD.X R7, RZ, RZ, R5, P1 ;  /* 0x000000ffff077224 */ /* 0x000fe200008e0605 */
[----:B----4-:R-:W-:Y:S01]  /*1830*/  VIMNMX3 R10, R10, R9, R14, !PT ;  /* 0x000000090a0a720f */ /* 0x010fe2000780010e */
[----:B-1----:R-:W-:Y:S02]  /*1840*/  IMAD.MOV.U32 R4, RZ, RZ, R6 ;  /* 0x000000ffff047224 */ /* 0x002fe400078e0006 */
[----:B------:R-:W-:Y:S01]  /*1850*/  IMAD.MOV.U32 R5, RZ, RZ, R7 ;  /* 0x000000ffff057224 */ /* 0x000fe200078e0007 */
[----:B-----5:R-:W-:-:S07]  /*1860*/  VIMNMX3 R3, R10, R17, R16, !PT ;  /* 0x000000110a03720f */ /* 0x020fce0007800110 */
.L_x_29:
[----:B------:R-:W-:Y:S05]  /*1870*/  BSYNC.RECONVERGENT B2 ;  /* 0x0000000000027941 */ /* 0x000fea0003800200 */
.L_x_28:
[----:B------:R-:W-:-:S13]  /*1880*/  ISETP.LT.OR P0, PT, R2, R11, P0 ;  /* 0x0000000b0200720c */ /* 0x000fda0000701670 */
[----:B------:R-:W-:Y:S05]  /*1890*/  @!P0 BRA `(.L_x_21) ;  /* 0x0000000000208947 */ /* 0x000fea0003800000 */
[----:B------:R-:W0:Y:S01]  /*18a0*/  LDC.64 R6, c[0x0][0x380] ;  /* 0x0000e000ff067b82 */ /* 0x000e220000000a00 */
[----:B------:R-:W2:Y:S04]  /*18b0*/  LDG.E.CONSTANT R2, desc[UR6][R4.64+-0x400] ;  /* 0xfffc000604027981 */ /* 0x000ea8000c1e9900 */
[----:B------:R-:W3:Y:S04]  /*18c0*/  LDG.E.CONSTANT R9, desc[UR6][R4.64] ;  /* 0x0000000604097981 */ /* 0x000ee8000c1e9900 */
[----:B------:R-:W3:Y:S01]  /*18d0*/  LDG.E.CONSTANT R8, desc[UR6][R4.64+0x400] ;  /* 0x0004000604087981 */ /* 0x000ee2000c1e9900 */
[----:B0-----:R-:W-:-:S06]  /*18e0*/  IMAD.WIDE.U32 R6, R13, 0x4, R6 ;  /* 0x000000040d067825 */ /* 0x001fcc00078e0006 */
[----:B------:R-:W2:Y:S02]  /*18f0*/  LDG.E.CONSTANT R6, desc[UR6][R6.64] ;  /* 0x0000000606067981 */ /* 0x000ea4000c1e9900 */
[----:B--2---:R-:W-:-:S04]  /*1900*/  VIMNMX3 R2, R3, R6, R2, !PT ;  /* 0x000000060302720f */ /* 0x004fc80007800102 */
[----:B---3--:R-:W-:-:S07]  /*1910*/  VIMNMX3 R3, R2, R9, R8, !PT ;  /* 0x000000090203720f */ /* 0x008fce0007800108 */
.L_x_21:
[----:B------:R-:W-:Y:S05]  /*1920*/  BSYNC.RECONVERGENT B1 ;  /* 0x0000000000017941 */ /* 0x000fea0003800200 */
.L_x_19:
[----:B------:R-:W0:Y:S01]  /*1930*/  S2R R8, SR_LANEID ;  /* 0x0000000000087919 */ /* 0x000e220000000000 */
[----:B------:R-:W1:Y:S01]  /*1940*/  SHFL.DOWN PT, R2, R3, 0x1, 0x1f ;  /* 0x08201f0003027f89 */ /* 0x000e6200000e0000 */
[C---:B0-----:R-:W-:Y:S02]  /*1950*/  ISETP.GT.AND P0, PT, R8.reuse, 0x1e, PT ;  /* 0x0000001e0800780c */ /* 0x041fe40003f04270 */
[----:B------:R-:W-:-:S11]  /*1960*/  ISETP.NE.AND P1, PT, R8, RZ, PT ;  /* 0x000000ff0800720c */ /* 0x000fd60003f25270 */
[----:B-1----:R-:W-:Y:S02]  /*1970*/  @!P0 VIMNMX R3, PT, PT, R2, R3, !PT ;  /* 0x0000000302038248 */ /* 0x002fe40007fe0100 */
[----:B------:R-:W-:Y:S01]  /*1980*/  ISETP.GT.AND P0, PT, R8, 0x1d, PT ;  /* 0x0000001d0800780c */ /* 0x000fe20003f04270 */
[----:B------:R-:W0:Y:S01]  /*1990*/  @!P1 S2R R6, SR_CgaCtaId ;  /* 0x0000000000069919 */ /* 0x000e220000008800 */
[----:B------:R-:W-:Y:S02]  /*19a0*/  @!P1 MOV R5, 0x400 ;  /* 0x0000040000059802 */ /* 0x000fe40000000f00 */
[----:B------:R-:W-:Y:S01]  /*19b0*/  @!P1 SHF.R.U32.HI R4, RZ, 0x3, R0 ;  /* 0x00000003ff049819 */ /* 0x000fe20000011600 */
[----:B------:R-:W1:Y:S03]  /*19c0*/  SHFL.DOWN PT, R2, R3, 0x2, 0x1f ;  /* 0x08401f0003027f89 */ /* 0x000e6600000e0000 */
[----:B------:R-:W-:-:S05]  /*19d0*/  @!P1 LOP3.LUT R4, R4, 0x7c, RZ, 0xc0, !PT ;  /* 0x0000007c04049812 */ /* 0x000fca00078ec0ff */
[----:B-1----:R-:W-:Y:S02]  /*19e0*/  @!P0 VIMNMX R3, PT, PT, R3, R2, !PT ;  /* 0x0000000203038248 */ /* 0x002fe40007fe0100 */
[----:B------:R-:W-:Y:S02]  /*19f0*/  ISETP.GT.AND P0, PT, R8, 0x1b, PT ;  /* 0x0000001b0800780c */ /* 0x000fe40003f04270 */
[----:B0-----:R-:W-:Y:S01]  /*1a00*/  @!P1 LEA R5, R6, R5, 0x18 ;  /* 0x0000000506059211 */ /* 0x001fe200078ec0ff */
[----:B------:R-:W0:Y:S04]  /*1a10*/  SHFL.DOWN PT, R2, R3, 0x4, 0x1f ;  /* 0x08801f0003027f89 */ /* 0x000e2800000e0000 */
[----:B------:R-:W-:-:S06]  /*1a20*/  @!P1 IMAD.IADD R7, R4, 0x1, R5 ;  /* 0x0000000104079824 */ /* 0x000fcc00078e0205 */
        /* <DEDUP_REMOVED lines=12> */
[----:B------:R-:W0:Y:S01]  /*1af0*/  S2UR UR5, SR_CgaCtaId ;  /* 0x00000000000579c3 */ /* 0x000e220000008800 */
[----:B------:R-:W-:Y:S02]  /*1b00*/  UMOV UR4, 0x400 ;  /* 0x0000040000047882 */ /* 0x000fe40000000000 */
[----:B0-----:R-:W-:-:S09]  /*1b10*/  ULEA UR4, UR5, UR4, 0x18 ;  /* 0x0000000405047291 */ /* 0x001fd2000f8ec0ff */
[----:B------:R-:W-:Y:S04]  /*1b20*/  LDS R0, [UR4+0xc] ;  /* 0x00000c04ff007984 */ /* 0x000fe80008000800 */
[----:B------:R-:W0:Y:S04]  /*1b30*/  LDS.128 R8, [UR4+0x10] ;  /* 0x00001004ff087984 */ /* 0x000e280008000c00 */
[----:B---3--:R-:W1:Y:S01]  /*1b40*/  LDS.64 R2, [UR4+0x20] ;  /* 0x00002004ff027984 */ /* 0x008e620008000a00 */
[----:B0-----:R-:W-:-:S04]  /*1b50*/  VIMNMX3 R0, R5, R0, R8, !PT ;  /* 0x000000000500720f */ /* 0x001fc80007800108 */
[----:B------:R-:W-:-:S04]  /*1b60*/  VIMNMX3 R0, R0, R9, R10, !PT ;  /* 0x000000090000720f */ /* 0x000fc8000780010a */
[----:B-1----:R-:W-:-:S04]  /*1b70*/  VIMNMX3 R0, R0, R11, R2, !PT ;  /* 0x0000000b0000720f */ /* 0x002fc80007800102 */
[----:B------:R-:W-:Y:S01]  /*1b80*/  VIMNMX R5, PT, PT, R0, R3, !PT ;  /* 0x0000000300057248 */ /* 0x000fe20007fe0100 */
[----:B------:R-:W-:Y:S06]  /*1b90*/  BRA `(.L_x_17) ;  /* 0x0000001c00007947 */ /* 0x000fec0003800000 */
.L_x_2:
        /* <DEDUP_REMOVED lines=12> */
.L_x_32:
[----:B------:R-:W-:Y:S05]  /*1c60*/  BSYNC.RECONVERGENT B1 ;  /* 0x0000000000017941 */ /* 0x000fea0003800200 */
.L_x_31:
        /* <DEDUP_REMOVED lines=16> */
.L_x_37:
        /* <DEDUP_REMOVED lines=9> */
.L_x_36:
[----:B------:R-:W-:Y:S05]  /*1e00*/  BSYNC.RECONVERGENT B2 ;  /* 0x0000000000027941 */ /* 0x000fea0003800200 */
.L_x_35:
        /* <DEDUP_REMOVED lines=8> */
.L_x_40:
        /* <DEDUP_REMOVED lines=35> */
.L_x_39:
[----:B------:R-:W-:Y:S05]  /*20c0*/  BSYNC.RECONVERGENT B2 ;  /* 0x0000000000027941 */ /* 0x000fea0003800200 */
.L_x_38:
        /* <DEDUP_REMOVED lines=22> */
.L_x_42:
[----:B------:R-:W-:Y:S05]  /*2230*/  BSYNC.RECONVERGENT B2 ;  /* 0x0000000000027941 */ /* 0x000fea0003800200 */
.L_x_41:
        /* <DEDUP_REMOVED lines=10> */
.L_x_34:
[----:B------:R-:W-:Y:S05]  /*22e0*/  BSYNC.RECONVERGENT B1 ;  /* 0x0000000000017941 */ /* 0x000fea0003800200 */
.L_x_33:
        /* <DEDUP_REMOVED lines=37> */
[----:B--2---:R-:W1:Y:S01]  /*2540*/  LDS.64 R2, [UR4+0x20] ;  /* 0x00002004ff027984 */ /* 0x004e620008000a00 */
[----:B0-----:R-:W-:-:S04]  /*2550*/  VIMNMX3 R0, R5, R0, R8, !PT ;  /* 0x000000000500720f */ /* 0x001fc80007800108 */
[----:B------:R-:W-:-:S04]  /*2560*/  VIMNMX3 R0, R0, R9, R10, !PT ;  /* 0x000000090000720f */ /* 0x000fc8000780010a */
[----:B-1----:R-:W-:-:S04]  /*2570*/  VIMNMX3 R0, R0, R11, R2, !PT ;  /* 0x0000000b0000720f */ /* 0x002fc80007800102 */
[----:B------:R-:W-:Y:S01]  /*2580*/  VIMNMX R5, PT, PT, R0, R3, !PT ;  /* 0x0000000300057248 */ /* 0x000fe20007fe0100 */
[----:B------:R-:W-:Y:S06]  /*2590*/  BRA `(.L_x_17) ;  /* 0x0000001000807947 */ /* 0x000fec0003800000 */
.L_x_43:
[----:B0-----:R-:W0:Y:S01]  /*25a0*/  S2R R4, SR_LANEID ;  /* 0x0000000000047919 */ /* 0x001e220000000000 */
[----:B------:R-:W-:-:S04]  /*25b0*/  LOP3.LUT R0, R3, 0x3e0, RZ, 0xc0, !PT ;  /* 0x000003e003007812 */ /* 0x000fc800078ec0ff */
[----:B------:R-:W-:Y:S01]  /*25c0*/  LOP3.LUT R9, RZ, R0, RZ, 0x33, !PT ;  /* 0x00000000ff097212 */ /* 0x000fe200078e33ff */
[----:B------:R-:W-:-:S04]  /*25d0*/  VIADD R5, R0, 0x20 ;  /* 0x0000002000057836 */ /* 0x000fc80000000000 */
[----:B------:R-:W-:Y:S01]  /*25e0*/  IMAD.IADD R9, R9, 0x1, R2 ;  /* 0x0000000109097824 */ /* 0x000fe200078e0202 */
[----:B------:R-:W-:-:S04]  /*25f0*/  ISETP.GT.AND P0, PT, R5, R2, PT ;  /* 0x000000020500720c */ /* 0x000fc80003f04270 */
[----:B------:R-:W-:-:S05]  /*2600*/  SEL R6, R9, 0x1f, P0 ;  /* 0x0000001f09067807 */ /* 0x000fca0000000000 */
[----:B------:R-:W1:Y:S01]  /*2610*/  SHFL.DOWN PT, R0, R7, 0x1, R6 ;  /* 0x0820000007007989 */ /* 0x000e6200000e0006 */
[C---:B0-----:R-:W-:Y:S01]  /*2620*/  ISETP.GE.AND P0, PT, R4.reuse, R6, PT ;  /* 0x000000060400720c */ /* 0x041fe20003f06270 */
[C---:B------:R-:W-:Y:S01]  /*2630*/  VIADD R5, R4.reuse, 0x2 ;  /* 0x0000000204057836 */ /* 0x040fe20000000000 */
[----:B------:R-:W-:-:S11]  /*2640*/  ISETP.NE.AND P1, PT, R4, RZ, PT ;  /* 0x000000ff0400720c */ /* 0x000fd60003f25270 */
[----:B-1----:R-:W-:Y:S02]  /*2650*/  @!P0 VIMNMX R7, PT, PT, R0, R7, !PT ;  /* 0x0000000700078248 */ /* 0x002fe40007fe0100 */
[----:B------:R-:W-:Y:S01]  /*2660*/  ISETP.GT.AND P0, PT, R5, R6, PT ;  /* 0x000000060500720c */ /* 0x000fe20003f04270 */
[----:B------:R-:W-:Y:S01]  /*2670*/  VIADD R5, R4, 0x4 ;  /* 0x0000000404057836 */ /* 0x000fe20000000000 */
[----:B------:R-:W0:Y:S01]  /*2680*/  @!P1 S2R R8, SR_CgaCtaId ;  /* 0x0000000000089919 */ /* 0x000e220000008800 */
[----:B------:R-:W1:Y:S10]  /*2690*/  SHFL.DOWN PT, R0, R7, 0x2, R6 ;  /* 0x0840000007007989 */ /* 0x000e7400000e0006 */
[----:B-1----:R-:W-:-:S02]  /*26a0*/  @!P0 VIMNMX R7, PT, PT, R7, R0, !PT ;  /* 0x0000000007078248 */ /* 0x002fc40007fe0100 */
[----:B------:R-:W-:Y:S01]  /*26b0*/  ISETP.GT.AND P0, PT, R5, R6, PT ;  /* 0x000000060500720c */ /* 0x000fe20003f04270 */
[----:B------:R-:W-:Y:S02]  /*26c0*/  VIADD R5, R4, 0x8 ;  /* 0x0000000804057836 */ /* 0x000fe40000000000 */
[----:B------:R-:W1:Y:S10]  /*26d0*/  SHFL.DOWN PT, R0, R7, 0x4, R6 ;  /* 0x0880000007007989 */ /* 0x000e7400000e0006 */
[----:B-1----:R-:W-:-:S02]  /*26e0*/  @!P0 VIMNMX R7, PT, PT, R7, R0, !PT ;  /* 0x0000000007078248 */ /* 0x002fc40007fe0100 */
[----:B------:R-:W-:Y:S01]  /*26f0*/  ISETP.GT.AND P0, PT, R5, R6, PT ;  /* 0x000000060500720c */ /* 0x000fe20003f04270 */
[----:B------:R-:W-:Y:S01]  /*2700*/  VIADD R5, R4, 0x10 ;  /* 0x0000001004057836 */ /* 0x000fe20000000000 */
[----:B------:R-:W-:Y:S01]  /*2710*/  @!P1 SHF.R.U32.HI R4, RZ, 0x3, R3 ;  /* 0x00000003ff049819 */ /* 0x000fe20000011603 */
[----:B------:R-:W1:Y:S03]  /*2720*/  SHFL.DOWN PT, R0, R7, 0x8, R6 ;  /* 0x0900000007007989 */ /* 0x000e6600000e0006 */
[----:B------:R-:W-:-:S07]  /*2730*/  @!P1 LOP3.LUT R4, R4, 0x7c, RZ, 0xc0, !PT ;  /* 0x0000007c04049812 */ /* 0x000fce00078ec0ff */
[----:B-1----:R-:W-:Y:S02]  /*2740*/  @!P0 VIMNMX R7, PT, PT, R7, R0, !PT ;  /* 0x0000000007078248 */ /* 0x002fe40007fe0100 */
[----:B------:R-:W-:Y:S02]  /*2750*/  ISETP.GT.AND P0, PT, R5, R6, PT ;  /* 0x000000060500720c */ /* 0x000fe40003f04270 */
[----:B------:R-:W-:Y:S01]  /*2760*/  @!P1 MOV R5, 0x400 ;  /* 0x0000040000059802 */ /* 0x000fe20000000f00 */
[----:B------:R-:W1:Y:S03]  /*2770*/  SHFL.DOWN PT, R0, R7, 0x10, R6 ;  /* 0x0a00000007007989 */ /* 0x000e6600000e0006 */
[----:B0-----:R-:W-:-:S05]  /*2780*/  @!P1 LEA R5, R8, R5, 0x18 ;  /* 0x0000000508059211 */ /* 0x001fca00078ec0ff */
[----:B------:R-:W-:Y:S02]  /*2790*/  @!P1 IMAD.IADD R4, R4, 0x1, R5 ;  /* 0x0000000104049824 */ /* 0x000fe400078e0205 */
[----:B-1----:R-:W-:Y:S02]  /*27a0*/  @!P0 VIMNMX R7, PT, PT, R7, R0, !PT ;  /* 0x0000000007078248 */ /* 0x002fe40007fe0100 */
        /* <DEDUP_REMOVED lines=12> */
[----:B------:R-:W1:Y:S04]  /*2870*/  LDS R0, [UR4+0xc] ;  /* 0x00000c04ff007984 */ /* 0x000e680008000800 */
[----:B------:R-:W0:Y:S04]  /*2880*/  LDS.128 R8, [UR4+0x10] ;  /* 0x00001004ff087984 */ /* 0x000e280008000c00 */
[----:B------:R-:W2:Y:S01]  /*2890*/  LDS.64 R6, [UR4+0x20] ;  /* 0x00002004ff067984 */ /* 0x000ea20008000a00 */
[----:B-1----:R-:W-:Y:S02]  /*28a0*/  @P2 VIMNMX R5, PT, PT, R5, R0, !PT ;  /* 0x0000000005052248 */ /* 0x002fe40007fe0100 */
[----:B------:R-:W-:-:S02]  /*28b0*/  ISETP.GT.AND P2, PT, R2, 0xa0, PT ;  /* 0x000000a00200780c */ /* 0x000fc40003f44270 */
[----:B0-----:R-:W-:Y:S02]  /*28c0*/  @P4 VIMNMX R5, PT, PT, R5, R8, !PT ;  /* 0x0000000805054248 */ /* 0x001fe40007fe0100 */
[C---:B------:R-:W-:Y:S02]  /*28d0*/  ISETP.GT.AND P4, PT, R2.reuse, 0xc0, PT ;  /* 0x000000c00200780c */ /* 0x040fe40003f84270 */
[----:B------:R-:W-:Y:S02]  /*28e0*/  @P3 VIMNMX R5, PT, PT, R5, R9, !PT ;  /* 0x0000000905053248 */ /* 0x000fe40007fe0100 */
[----:B------:R-:W-:Y:S02]  /*28f0*/  ISETP.GT.AND P3, PT, R2, 0xe0, PT ;  /* 0x000000e00200780c */ /* 0x000fe40003f64270 */
[----:B------:R-:W-:-:S04]  /*2900*/  @P1 VIMNMX R5, PT, PT, R5, R10, !PT ;  /* 0x0000000a05051248 */ /* 0x000fc80007fe0100 */
[----:B------:R-:W-:-:S04]  /*2910*/  @P2 VIMNMX R5, PT, PT, R5, R11, !PT ;  /* 0x0000000b05052248 */ /* 0x000fc80007fe0100 */
[----:B--2---:R-:W-:-:S04]  /*2920*/  @P4 VIMNMX R5, PT, PT, R5, R6, !PT ;  /* 0x0000000605054248 */ /* 0x004fc80007fe0100 */
[----:B------:R-:W-:Y:S01]  /*2930*/  @P3 VIMNMX R5, PT, PT, R5, R7, !PT ;  /* 0x0000000705053248 */ /* 0x000fe20007fe0100 */
[----:B------:R-:W-:Y:S06]  /*2940*/  BRA `(.L_x_17) ;  /* 0x0000000c00947947 */ /* 0x000fec0003800000 */
.L_x_30:
[----:B------:R-:W0:Y:S01]  /*2950*/  S2R R8, SR_TID.X ;  /* 0x0000000000087919 */ /* 0x000e220000002100 */
[----:B------:R-:W0:Y:S02]  /*2960*/  LDC.64 R4, c[0x0][0x380] ;  /* 0x0000e000ff047b82 */ /* 0x000e240000000a00 */
[----:B0-----:R-:W-:-:S05]  /*2970*/  IMAD.WIDE.U32 R4, R8, 0x4, R4 ;  /* 0x0000000408047825 */ /* 0x001fca00078e0004 */
[----:B------:R-:W2:Y:S04]  /*2980*/  LDG.E.CONSTANT R20, desc[UR6][R4.64] ;  /* 0x0000000604147981 */ /* 0x000ea8000c1e9900 */
[----:B------:R-:W2:Y:S04]  /*2990*/  LDG.E.CONSTANT R0, desc[UR6][R4.64+0x400] ;  /* 0x0004000604007981 */ /* 0x000ea8000c1e9900 */
[----:B------:R-:W2:Y:S04]  /*29a0*/  LDG.E.CONSTANT R3, desc[UR6][R4.64+0x800] ;  /* 0x0008000604037981 */ /* 0x000ea8000c1e9900 */
[----:B------:R-:W3:Y:S04]  /*29b0*/  LDG.E.CONSTANT R6, desc[UR6][R4.64+0xc00] ;  /* 0x000c000604067981 */ /* 0x000ee8000c1e9900 */
[----:B------:R-:W3:Y:S04]  /*29c0*/  LDG.E.CONSTANT R7, desc[UR6][R4.64+0x1000] ;  /* 0x0010000604077981 */ /* 0x000ee8000c1e9900 */
[----:B------:R-:W3:Y:S04]  /*29d0*/  LDG.E.CONSTANT R9, desc[UR6][R4.64+0x1400] ;  /* 0x0014000604097981 */ /* 0x000ee8000c1e9900 */
[----:B------:R-:W4:Y:S04]  /*29e0*/  LDG.E.CONSTANT R10, desc[UR6][R4.64+0x1800] ;  /* 0x00180006040a7981 */ /* 0x000f28000c1e9900 */
[----:B------:R-:W4:Y:S04]  /*29f0*/  LDG.E.CONSTANT R11, desc[UR6][R4.64+0x1c00] ;  /* 0x001c0006040b7981 */ /* 0x000f28000c1e9900 */
[----:B------:R-:W4:Y:S04]  /*2a00*/  LDG.E.CONSTANT R12, desc[UR6][R4.64+0x2000] ;  /* 0x00200006040c7981 */ /* 0x000f28000c1e9900 */
[----:B------:R-:W5:Y:S04]  /*2a10*/  LDG.E.CONSTANT R13, desc[UR6][R4.64+0x2400] ;  /* 0x00240006040d7981 */ /* 0x000f68000c1e9900 */
[----:B------:R-:W5:Y:S04]  /*2a20*/  LDG.E.CONSTANT R14, desc[UR6][R4.64+0x2800] ;  /* 0x00280006040e7981 */ /* 0x000f68000c1e9900 */
[----:B------:R-:W5:Y:S04]  /*2a30*/  LDG.E.CONSTANT R15, desc[UR6][R4.64+0x2c00] ;  /* 0x002c0006040f7981 */ /* 0x000f68000c1e9900 */
[----:B------:R-:W5:Y:S04]  /*2a40*/  LDG.E.CONSTANT R16, desc[UR6][R4.64+0x3000] ;  /* 0x0030000604107981 */ /* 0x000f68000c1e9900 */
[----:B------:R-:W5:Y:S04]  /*2a50*/  LDG.E.CONSTANT R17, desc[UR6][R4.64+0x3400] ;  /* 0x0034000604117981 */ /* 0x000f68000c1e9900 */
[----:B------:R-:W5:Y:S04]  /*2a60*/  LDG.E.CONSTANT R18, desc[UR6][R4.64+0x3800] ;  /* 0x0038000604127981 */ /* 0x000f68000c1e9900 */
[----:B------:R-:W5:Y:S01]  /*2a70*/  LDG.E.CONSTANT R19, desc[UR6][R4.64+0x3c00] ;  /* 0x003c000604137981 */ /* 0x000f62000c1e9900 */
[----:B------:R-:W-:-:S02]  /*2a80*/  ISETP.GE.U32.AND P0, PT, R2, 0x2000, PT ;  /* 0x000020000200780c */ /* 0x000fc40003f06070 */
[----:B--2---:R-:W-:Y:S02]  /*2a90*/  VIMNMX3 R0, R20, R0, R3, !PT ;  /* 0x000000001400720f */ /* 0x004fe40007800103 */
[----:B---3--:R-:W-:Y:S02]  /*2aa0*/  VIMNMX3 R7, R6, R7, R9, !PT ;  /* 0x000000070607720f */ /* 0x008fe40007800109 */
[----:B----4-:R-:W-:Y:S01]  /*2ab0*/  VIMNMX3 R10, R10, R11, R12, !PT ;  /* 0x0000000b0a0a720f */ /* 0x010fe2000780010c */
[----:B------:R-:W-:-:S03]  /*2ac0*/  IMAD.MOV.U32 R11, RZ, RZ, 0x1000 ;  /* 0x00001000ff0b7424 */ /* 0x000fc600078e00ff */
[----:B------:R-:W-:Y:S02]  /*2ad0*/  VIMNMX3 R0, R0, R7, R10, !PT ;  /* 0x000000070000720f */ /* 0x000fe4000780010a */
[----:B-----5:R-:W-:Y:S02]  /*2ae0*/  VIMNMX3 R14, R13, R14, R15, !PT ;  /* 0x0000000e0d0e720f */ /* 0x020fe4000780010f */
[----:B------:R-:W-:-:S04]  /*2af0*/  VIMNMX3 R16, R16, R17, R18, !PT ;  /* 0x000000111010720f */ /* 0x000fc80007800112 */
[----:B------:R-:W-:-:S04]  /*2b00*/  VIMNMX3 R19, R14, R16, R19, !PT ;  /* 0x000000100e13720f */ /* 0x000fc80007800113 */
[----:B------:R-:W-:Y:S01]  /*2b10*/  VIMNMX R0, PT, PT, R0, R19, !PT ;  /* 0x0000001300007248 */ /* 0x000fe20007fe0100 */
[----:B------:R-:W-:Y:S06]  /*2b20*/  @!P0 BRA `(.L_x_44) ;  /* 0x0000000000908947 */ /* 0x000fec0003800000 */
[----:B------:R-:W0:Y:S01]  /*2b30*/  LDC R3, c[0x0][0x390] ;  /* 0x0000e400ff037b82 */ /* 0x000e220000000800 */
[----:B------:R-:W-:Y:S02]  /*2b40*/  VIADD R10, R2, 0xfffff000 ;  /* 0xfffff000020a7836 */ /* 0x000fe40000000000 */
[----:B------:R-:W-:-:S07]  /*2b50*/  IMAD.MOV.U32 R11, RZ, RZ, 0x1000 ;  /* 0x00001000ff0b7424 */ /* 0x000fce00078e00ff */
.L_x_46:
[----:B------:R-:W-:-:S05]  /*2b60*/  IMAD.WIDE R6, R11, 0x4, R4 ;  /* 0x000000040b067825 */ /* 0x000fca00078e0204 */
        /* <DEDUP_REMOVED lines=14> */
[----:B------:R-:W5:Y:S04]  /*2c50*/  LDG.E.CONSTANT R12, desc[UR6][R6.64+0x3800] ;  /* 0x00380006060c7981 */ /* 0x000f68000c1e9900 */
[----:B------:R-:W5:Y:S01]  /*2c60*/  LDG.E.CONSTANT R15, desc[UR6][R6.64+0x3c00] ;  /* 0x003c0006060f7981 */ /* 0x000f62000c1e9900 */
[----:B--2---:R-:W-:Y:S01]  /*2c70*/  VIMNMX3 R17, R0, R17, R2, !PT ;  /* 0x000000110011720f */ /* 0x004fe20007800102 */
[----:B0-----:R-:W-:-:S04]  /*2c80*/  IMAD.MOV.U32 R2, RZ, RZ, R3 ;  /* 0x000000ffff027224 */ /* 0x001fc800078e0003 */
[----:B------:R-:W-:-:S05]  /*2c90*/  IMAD.IADD R0, R2, 0x1, -R11 ;  /* 0x0000000102007824 */ /* 0x000fca00078e0a0b */
[----:B------:R-:W-:Y:S02]  /*2ca0*/  ISETP.GE.AND P0, PT, R0, 0x1000, PT ;  /* 0x000010000000780c */ /* 0x000fe40003f06270 */
[----:B---3--:R-:W-:Y:S02]  /*2cb0*/  VIMNMX3 R16, R16, R19, R18, !PT ;  /* 0x000000131010720f */ /* 0x008fe40007800112 */
[----:B----4-:R-:W-:-:S04]  /*2cc0*/  VIMNMX3 R20, R20, R21, R22, !PT ;  /* 0x000000151414720f */ /* 0x010fc80007800116 */
[----:B------:R-:W-:Y:S02]  /*2cd0*/  VIMNMX3 R16, R17, R16, R20, !PT ;  /* 0x000000101110720f */ /* 0x000fe40007800114 */
[----:B-----5:R-:W-:Y:S02]  /*2ce0*/  VIMNMX3 R23, R23, R24, R25, !PT ;  /* 0x000000181717720f */ /* 0x020fe40007800119 */
[----:B------:R-:W-:Y:S02]  /*2cf0*/  VIMNMX3 R14, R14, R13, R9, !PT ;  /* 0x0000000d0e0e720f */ /* 0x000fe40007800109 */
[----:B------:R-:W-:-:S04]  /*2d00*/  VIMNMX R12, PT, PT, R12, R15, !PT ;  /* 0x0000000f0c0c7248 */ /* 0x000fc80007fe0100 */
[----:B------:R-:W-:-:S04]  /*2d10*/  VIMNMX3 R23, R23, R14, R12, !PT ;  /* 0x0000000e1717720f */ /* 0x000fc8000780010c */
[----:B------:R-:W-:Y:S01]  /*2d20*/  VIMNMX R0, PT, PT, R16, R23, !PT ;  /* 0x0000001710007248 */ /* 0x000fe20007fe0100 */
[----:B------:R-:W-:Y:S06]  /*2d30*/  @!P0 BRA `(.L_x_45) ;  /* 0x0000000400fc8947 */ /* 0x000fec0003800000 */
[----:B------:R-:W-:-:S05]  /*2d40*/  VIADD R11, R11, 0x1000 ;  /* 0x000010000b0b7836 */ /* 0x000fca0000000000 */
[----:B------:R-:W-:-:S13]  /*2d50*/  ISETP.GT.AND P0, PT, R11, R10, PT ;  /* 0x0000000a0b00720c */ /* 0x000fda0003f04270 */
[----:B------:R-:W-:Y:S05]  /*2d60*/  @!P0 BRA `(.L_x_46) ;  /* 0xfffffffc007c8947 */ /* 0x000fea000383ffff */
.L_x_44:
[----:B------:R-:W-:-:S13]  /*2d70*/  ISETP.GE.AND P0, PT, R11, R2, PT ;  /* 0x000000020b00720c */ /* 0x000fda0003f06270 */
[----:B------:R-:W-:Y:S05]  /*2d80*/  @P0 BRA `(.L_x_45) ;  /* 0x0000000400e80947 */ /* 0x000fea0003800000 */
[----:B------:R-:W-:Y:S01]  /*2d90*/  IMAD.IADD R9, R2, 0x1, -R11 ;  /* 0x0000000102097824 */ /* 0x000fe200078e0a0b */
[----:B------:R-:W-:Y:S04]  /*2da0*/  BSSY.RECONVERGENT B1, `(.L_x_45) ;  /* 0x0000078000017945 */ /* 0x000fe80003800200 */
[----:B------:R-:W-:-:S13]  /*2db0*/  ISETP.GE.AND P0, PT, R8, R9, PT ;  /* 0x000000090800720c */ /* 0x000fda0003f06270 */
[----:B------:R-:W-:Y:S05]  /*2dc0*/  @P0 BRA `(.L_x_47) ;  /* 0x0000000400d40947 */ /* 0x000fea0003800000 */
[----:B------:R-:W-:Y:S01]  /*2dd0*/  LOP3.LUT R3, RZ, R8, RZ, 0x33, !PT ;  /* 0x00000008ff037212 */ /* 0x000fe200078e33ff */
[----:B------:R-:W-:Y:S01]  /*2de0*/  BSSY.RECONVERGENT B2, `(.L_x_48) ;  /* 0x0000015000027945 */ /* 0x000fe20003800200 */
[----:B------:R-:W-:Y:S02]  /*2df0*/  IMAD.MOV.U32 R10, RZ, RZ, R8 ;  /* 0x000000ffff0a7224 */ /* 0x000fe400078e0008 */
[----:B------:R-:W-:-:S04]  /*2e00*/  IADD3 R2, PT, PT, -R11, R2, R3 ;  /* 0x000000020b027210 */ /* 0x000fc80007ffe103 */
[C---:B------:R-:W-:Y:S02]  /*2e10*/  LOP3.LUT R3, R2.reuse, 0x300, RZ, 0xc0, !PT ;  /* 0x0000030002037812 */ /* 0x040fe400078ec0ff */
[----:B------:R-:W-:Y:S02]  /*2e20*/  ISETP.GE.U32.AND P1, PT, R2, 0x300, PT ;  /* 0x000003000200780c */ /* 0x000fe40003f26070 */
[----:B------:R-:W-:-:S13]  /*2e30*/  ISETP.NE.AND P0, PT, R3, 0x300, PT ;  /* 0x000003000300780c */ /* 0x000fda0003f05270 */
[----:B------:R-:W-:Y:S05]  /*2e40*/  @!P0 BRA `(.L_x_49) ;  /* 0x0000000000388947 */ /* 0x000fea0003800000 */
[----:B------:R-:W0:Y:S01]  /*2e50*/  LDC.64 R4, c[0x0][0x380] ;  /* 0x0000e000ff047b82 */ /* 0x000e220000000a00 */
[----:B------:R-:W-:Y:S01]  /*2e60*/  LEA.HI R2, R2, 0x1, RZ, 0x18 ;  /* 0x0000000102027811 */ /* 0x000fe200078fc0ff */
[----:B------:R-:W-:Y:S02]  /*2e70*/  IMAD.IADD R7, R8, 0x1, R11 ;  /* 0x0000000108077824 */ /* 0x000fe400078e020b */
[----:B------:R-:W-:Y:S01]  /*2e80*/  IMAD.MOV.U32 R10, RZ, RZ, R8 ;  /* 0x000000ffff0a7224 */ /* 0x000fe200078e0008 */
[----:B------:R-:W-:-:S05]  /*2e90*/  LOP3.LUT R2, R2, 0x3, RZ, 0xc0, !PT ;  /* 0x0000000302027812 */ /* 0x000fca00078ec0ff */
[----:B------:R-:W-:-:S07]  /*2ea0*/  IMAD.MOV R6, RZ, RZ, -R2 ;  /* 0x000000ffff067224 */ /* 0x000fce00078e0a02 */
.L_x_50:
        /* <DEDUP_REMOVED lines=8> */
.L_x_49:
[----:B------:R-:W-:Y:S05]  /*2f30*/  BSYNC.RECONVERGENT B2 ;  /* 0x0000000000027941 */ /* 0x000fea0003800200 */
.L_x_48:
        /* <DEDUP_REMOVED lines=16> */
.L_x_53:
        /* <DEDUP_REMOVED lines=39> */
.L_x_52:
[----:B------:R-:W-:Y:S05]  /*32b0*/  BSYNC.RECONVERGENT B2 ;  /* 0x0000000000027941 */ /* 0x000fea0003800200 */
.L_x_51:
        /* <DEDUP_REMOVED lines=10> */
[----:B------:R-:W5:Y:S01]  /*3360*/  LDG.E.CONSTANT R16, desc[UR6][R2.64+0x1400] ;  /* 0x0014000602107981 */ /* 0x000f62000c1e9900 */
[----:B0-----:R-:W-:-:S04]  /*3370*/  IMAD.WIDE.U32 R4, R11, 0x4, R6 ;  /* 0x000000040b047825 */ /* 0x001fc800078e0006 */
[----:B------:R-:W-:Y:S02]  /*3380*/  IMAD.WIDE.U32 R6, R13, 0x4, R6 ;  /* 0x000000040d067825 */ /* 0x000fe400078e0006 */
[----:B------:R0:W2:Y:S04]  /*3390*/  LDG.E.CONSTANT R5, desc[UR6][R4.64] ;  /* 0x0000000604057981 */ /* 0x0000a8000c1e9900 */
[----:B------:R1:W3:Y:S04]  /*33a0*/  LDG.E.CONSTANT R13, desc[UR6][R2.64] ;  /* 0x00000006020d7981 */ /* 0x0002e8000c1e9900 */
[----:B------:R-:W4:Y:S01]  /*33b0*/  LDG.E.CONSTANT R7, desc[UR6][R6.64] ;  /* 0x0000000606077981 */ /* 0x000f22000c1e9900 */
[----:B0-----:R-:W-:Y:S01]  /*33c0*/  IADD3 R4, P1, PT, R2, 0x2000, RZ ;  /* 0x0000200002047810 */ /* 0x001fe20007f3e0ff */
[----:B------:R-:W-:Y:S01]  /*33d0*/  VIADD R10, R10, 0x800 ;  /* 0x000008000a0a7836 */ /* 0x000fe20000000000 */
[----:B------:R-:W-:Y:S01]  /*33e0*/  PLOP3.LUT P0, PT, PT, PT, PT, 0x8, 0x80 ;  /* 0x000000000080781c */ /* 0x000fe20003f0e170 */
[----:B------:R-:W-:-:S02]  /*33f0*/  VIADD R11, R11, 0x800 ;  /* 0x000008000b0b7836 */ /* 0x000fc40000000000 */
[----:B-1----:R-:W-:Y:S01]  /*3400*/  IMAD.MOV.U32 R2, RZ, RZ, R4 ;  /* 0x000000ffff027224 */ /* 0x002fe200078e0004 */
[----:B--2---:R-:W-:-:S04]  /*3410*/  VIMNMX3 R12, R0, R5, R12, !PT ;  /* 0x00000005000c720f */ /* 0x004fc8000780010c */
[----:B---3--:R-:W-:Y:S01]  /*3420*/  VIMNMX3 R12, R12, R13, R14, !PT ;  /* 0x0000000d0c0c720f */ /* 0x008fe2000780010e */
[----:B------:R-:W-:-:S03]  /*3430*/  IMAD.X R5, RZ, RZ, R3, P1 ;  /* 0x000000ffff057224 */ /* 0x000fc600008e0603 */
[----:B----4-:R-:W-:Y:S01]  /*3440*/  VIMNMX3 R12, R12, R7, R15, !PT ;  /* 0x000000070c0c720f */ /* 0x010fe2000780010f */
[----:B------:R-:W-:-:S03]  /*3450*/  IMAD.MOV.U32 R3, RZ, RZ, R5 ;  /* 0x000000ffff037224 */ /* 0x000fc600078e0005 */
[----:B-----5:R-:W-:-:S07]  /*3460*/  VIMNMX3 R0, R12, R17, R16, !PT ;  /* 0x000000110c00720f */ /* 0x020fce0007800110 */
.L_x_55:
[----:B------:R-:W-:Y:S05]  /*3470*/  BSYNC.RECONVERGENT B2 ;  /* 0x0000000000027941 */ /* 0x000fea0003800200 */
.L_x_54:
        /* <DEDUP_REMOVED lines=10> */
.L_x_47:
[----:B------:R-:W-:Y:S05]  /*3520*/  BSYNC.RECONVERGENT B1 ;  /* 0x0000000000017941 */ /* 0x000fea0003800200 */
.L_x_45:
[----:B------:R-:W0:Y:S01]  /*3530*/  S2R R6, SR_LANEID ;  /* 0x0000000000067919 */ /* 0x000e220000000000 */
[----:B------:R-:W-:-:S05]  /*3540*/  IMAD.MOV.U32 R5, RZ, RZ, R0 ;  /* 0x000000ffff057224 */ /* 0x000fca00078e0000 */
        /* <DEDUP_REMOVED lines=30> */
[----:B0-----:R-:W-:Y:S04]  /*3730*/  LDS R0, [UR4+0xc] ;  /* 0x00000c04ff007984 */ /* 0x001fe80008000800 */
[----:B------:R-:W0:Y:S04]  /*3740*/  LDS.128 R8, [UR4+0x10] ;  /* 0x00001004ff087984 */ /* 0x000e280008000c00 */
[----:B------:R-:W1:Y:S01]  /*3750*/  LDS.64 R2, [UR4+0x20] ;  /* 0x00002004ff027984 */ /* 0x000e620008000a00 */
[----:B0-----:R-:W-:-:S04]  /*3760*/  VIMNMX3 R0, R5, R0, R8, !PT ;  /* 0x000000000500720f */ /* 0x001fc80007800108 */
[----:B------:R-:W-:-:S04]  /*3770*/  VIMNMX3 R0, R0, R9, R10, !PT ;  /* 0x000000090000720f */ /* 0x000fc8000780010a */
[----:B-1----:R-:W-:-:S04]  /*3780*/  VIMNMX3 R0, R0, R11, R2, !PT ;  /* 0x0000000b0000720f */ /* 0x002fc80007800102 */
[----:B------:R-:W-:-:S07]  /*3790*/  VIMNMX R5, PT, PT, R0, R3, !PT ;  /* 0x0000000300057248 */ /* 0x000fce0007fe0100 */
.L_x_17:
[----:B------:R-:W-:Y:S05]  /*37a0*/  BSYNC.RECONVERGENT B0 ;  /* 0x0000000000007941 */ /* 0x000fea0003800200 */
.L_x_1:
[----:B------:R-:W-:Y:S05]  /*37b0*/  @P0 EXIT ;  /* 0x000000000000094d */ /* 0x000fea0003800000 */
[----:B------:R-:W5:Y:S01]  /*37c0*/  LDCU UR4, c[0x0][0x398] ;  /* 0x00007300ff0477ac */ /* 0x000f620008000800 */
[----:B0-23--:R-:W0:Y:S01]  /*37d0*/  LDC.64 R2, c[0x0][0x388] ;  /* 0x0000e200ff027b82 */ /* 0x00de220000000a00 */
[----:B-----5:R-:W2:Y:S02]  /*37e0*/  F2I.TRUNC.NTZ R0, UR4 ;  /* 0x0000000400007d05 */ /* 0x020ea4000820f100 */
[----:B--2---:R-:W-:-:S04]  /*37f0*/  VIMNMX R0, PT, PT, R0, R5, !PT ;  /* 0x0000000500007248 */ /* 0x004fc80007fe0100 */
[----:B-1--4-:R-:W-:-:S05]  /*3800*/  I2FP.F32.S32 R5, R0 ;  /* 0x0000000000057245 */ /* 0x012fca0000201400 */
[----:B0-----:R-:W-:Y:S01]  /*3810*/  STG.E desc[UR6][R2.64], R5 ;  /* 0x0000000502007986 */ /* 0x001fe2000c101906 */
[----:B------:R-:W-:Y:S05]  /*3820*/  EXIT ;  /* 0x000000000000794d */ /* 0x000fea0003800000 */
.L_x_56:
[----:B------:R-:W-:-:S00]  /*3830*/  BRA `(.L_x_56) ;  /* 0xfffffffc00fc7947 */ /* 0x000fc0000383ffff */
[----:B------:R-:W-:-:S00]  /*3840*/  NOP ;  /* 0x0000000000007918 */ /* 0x000fc00000000000 */
        /* <DEDUP_REMOVED lines=11> */
.L_x_251:


//--------------------- .text._ZN3cub18CUB_300001_SM_10006detail6reduce18DeviceReduceKernelINS2_10policy_hubIiyN4cuda3__47maximumIiEEE10Policy1000EN6thrust24THRUST_300001_SM_1000_NS10device_ptrIiEEyS8_i8AbsValueEEvT0_PT3_T1_NS0_13GridEvenShareISJ_EET2_T4_ --------------------------
	.section	.text._ZN3cub18CUB_300001_SM_10006detail6reduce18DeviceReduceKernelINS2_10policy_hubIiyN4cuda3__47maximumIiEEE10Policy1000EN6thrust24THRUST_300001_SM_1000_NS10device_ptrIiEEyS8_i8AbsValueEEvT0_PT3_T1_NS0_13GridEvenShareISJ_EET2_T4_,"ax",@progbits
	.align	128
        .global         _ZN3cub18CUB_300001_SM_10006detail6reduce18DeviceReduceKernelINS2_10policy_hubIiyN4cuda3__47maximumIiEEE10Policy1000EN6thrust24THRUST_300001_SM_1000_NS10device_ptrIiEEyS8_i8AbsValueEEvT0_PT3_T1_NS0_13GridEvenShareISJ_EET2_T4_
        .type           _ZN3cub18CUB_300001_SM_10006detail6reduce18DeviceReduceKernelINS2_10policy_hubIiyN4cuda3__47maximumIiEEE10Policy1000EN6thrust24THRUST_300001_SM_1000_NS10device_ptrIiEEyS8_i8AbsValueEEvT0_PT3_T1_NS0_13GridEvenShareISJ_EET2_T4_,@function
        .size           _ZN3cub18CUB_300001_SM_10006detail6reduce18DeviceReduceKernelINS2_10policy_hubIiyN4cuda3__47maximumIiEEE10Policy1000EN6thrust24THRUST_300001_SM_1000_NS10device_ptrIiEEyS8_i8AbsValueEEvT0_PT3_T1_NS0_13GridEvenShareISJ_EET2_T4_,(.L_x_252 - _ZN3cub18CUB_300001_SM_10006detail6reduce18DeviceReduceKernelINS2_10policy_hubIiyN4cuda3__47maximumIiEEE10Policy1000EN6thrust24THRUST_300001_SM_1000_NS10device_ptrIiEEyS8_i8AbsValueEEvT0_PT3_T1_NS0_13GridEvenShareISJ_EET2_T4_)
        .other          _ZN3cub18CUB_300001_SM_10006detail6reduce18DeviceReduceKernelINS2_10policy_hubIiyN4cuda3__47maximumIiEEE10Policy1000EN6thrust24THRUST_300001_SM_1000_NS10device_ptrIiEEyS8_i8AbsValueEEvT0_PT3_T1_NS0_13GridEvenShareISJ_EET2_T4_,@"STO_CUDA_ENTRY STV_DEFAULT"
_ZN3cub18CUB_300001_SM_10006detail6reduce18DeviceReduceKernelINS2_10policy_hubIiyN4cuda3__47maximumIiEEE10Policy1000EN6thrust24THRUST_300001_SM_1000_NS10device_ptrIiEEyS8_i8AbsValueEEvT0_PT3_T1_NS0_13GridEvenShareISJ_EET2_T4_:
.text._ZN3cub18CUB_300001_SM_10006detail6reduce18DeviceReduceKernelINS2_10policy_hubIiyN4cuda3__47maximumIiEEE10Policy1000EN6thrust24THRUST_300001_SM_1000_NS10device_ptrIiEEyS8_i8AbsValueEEvT0_PT3_T1_NS0_13GridEvenShareISJ_EET2_T4_:
[----:B------:R-:W-:Y:S08]  /*0000*/  LDC R1, c[0x0][0x37c] ;  /* 0x0000df00ff017b82 */ /* 0x000ff00000000800 */
[----:B------:R-:W0:Y:S01]  /*0010*/  S2UR UR18, SR_CTAID.X ;  /* 0x00000000001279c3 */ /* 0x000e220000002500 */
[----:B------:R-:W1:Y:S01]  /*0020*/  LDCU.64 UR4, c[0x0][0x3b8] ;  /* 0x00007700ff0477ac */ /* 0x000e620008000a00 */
[----:B------:R-:W-:Y:S01]  /*0030*/  BSSY.RECONVERGENT B0, `(.L_x_57) ;  /* 0x0000339000007945 */ /* 0x000fe20003800200 */
[----:B------:R-:W2:Y:S01]  /*0040*/  LDCU UR11, c[0x0][0x3c0] ;  /* 0x00007800ff0b77ac */ /* 0x000ea20008000800 */
[----:B------:R-:W3:Y:S01]  /*0050*/  LDCU.64 UR16, c[0x0][0x358] ;  /* 0x00006b00ff1077ac */ /* 0x000ee20008000a00 */
[----:B-1----:R-:W-:-:S02]  /*0060*/  IMAD.U32 R2, RZ, RZ, UR4 ;  /* 0x00000004ff027e24 */ /* 0x002fc4000f8e00ff */
[----:B------:R-:W-:Y:S01]  /*0070*/  IMAD.U32 R3, RZ, RZ, UR5 ;  /* 0x00000005ff037e24 */ /* 0x000fe2000f8e00ff */
[----:B--2---:R-:W-:Y:S02]  /*0080*/  USHF.L.U32 UR5, UR11, 0xc, URZ ;  /* 0x0000000c0b057899 */ /* 0x004fe400080006ff */
[----:B0-----:R-:W-:Y:S02]  /*0090*/  USHF.L.U32 UR9, UR18, 0xc, URZ ;  /* 0x0000000c12097899 */ /* 0x001fe400080006ff */
[----:B------:R-:W-:-:S04]  /*00a0*/  USHF.R.S32.HI UR4, URZ, 0x1f, UR5 ;  /* 0x0000001fff047899 */ /* 0x000fc80008011405 */
[----:B------:R-:W-:-:S04]  /*00b0*/  IADD3 R19, P1, PT, R2, -UR9, RZ ;  /* 0x8000000902137c10 */ /* 0x000fc8000ff3e0ff */
[----:B------:R-:W-:Y:S02]  /*00c0*/  ISETP.GT.U32.AND P0, PT, R19, 0xfff, PT ;  /* 0x00000fff1300780c */ /* 0x000fe40003f04070 */
[----:B------:R-:W-:-:S04]  /*00d0*/  IADD3.X R20, PT, PT, R3, -0x1, RZ, P1, !PT ;  /* 0xffffffff03147810 */ /* 0x000fc80000ffe4ff */
[----:B------:R-:W-:-:S13]  /*00e0*/  ISETP.GT.U32.AND.EX P0, PT, R20, RZ, PT, P0 ;  /* 0x000000ff1400720c */ /* 0x000fda0003f04100 */
[----:B---3--:R-:W-:Y:S05]  /*00f0*/  @P0 BRA `(.L_x_58) ;  /* 0x0000001400140947 */ /* 0x008fea0003800000 */
[----:B------:R-:W0:Y:S01]  /*0100*/  S2R R6, SR_TID.X ;  /* 0x0000000000067919 */ /* 0x000e220000002100 */
[----:B------:R-:W-:Y:S01]  /*0110*/  VIADD R5, R2, -UR9 ;  /* 0x8000000902057c36 */ /* 0x000fe20008000000 */
[----:B------:R-:W-:Y:S01]  /*0120*/  BSSY.RECONVERGENT B1, `(.L_x_59) ;  /* 0x000000d000017945 */ /* 0x000fe20003800200 */
[----:B------:R-:W-:-:S03]  /*0130*/  IMAD.MOV.U32 R4, RZ, RZ, RZ ;  /* 0x000000ffff047224 */ /* 0x000fc600078e00ff */
[----:B0-----:R-:W-:Y:S01]  /*0140*/  ISETP.GE.AND P0, PT, R6, R5, PT ;  /* 0x000000050600720c */ /* 0x001fe20003f06270 */
[----:B------:R-:W-:-:S12]  /*0150*/  IMAD.MOV.U32 R0, RZ, RZ, R6 ;  /* 0x000000ffff007224 */ /* 0x000fd800078e0006 */
[----:B------:R-:W-:Y:S05]  /*0160*/  @P0 BRA `(.L_x_60) ;  /* 0x0000000000200947 */ /* 0x000fea0003800000 */
[----:B------:R-:W0:Y:S01]  /*0170*/  LDC.64 R8, c[0x0][0x380] ;  /* 0x0000e000ff087b82 */ /* 0x000e220000000a00 */
[----:B------:R-:W-:-:S04]  /*0180*/  VIADD R3, R6, UR9 ;  /* 0x0000000906037c36 */ /* 0x000fc80008000000 */
[----:B0-----:R-:W-:-:S06]  /*0190*/  IMAD.WIDE.U32 R8, R3, 0x4, R8 ;  /* 0x0000000403087825 */ /* 0x001fcc00078e0008 */
[----:B------:R-:W2:Y:S01]  /*01a0*/  LDG.E R8, desc[UR16][R8.64] ;  /* 0x0000001008087981 */ /* 0x000ea2000c1e1900 */
[----:B------:R-:W-:Y:S01]  /*01b0*/  VIADD R0, R6, 0x100 ;  /* 0x0000010006007836 */ /* 0x000fe20000000000 */
[----:B--2---:R-:W-:-:S04]  /*01c0*/  IABS R4, R8 ;  /* 0x0000000800047213 */ /* 0x004fc80000000000 */
[----:B------:R-:W-:-:S06]  /*01d0*/  I2FP.F32.S32 R4, R4 ;  /* 0x0000000400047245 */ /* 0x000fcc0000201400 */
[----:B------:R-:W0:Y:S02]  /*01e0*/  F2I.TRUNC.NTZ R4, R4 ;  /* 0x0000000400047305 */ /* 0x000e24000020f100 */
.L_x_60:
[----:B------:R-:W-:Y:S05]  /*01f0*/  BSYNC.RECONVERGENT B1 ;  /* 0x0000000000017941 */ /* 0x000fea0003800200 */
.L_x_59:
[----:B------:R-:W-:Y:S01]  /*0200*/  ISETP.GE.AND P0, PT, R0, R5, PT ;  /* 0x000000050000720c */ /* 0x000fe20003f06270 */
[----:B------:R-:W-:-:S12]  /*0210*/  BSSY.RECONVERGENT B1, `(.L_x_61) ;  /* 0x00000cd000017945 */ /* 0x000fd80003800200 */
[----:B------:R-:W-:Y:S05]  /*0220*/  @P0 BRA `(.L_x_62) ;  /* 0x0000000c002c0947 */ /* 0x000fea0003800000 */
[----:B------:R-:W-:Y:S01]  /*0230*/  LOP3.LUT R3, RZ, R0, RZ, 0x33, !PT ;  /* 0x00000000ff037212 */ /* 0x000fe200078e33ff */
[----:B------:R-:W-:Y:S03]  /*0240*/  BSSY.RECONVERGENT B2, `(.L_x_63) ;  /* 0x0000067000027945 */ /* 0x000fe60003800200 */
[----:B------:R-:W-:-:S04]  /*0250*/  IADD3 R3, PT, PT, R2, -UR9, R3 ;  /* 0x8000000902037c10 */ /* 0x000fc8000fffe003 */
[C---:B------:R-:W-:Y:S02]  /*0260*/  ISETP.GE.U32.AND P1, PT, R3.reuse, 0xf00, PT ;  /* 0x00000f000300780c */ /* 0x040fe40003f26070 */
[----:B------:R-:W-:-:S04]  /*0270*/  LEA.HI R7, R3, 0x1, RZ, 0x18 ;  /* 0x0000000103077811 */ /* 0x000fc800078fc0ff */
[----:B------:R-:W-:-:S04]  /*0280*/  LOP3.LUT R24, R7, 0xf, RZ, 0xc0, !PT ;  /* 0x0000000f07187812 */ /* 0x000fc800078ec0ff */
[----:B------:R-:W-:-:S03]  /*0290*/  ISETP.NE.AND P0, PT, R24, RZ, PT ;  /* 0x000000ff1800720c */ /* 0x000fc60003f05270 */
[----:B------:R-:W-:Y:S10]  /*02a0*/  @!P1 BRA `(.L_x_64) ;  /* 0x0000000400809947 */ /* 0x000ff40003800000 */
[----:B------:R-:W1:Y:S01]  /*02b0*/  LDCU.64 UR6, c[0x0][0x380] ;  /* 0x00007000ff0677ac */ /* 0x000e620008000a00 */
[----:B------:R-:W-:Y:S01]  /*02c0*/  IMAD.WIDE.U32 R2, R0, 0x4, RZ ;  /* 0x0000000400027825 */ /* 0x000fe200078e00ff */
[----:B------:R-:W-:Y:S01]  /*02d0*/  LOP3.LUT R8, R7, 0x1fffff0, RZ, 0xc0, !PT ;  /* 0x01fffff007087812 */ /* 0x000fe200078ec0ff */
[----:B------:R-:W-:-:S04]  /*02e0*/  UIMAD.WIDE.U32 UR4, UR18, 0x4000, URZ ;  /* 0x00004000120478a5 */ /* 0x000fc8000f8e00ff */
[----:B------:R-:W-:Y:S02]  /*02f0*/  IMAD.MOV R8, RZ, RZ, -R8 ;  /* 0x000000ffff087224 */ /* 0x000fe400078e0a08 */
[----:B------:R-:W-:Y:S02]  /*0300*/  LOP3.LUT R2, R2, UR4, RZ, 0xfc, !PT ;  /* 0x0000000402027c12 */ /* 0x000fe4000f8efcff */
[----:B------:R-:W-:Y:S02]  /*0310*/  LOP3.LUT R3, R3, UR5, RZ, 0xfc, !PT ;  /* 0x0000000503037c12 */ /* 0x000fe4000f8efcff */
[----:B-1----:R-:W-:-:S04]  /*0320*/  IADD3 R2, P1, PT, R2, UR6, RZ ;  /* 0x0000000602027c10 */ /* 0x002fc8000ff3e0ff */
[----:B------:R-:W-:-:S04]  /*0330*/  IADD3 R2, P2, PT, R2, 0x2000, RZ ;  /* 0x0000200002027810 */ /* 0x000fc80007f5e0ff */
[----:B------:R-:W-:-:S09]  /*0340*/  IADD3.X R3, PT, PT, RZ, UR7, R3, P2, P1 ;  /* 0x00000007ff037c10 */ /* 0x000fd200097e2403 */
.L_x_65:
[----:B------:R-:W2:Y:S04]  /*0350*/  LDG.E R25, desc[UR16][R2.64+-0x1c00] ;  /* 0xffe4001002197981 */ /* 0x000ea8000c1e1900 */
[----:B------:R-:W3:Y:S04]  /*0360*/  LDG.E R16, desc[UR16][R2.64+-0x1800] ;  /* 0xffe8001002107981 */ /* 0x000ee8000c1e1900 */
[----:B------:R-:W4:Y:S04]  /*0370*/  LDG.E R17, desc[UR16][R2.64+-0x1400] ;  /* 0xffec001002117981 */ /* 0x000f28000c1e1900 */
[----:B------:R-:W5:Y:S04]  /*0380*/  LDG.E R18, desc[UR16][R2.64+-0x1000] ;  /* 0xfff0001002127981 */ /* 0x000f68000c1e1900 */
        /* <DEDUP_REMOVED lines=11> */
[----:B------:R1:W5:Y:S01]  /*0440*/  LDG.E R14, desc[UR16][R2.64+0x1c00] ;  /* 0x001c0010020e7981 */ /* 0x000362000c1e1900 */
[----:B------:R-:W-:-:S05]  /*0450*/  VIADD R8, R8, 0x10 ;  /* 0x0000001008087836 */ /* 0x000fca0000000000 */
[----:B------:R-:W-:Y:S02]  /*0460*/  ISETP.NE.AND P1, PT, R8, RZ, PT ;  /* 0x000000ff0800720c */ /* 0x000fe40003f25270 */
[----:B-1----:R-:W-:Y:S01]  /*0470*/  IADD3 R2, P2, PT, R2, 0x4000, RZ ;  /* 0x0000400002027810 */ /* 0x002fe20007f5e0ff */
[----:B------:R-:W-:-:S04]  /*0480*/  VIADD R0, R0, 0x1000 ;  /* 0x0000100000007836 */ /* 0x000fc80000000000 */
[----:B------:R-:W-:Y:S01]  /*0490*/  IMAD.X R3, RZ, RZ, R3, P2 ;  /* 0x000000ffff037224 */ /* 0x000fe200010e0603 */
[----:B--2---:R-:W-:Y:S02]  /*04a0*/  IABS R25, R25 ;  /* 0x0000001900197213 */ /* 0x004fe40000000000 */
[----:B---3--:R-:W-:Y:S02]  /*04b0*/  IABS R26, R16 ;  /* 0x00000010001a7213 */ /* 0x008fe40000000000 */
[----:B------:R-:W-:-:S03]  /*04c0*/  I2FP.F32.S32 R16, R25 ;  /* 0x0000001900107245 */ /* 0x000fc60000201400 */
[----:B------:R-:W-:Y:S01]  /*04d0*/  IMAD.MOV.U32 R25, RZ, RZ, R26 ;  /* 0x000000ffff197224 */ /* 0x000fe200078e001a */
[----:B----4-:R-:W-:-:S04]  /*04e0*/  IABS R26, R17 ;  /* 0x00000011001a7213 */ /* 0x010fc80000000000 */
[----:B------:R-:W-:Y:S01]  /*04f0*/  I2FP.F32.S32 R17, R25 ;  /* 0x0000001900117245 */ /* 0x000fe20000201400 */
[----:B------:R-:W-:Y:S01]  /*0500*/  IMAD.MOV.U32 R25, RZ, RZ, R26 ;  /* 0x000000ffff197224 */ /* 0x000fe200078e001a */
[----:B-----5:R-:W-:-:S04]  /*0510*/  IABS R26, R18 ;  /* 0x00000012001a7213 */ /* 0x020fc80000000000 */
[----:B------:R-:W-:Y:S01]  /*0520*/  I2FP.F32.S32 R18, R25 ;  /* 0x0000001900127245 */ /* 0x000fe20000201400 */
[----:B------:R-:W-:Y:S01]  /*0530*/  IMAD.MOV.U32 R25, RZ, RZ, R26 ;  /* 0x000000ffff197224 */ /* 0x000fe200078e001a */
[----:B------:R-:W-:-:S04]  /*0540*/  IABS R26, R19 ;  /* 0x00000013001a7213 */ /* 0x000fc80000000000 */
[----:B------:R-:W-:Y:S01]  /*0550*/  I2FP.F32.S32 R19, R25 ;  /* 0x0000001900137245 */ /* 0x000fe20000201400 */
[----:B------:R-:W-:Y:S01]  /*0560*/  IMAD.MOV.U32 R25, RZ, RZ, R26 ;  /* 0x000000ffff197224 */ /* 0x000fe200078e001a */
[----:B------:R-:W-:Y:S02]  /*0570*/  IABS R26, R20 ;  /* 0x00000014001a7213 */ /* 0x000fe40000000000 */
[----:B------:R-:W-:Y:S02]  /*0580*/  IABS R15, R15 ;  /* 0x0000000f000f7213 */ /* 0x000fe40000000000 */
[----:B------:R-:W-:Y:S01]  /*0590*/  I2FP.F32.S32 R20, R25 ;  /* 0x0000001900147245 */ /* 0x000fe20000201400 */
[----:B------:R-:W-:Y:S01]  /*05a0*/  IMAD.MOV.U32 R25, RZ, RZ, R26 ;  /* 0x000000ffff197224 */ /* 0x000fe200078e001a */
[----:B------:R-:W-:Y:S02]  /*05b0*/  I2FP.F32.S32 R15, R15 ;  /* 0x0000000f000f7245 */ /* 0x000fe40000201400 */
[----:B------:R-:W-:-:S02]  /*05c0*/  IABS R26, R21 ;  /* 0x00000015001a7213 */ /* 0x000fc40000000000 */
[----:B------:R-:W-:Y:S01]  /*05d0*/  I2FP.F32.S32 R21, R25 ;  /* 0x0000001900157245 */ /* 0x000fe20000201400 */
[----:B------:R-:W-:Y:S02]  /*05e0*/  F2I.TRUNC.NTZ R16, R16 ;  /* 0x0000001000107305 */ /* 0x000fe4000020f100 */
[----:B------:R-:W-:Y:S01]  /*05f0*/  IMAD.MOV.U32 R25, RZ, RZ, R26 ;  /* 0x000000ffff197224 */ /* 0x000fe200078e001a */
[----:B------:R-:W-:-:S05]  /*0600*/  IABS R26, R22 ;  /* 0x00000016001a7213 */ /* 0x000fca0000000000 */
[----:B------:R-:W0:Y:S01]  /*0610*/  F2I.TRUNC.NTZ R15, R15 ;  /* 0x0000000f000f7305 */ /* 0x000e22000020f100 */
[----:B------:R-:W-:Y:S01]  /*0620*/  I2FP.F32.S32 R22, R25 ;  /* 0x0000001900167245 */ /* 0x000fe20000201400 */
[----:B------:R-:W-:Y:S01]  /*0630*/  IMAD.MOV.U32 R25, RZ, RZ, R26 ;  /* 0x000000ffff197224 */ /* 0x000fe200078e001a */
[----:B------:R-:W-:-:S05]  /*0640*/  IABS R26, R23 ;  /* 0x00000017001a7213 */ /* 0x000fca0000000000 */
[----:B------:R-:W-:Y:S01]  /*0650*/  F2I.TRUNC.NTZ R17, R17 ;  /* 0x0000001100117305 */ /* 0x000fe2000020f100 */
[----:B------:R-:W-:-:S07]  /*0660*/  I2FP.F32.S32 R23, R25 ;  /* 0x0000001900177245 */ /* 0x000fce0000201400 */
[----:B------:R-:W1:Y:S01]  /*0670*/  F2I.TRUNC.NTZ R18, R18 ;  /* 0x0000001200127305 */ /* 0x000e62000020f100 */
[----:B------:R-:W-:Y:S02]  /*0680*/  IABS R9, R9 ;  /* 0x0000000900097213 */ /* 0x000fe40000000000 */
[----:B------:R-:W-:Y:S02]  /*0690*/  I2FP.F32.S32 R26, R26 ;  /* 0x0000001a001a7245 */ /* 0x000fe40000201400 */
[----:B------:R-:W-:-:S03]  /*06a0*/  IABS R10, R10 ;  /* 0x0000000a000a7213 */ /* 0x000fc60000000000 */
[----:B------:R-:W-:Y:S01]  /*06b0*/  F2I.TRUNC.NTZ R19, R19 ;  /* 0x0000001300137305 */ /* 0x000fe2000020f100 */
[----:B------:R-:W-:Y:S02]  /*06c0*/  IABS R12, R12 ;  /* 0x0000000c000c7213 */ /* 0x000fe40000000000 */
[----:B------:R-:W-:-:S05]  /*06d0*/  IABS R25, R13 ;  /* 0x0000000d00197213 */ /* 0x000fca0000000000 */
[----:B------:R-:W2:Y:S01]  /*06e0*/  F2I.TRUNC.NTZ R20, R20 ;  /* 0x0000001400147305 */ /* 0x000ea2000020f100 */
[----:B------:R-:W-:Y:S02]  /*06f0*/  I2FP.F32.S32 R9, R9 ;  /* 0x0000000900097245 */ /* 0x000fe40000201400 */
[----:B------:R-:W-:Y:S02]  /*0700*/  IABS R11, R11 ;  /* 0x0000000b000b7213 */ /* 0x000fe40000000000 */
[----:B------:R-:W-:-:S03]  /*0710*/  I2FP.F32.S32 R10, R10 ;  /* 0x0000000a000a7245 */ /* 0x000fc60000201400 */
[----:B------:R-:W-:Y:S01]  /*0720*/  F2I.TRUNC.NTZ R21, R21 ;  /* 0x0000001500157305 */ /* 0x000fe2000020f100 */
[----:B0-----:R-:W-:Y:S02]  /*0730*/  VIMNMX3 R15, R4, R15, R16, !PT ;  /* 0x0000000f040f720f */ /* 0x001fe40007800110 */
[----:B------:R-:W-:-:S05]  /*0740*/  I2FP.F32.S32 R13, R12 ;  /* 0x0000000c000d7245 */ /* 0x000fca0000201400 */
[----:B------:R-:W0:Y:S01]  /*0750*/  F2I.TRUNC.NTZ R22, R22 ;  /* 0x0000001600167305 */ /* 0x000e22000020f100 */
[----:B------:R-:W-:Y:S01]  /*0760*/  IMAD.MOV.U32 R12, RZ, RZ, R25 ;  /* 0x000000ffff0c7224 */ /* 0x000fe200078e0019 */
[----:B------:R-:W-:Y:S02]  /*0770*/  I2FP.F32.S32 R11, R11 ;  /* 0x0000000b000b7245 */ /* 0x000fe40000201400 */
[----:B------:R-:W-:-:S04]  /*0780*/  IABS R14, R14 ;  /* 0x0000000e000e7213 */ /* 0x000fc80000000000 */
[----:B------:R-:W-:Y:S01]  /*0790*/  F2I.TRUNC.NTZ R23, R23 ;  /* 0x0000001700177305 */ /* 0x000fe2000020f100 */
[----:B-1----:R-:W-:-:S07]  /*07a0*/  VIMNMX3 R15, R15, R17, R18, !PT ;  /* 0x000000110f0f720f */ /* 0x002fce0007800112 */
[----:B------:R-:W1:Y:S01]  /*07b0*/  F2I.TRUNC.NTZ R26, R26 ;  /* 0x0000001a001a7305 */ /* 0x000e62000020f100 */
[----:B------:R-:W-:Y:S02]  /*07c0*/  I2FP.F32.S32 R12, R12 ;  /* 0x0000000c000c7245 */ /* 0x000fe40000201400 */
[----:B------:R-:W-:Y:S02]  /*07d0*/  I2FP.F32.S32 R14, R14 ;  /* 0x0000000e000e7245 */ /* 0x000fe40000201400 */
[----:B--2---:R-:W-:-:S03]  /*07e0*/  VIMNMX3 R15, R15, R19, R20, !PT ;  /* 0x000000130f0f720f */ /* 0x004fc60007800114 */
[----:B------:R-:W-:Y:S01]  /*07f0*/  F2I.TRUNC.NTZ R9, R9 ;  /* 0x0000000900097305 */ /* 0x000fe2000020f100 */
[----:B0-----:R-:W-:-:S07]  /*0800*/  VIMNMX3 R15, R15, R21, R22, !PT ;  /* 0x000000150f0f720f */ /* 0x001fce0007800116 */
[----:B------:R-:W0:Y:S01]  /*0810*/  F2I.TRUNC.NTZ R10, R10 ;  /* 0x0000000a000a7305 */ /* 0x000e22000020f100 */
[----:B-1----:R-:W-:-:S07]  /*0820*/  VIMNMX3 R15, R15, R23, R26, !PT ;  /* 0x000000170f0f720f */ /* 0x002fce000780011a */
[----:B------:R-:W-:Y:S08]  /*0830*/  F2I.TRUNC.NTZ R11, R11 ;  /* 0x0000000b000b7305 */ /* 0x000ff0000020f100 */
[----:B------:R-:W1:Y:S01]  /*0840*/  F2I.TRUNC.NTZ R4, R13 ;  /* 0x0000000d00047305 */ /* 0x000e62000020f100 */
[----:B0-----:R-:W-:-:S07]  /*0850*/  VIMNMX3 R9, R15, R9, R10, !PT ;  /* 0x000000090f09720f */ /* 0x001fce000780010a */
[----:B------:R-:W-:Y:S08]  /*0860*/  F2I.TRUNC.NTZ R12, R12 ;  /* 0x0000000c000c7305 */ /* 0x000ff0000020f100 */
[----:B------:R-:W0:Y:S01]  /*0870*/  F2I.TRUNC.NTZ R14, R14 ;  /* 0x0000000e000e7305 */ /* 0x000e22000020f100 */
[----:B-1----:R-:W-:-:S04]  /*0880*/  VIMNMX3 R9, R9, R11, R4, !PT ;  /* 0x0000000b0909720f */ /* 0x002fc80007800104 */
[----:B0-----:R-:W-:Y:S01]  /*0890*/  VIMNMX3 R4, R9, R12, R14, !PT ;  /* 0x0000000c0904720f */ /* 0x001fe2000780010e */
[----:B------:R-:W-:Y:S06]  /*08a0*/  @P1 BRA `(.L_x_65) ;  /* 0xfffffff800a81947 */ /* 0x000fec000383ffff */
.L_x_64:
[----:B------:R-:W-:Y:S05]  /*08b0*/  BSYNC.RECONVERGENT B2 ;  /* 0x0000000000027941 */ /* 0x000fea0003800200 */
.L_x_63:
[----:B------:R-:W-:Y:S05]  /*08c0*/  @!P0 BRA `(.L_x_62) ;  /* 0x0000000400848947 */ /* 0x000fea0003800000 */
[----:B------:R-:W-:Y:S01]  /*08d0*/  ISETP.GE.U32.AND P0, PT, R24, 0x8, PT ;  /* 0x000000081800780c */ /* 0x000fe20003f06070 */
[----:B------:R-:W-:Y:S01]  /*08e0*/  BSSY.RECONVERGENT B2, `(.L_x_66) ;  /* 0x0000031000027945 */ /* 0x000fe20003800200 */
[----:B------:R-:W-:-:S04]  /*08f0*/  LOP3.LUT R16, R7, 0x7, RZ, 0xc0, !PT ;  /* 0x0000000707107812 */ /* 0x000fc800078ec0ff */
[----:B------:R-:W-:-:S07]  /*0900*/  ISETP.NE.AND P1, PT, R16, RZ, PT ;  /* 0x000000ff1000720c */ /* 0x000fce0003f25270 */
[----:B------:R-:W-:Y:S06]  /*0910*/  @!P0 BRA `(.L_x_67) ;  /* 0x0000000000b48947 */ /* 0x000fec0003800000 */
[----:B------:R-:W1:Y:S01]  /*0920*/  LDCU.64 UR4, c[0x0][0x380] ;  /* 0x00007000ff0477ac */ /* 0x000e620008000a00 */
[----:B------:R-:W-:-:S04]  /*0930*/  IADD3 R3, P0, PT, R0, UR9, RZ ;  /* 0x0000000900037c10 */ /* 0x000fc8000ff1e0ff */
[----:B------:R-:W-:Y:S02]  /*0940*/  LEA.HI.X.SX32 R8, R0, RZ, 0x1, P0 ;  /* 0x000000ff00087211 */ /* 0x000fe400000f0eff */
[----:B-1----:R-:W-:-:S04]  /*0950*/  LEA R2, P0, R3, UR4, 0x2 ;  /* 0x0000000403027c11 */ /* 0x002fc8000f8010ff */
[----:B------:R-:W-:-:S05]  /*0960*/  LEA.HI.X R3, R3, UR5, R8, 0x2, P0 ;  /* 0x0000000503037c11 */ /* 0x000fca00080f1408 */
[----:B------:R-:W2:Y:S04]  /*0970*/  LDG.E R10, desc[UR16][R2.64] ;  /* 0x00000010020a7981 */ /* 0x000ea8000c1e1900 */
[----:B------:R-:W3:Y:S04]  /*0980*/  LDG.E R11, desc[UR16][R2.64+0x400] ;  /* 0x00040010020b7981 */ /* 0x000ee8000c1e1900 */
[----:B------:R-:W4:Y:S04]  /*0990*/  LDG.E R14, desc[UR16][R2.64+0x800] ;  /* 0x00080010020e7981 */ /* 0x000f28000c1e1900 */
[----:B------:R-:W5:Y:S04]  /*09a0*/  LDG.E R15, desc[UR16][R2.64+0xc00] ;  /* 0x000c0010020f7981 */ /* 0x000f68000c1e1900 */
[----:B------:R-:W5:Y:S04]  /*09b0*/  LDG.E R12, desc[UR16][R2.64+0x1400] ;  /* 0x00140010020c7981 */ /* 0x000f68000c1e1900 */
[----:B------:R-:W5:Y:S04]  /*09c0*/  LDG.E R9, desc[UR16][R2.64+0x1800] ;  /* 0x0018001002097981 */ /* 0x000f68000c1e1900 */
[----:B------:R-:W5:Y:S04]  /*09d0*/  LDG.E R8, desc[UR16][R2.64+0x1c00] ;  /* 0x001c001002087981 */ /* 0x000f68000c1e1900 */
[----:B------:R5:W5:Y:S01]  /*09e0*/  LDG.E R13, desc[UR16][R2.64+0x1000] ;  /* 0x00100010020d7981 */ /* 0x000b62000c1e1900 */
[----:B------:R-:W-:Y:S01]  /*09f0*/  VIADD R0, R0, 0x800 ;  /* 0x0000080000007836 */ /* 0x000fe20000000000 */
[----:B--2---:R-:W-:-:S02]  /*0a00*/  IABS R10, R10 ;  /* 0x0000000a000a7213 */ /* 0x004fc40000000000 */
[----:B---3--:R-:W-:Y:S02]  /*0a10*/  IABS R17, R11 ;  /* 0x0000000b00117213 */ /* 0x008fe40000000000 */
[----:B----4-:R-:W-:Y:S02]  /*0a20*/  IABS R14, R14 ;  /* 0x0000000e000e7213 */ /* 0x010fe40000000000 */
[----:B------:R-:W-:Y:S01]  /*0a30*/  I2FP.F32.S32 R11, R10 ;  /* 0x0000000a000b7245 */ /* 0x000fe20000201400 */
[----:B------:R-:W-:Y:S01]  /*0a40*/  IMAD.MOV.U32 R10, RZ, RZ, R17 ;  /* 0x000000ffff0a7224 */ /* 0x000fe200078e0011 */
[----:B-----5:R-:W-:Y:S02]  /*0a50*/  IABS R3, R15 ;  /* 0x0000000f00037213 */ /* 0x020fe40000000000 */
[----:B------:R-:W-:Y:S02]  /*0a60*/  I2FP.F32.S32 R2, R14 ;  /* 0x0000000e00027245 */ /* 0x000fe40000201400 */
[----:B------:R-:W-:-:S02]  /*0a70*/  IABS R14, R12 ;  /* 0x0000000c000e7213 */ /* 0x000fc40000000000 */
[----:B------:R-:W-:Y:S02]  /*0a80*/  IABS R15, R9 ;  /* 0x00000009000f7213 */ /* 0x000fe40000000000 */
[----:B------:R-:W-:Y:S02]  /*0a90*/  I2FP.F32.S32 R10, R10 ;  /* 0x0000000a000a7245 */ /* 0x000fe40000201400 */
[----:B------:R-:W-:Y:S01]  /*0aa0*/  I2FP.F32.S32 R9, R14 ;  /* 0x0000000e00097245 */ /* 0x000fe20000201400 */
[----:B------:R-:W-:Y:S01]  /*0ab0*/  IMAD.MOV.U32 R14, RZ, RZ, R15 ;  /* 0x000000ffff0e7224 */ /* 0x000fe200078e000f */
[----:B------:R-:W-:Y:S02]  /*0ac0*/  IABS R15, R8 ;  /* 0x00000008000f7213 */ /* 0x000fe40000000000 */
[----:B------:R-:W-:Y:S01]  /*0ad0*/  I2FP.F32.S32 R3, R3 ;  /* 0x0000000300037245 */ /* 0x000fe20000201400 */
[----:B------:R-:W-:Y:S01]  /*0ae0*/  F2I.TRUNC.NTZ R11, R11 ;  /* 0x0000000b000b7305 */ /* 0x000fe2000020f100 */
[----:B------:R-:W-:-:S02]  /*0af0*/  IABS R13, R13 ;  /* 0x0000000d000d7213 */ /* 0x000fc40000000000 */
[----:B------:R-:W-:Y:S01]  /*0b00*/  I2FP.F32.S32 R8, R14 ;  /* 0x0000000e00087245 */ /* 0x000fe20000201400 */
[----:B------:R-:W-:-:S04]  /*0b10*/  IMAD.MOV.U32 R14, RZ, RZ, R15 ;  /* 0x000000ffff0e7224 */ /* 0x000fc800078e000f */
[----:B------:R-:W0:Y:S01]  /*0b20*/  F2I.TRUNC.NTZ R10, R10 ;  /* 0x0000000a000a7305 */ /* 0x000e22000020f100 */
[----:B------:R-:W-:Y:S02]  /*0b30*/  I2FP.F32.S32 R12, R13 ;  /* 0x0000000d000c7245 */ /* 0x000fe40000201400 */
[----:B------:R-:W-:-:S05]  /*0b40*/  I2FP.F32.S32 R14, R14 ;  /* 0x0000000e000e7245 */ /* 0x000fca0000201400 */
[----:B------:R-:W-:Y:S08]  /*0b50*/  F2I.TRUNC.NTZ R2, R2 ;  /* 0x0000000200027305 */ /* 0x000ff0000020f100 */
[----:B------:R-:W1:Y:S01]  /*0b60*/  F2I.TRUNC.NTZ R3, R3 ;  /* 0x0000000300037305 */ /* 0x000e62000020f100 */
[----:B0-----:R-:W-:-:S07]  /*0b70*/  VIMNMX3 R11, R4, R11, R10, !PT ;  /* 0x0000000b040b720f */ /* 0x001fce000780010a */
[----:B------:R-:W-:Y:S08]  /*0b80*/  F2I.TRUNC.NTZ R13, R12 ;  /* 0x0000000c000d7305 */ /* 0x000ff0000020f100 */
[----:B------:R-:W0:Y:S01]  /*0b90*/  F2I.TRUNC.NTZ R9, R9 ;  /* 0x0000000900097305 */ /* 0x000e22000020f100 */
[----:B-1----:R-:W-:-:S07]  /*0ba0*/  VIMNMX3 R2, R11, R2, R3, !PT ;  /* 0x000000020b02720f */ /* 0x002fce0007800103 */
[----:B------:R-:W-:Y:S08]  /*0bb0*/  F2I.TRUNC.NTZ R15, R8 ;  /* 0x00000008000f7305 */ /* 0x000ff0000020f100 */
[----:B------:R-:W1:Y:S01]  /*0bc0*/  F2I.TRUNC.NTZ R14, R14 ;  /* 0x0000000e000e7305 */ /* 0x000e62000020f100 */
[----:B0-----:R-:W-:-:S04]  /*0bd0*/  VIMNMX3 R2, R2, R13, R9, !PT ;  /* 0x0000000d0202720f */ /* 0x001fc80007800109 */
[----:B-1----:R-:W-:-:S07]  /*0be0*/  VIMNMX3 R4, R2, R15, R14, !PT ;  /* 0x0000000f0204720f */ /* 0x002fce000780010e */
.L_x_67:
[----:B------:R-:W-:Y:S05]  /*0bf0*/  BSYNC.RECONVERGENT B2 ;  /* 0x0000000000027941 */ /* 0x000fea0003800200 */
.L_x_66:
        /* <DEDUP_REMOVED lines=14> */
[----:B------:R-:W5:Y:S01]  /*0ce0*/  LDG.E R12, desc[UR16][R2.64+0xc00] ;  /* 0x000c0010020c7981 */ /* 0x000f62000c1e1900 */
[----:B------:R-:W-:Y:S01]  /*0cf0*/  VIADD R0, R0, 0x400 ;  /* 0x0000040000007836 */ /* 0x000fe20000000000 */
[----:B--2---:R-:W-:-:S02]  /*0d00*/  IABS R10, R9 ;  /* 0x00000009000a7213 */ /* 0x004fc40000000000 */
[----:B---3--:R-:W-:Y:S02]  /*0d10*/  IABS R8, R8 ;  /* 0x0000000800087213 */ /* 0x008fe40000000000 */
[----:B------:R-:W-:Y:S02]  /*0d20*/  I2FP.F32.S32 R10, R10 ;  /* 0x0000000a000a7245 */ /* 0x000fe40000201400 */
[----:B----4-:R-:W-:Y:S02]  /*0d30*/  IABS R11, R11 ;  /* 0x0000000b000b7213 */ /* 0x010fe40000000000 */
[----:B------:R-:W-:Y:S02]  /*0d40*/  I2FP.F32.S32 R8, R8 ;  /* 0x0000000800087245 */ /* 0x000fe40000201400 */
[----:B-----5:R-:W-:Y:S02]  /*0d50*/  IABS R2, R12 ;  /* 0x0000000c00027213 */ /* 0x020fe40000000000 */
[----:B------:R-:W-:-:S02]  /*0d60*/  I2FP.F32.S32 R11, R11 ;  /* 0x0000000b000b7245 */ /* 0x000fc40000201400 */
[----:B------:R-:W-:Y:S01]  /*0d70*/  I2FP.F32.S32 R2, R2 ;  /* 0x0000000200027245 */ /* 0x000fe20000201400 */
[----:B------:R-:W-:Y:S08]  /*0d80*/  F2I.TRUNC.NTZ R9, R8 ;  /* 0x0000000800097305 */ /* 0x000ff0000020f100 */
[----:B------:R-:W0:Y:S08]  /*0d90*/  F2I.TRUNC.NTZ R10, R10 ;  /* 0x0000000a000a7305 */ /* 0x000e30000020f100 */
[----:B------:R-:W-:Y:S08]  /*0da0*/  F2I.TRUNC.NTZ R11, R11 ;  /* 0x0000000b000b7305 */ /* 0x000ff0000020f100 */
[----:B------:R-:W1:Y:S01]  /*0db0*/  F2I.TRUNC.NTZ R2, R2 ;  /* 0x0000000200027305 */ /* 0x000e62000020f100 */
[----:B0-----:R-:W-:-:S04]  /*0dc0*/  VIMNMX3 R4, R4, R9, R10, !PT ;  /* 0x000000090404720f */ /* 0x001fc8000780010a */
[----:B-1----:R-:W-:-:S07]  /*0dd0*/  VIMNMX3 R4, R4, R11, R2, !PT ;  /* 0x0000000b0404720f */ /* 0x002fce0007800102 */
.L_x_69:
[----:B------:R-:W-:Y:S05]  /*0de0*/  BSYNC.RECONVERGENT B2 ;  /* 0x0000000000027941 */ /* 0x000fea0003800200 */
.L_x_68:
[----:B------:R-:W-:Y:S05]  /*0df0*/  @!P1 BRA `(.L_x_62) ;  /* 0x0000000000389947 */ /* 0x000fea0003800000 */
[----:B------:R-:W1:Y:S01]  /*0e00*/  LDC.64 R2, c[0x0][0x380] ;  /* 0x0000e000ff027b82 */ /* 0x000e620000000a00 */
[----:B------:R-:W-:Y:S02]  /*0e10*/  IMAD.U32 R9, RZ, RZ, UR18 ;  /* 0x00000012ff097e24 */ /* 0x000fe4000f8e00ff */
[----:B------:R-:W-:Y:S02]  /*0e20*/  IMAD.MOV R7, RZ, RZ, -R7 ;  /* 0x000000ffff077224 */ /* 0x000fe400078e0a07 */
[----:B-1----:R-:W-:-:S07]  /*0e30*/  IMAD.WIDE.U32 R2, R9, 0x4000, R2 ;  /* 0x0000400009027825 */ /* 0x002fce00078e0002 */
.L_x_70:
[----:B------:R-:W-:-:S06]  /*0e40*/  IMAD.WIDE R8, R0, 0x4, R2 ;  /* 0x0000000400087825 */ /* 0x000fcc00078e0202 */
[----:B------:R-:W2:Y:S01]  /*0e50*/  LDG.E R8, desc[UR16][R8.64] ;  /* 0x0000001008087981 */ /* 0x000ea2000c1e1900 */
[----:B------:R-:W-:Y:S02]  /*0e60*/  VIADD R7, R7, 0x1 ;  /* 0x0000000107077836 */ /* 0x000fe40000000000 */
[----:B------:R-:W-:-:S03]  /*0e70*/  VIADD R0, R0, 0x100 ;  /* 0x0000010000007836 */ /* 0x000fc60000000000 */
[----:B------:R-:W-:Y:S02]  /*0e80*/  ISETP.NE.AND P0, PT, R7, RZ, PT ;  /* 0x000000ff0700720c */ /* 0x000fe40003f05270 */
[----:B--2---:R-:W-:-:S04]  /*0e90*/  IABS R10, R8 ;  /* 0x00000008000a7213 */ /* 0x004fc80000000000 */
[----:B------:R-:W-:-:S04]  /*0ea0*/  I2FP.F32.S32 R10, R10 ;  /* 0x0000000a000a7245 */ /* 0x000fc80000201400 */
[----:B------:R-:W0:Y:S02]  /*0eb0*/  F2I.TRUNC.NTZ R11, R10 ;  /* 0x0000000a000b7305 */ /* 0x000e24000020f100 */
[----:B0-----:R-:W-:Y:S01]  /*0ec0*/  VIMNMX R4, PT, PT, R11, R4, !PT ;  /* 0x000000040b047248 */ /* 0x001fe20007fe0100 */
[----:B------:R-:W-:Y:S06]  /*0ed0*/  @P0 BRA `(.L_x_70) ;  /* 0xfffffffc00d80947 */ /* 0x000fec000383ffff */
.L_x_62:
[----:B------:R-:W-:Y:S05]  /*0ee0*/  BSYNC.RECONVERGENT B1 ;  /* 0x0000000000017941 */ /* 0x000fea0003800200 */
.L_x_61:
[----:B------:R-:W-:Y:S01]  /*0ef0*/  ISETP.GE.AND P0, PT, R5, 0x100, PT ;  /* 0x000001000500780c */ /* 0x000fe20003f06270 */
[----:B0-----:R-:W-:-:S12]  /*0f00*/  IMAD.MOV.U32 R9, RZ, RZ, R4 ;  /* 0x000000ffff097224 */ /* 0x001fd800078e0004 */
[----:B------:R-:W-:Y:S05]  /*0f10*/  @!P0 BRA `(.L_x_71) ;  /* 0x0000000000a08947 */ /* 0x000fea0003800000 */
[----:B------:R-:W0:Y:S01]  /*0f20*/  S2R R7, SR_LANEID ;  /* 0x0000000000077919 */ /* 0x000e220000000000 */
[----:B------:R-:W1:Y:S02]  /*0f30*/  SHFL.DOWN PT, R0, R9, 0x1, 0x1f ;  /* 0x08201f0009007f89 */ /* 0x000e6400000e0000 */
[----:B-1----:R-:W-:Y:S02]  /*0f40*/  VIMNMX R0, PT, PT, R0, R9, !PT ;  /* 0x0000000900007248 */ /* 0x002fe40007fe0100 */
[C---:B0-----:R-:W-:Y:S02]  /*0f50*/  ISETP.GT.AND P0, PT, R7.reuse, 0x1e, PT ;  /* 0x0000001e0700780c */ /* 0x041fe40003f04270 */
[----:B------:R-:W-:Y:S02]  /*0f60*/  ISETP.NE.AND P1, PT, R7, RZ, PT ;  /* 0x000000ff0700720c */ /* 0x000fe40003f25270 */
[----:B------:R-:W-:Y:S02]  /*0f70*/  SEL R0, R9, R0, P0 ;  /* 0x0000000009007207 */ /* 0x000fe40000000000 */
[----:B------:R-:W-:-:S03]  /*0f80*/  ISETP.GT.AND P0, PT, R7, 0x1d, PT ;  /* 0x0000001d0700780c */ /* 0x000fc60003f04270 */
[----:B------:R-:W0:Y:S06]  /*0f90*/  SHFL.DOWN PT, R3, R0, 0x2, 0x1f ;  /* 0x08401f0000037f89 */ /* 0x000e2c00000e0000 */
        /* <DEDUP_REMOVED lines=32> */
.L_x_71:
[----:B------:R-:W0:Y:S01]  /*11a0*/  S2R R7, SR_LANEID ;  /* 0x0000000000077919 */ /* 0x000e220000000000 */
[----:B------:R-:W-:-:S05]  /*11b0*/  LOP3.LUT R0, R6, 0x3e0, RZ, 0xc0, !PT ;  /* 0x000003e006007812 */ /* 0x000fca00078ec0ff */
[----:B------:R-:W-:Y:S01]  /*11c0*/  VIADD R2, R0, 0x20 ;  /* 0x0000002000027836 */ /* 0x000fe20000000000 */
[----:B------:R-:W-:-:S04]  /*11d0*/  LOP3.LUT R0, RZ, R0, RZ, 0x33, !PT ;  /* 0x00000000ff007212 */ /* 0x000fc800078e33ff */
[----:B------:R-:W-:Y:S01]  /*11e0*/  ISETP.GT.AND P0, PT, R2, R5, PT ;  /* 0x000000050200720c */ /* 0x000fe20003f04270 */
[----:B------:R-:W-:-:S05]  /*11f0*/  IMAD.IADD R0, R5, 0x1, R0 ;  /* 0x0000000105007824 */ /* 0x000fca00078e0200 */
[----:B------:R-:W-:-:S05]  /*1200*/  SEL R0, R0, 0x1f, P0 ;  /* 0x0000001f00007807 */ /* 0x000fca0000000000 */
[----:B------:R-:W1:Y:S01]  /*1210*/  SHFL.DOWN PT, R2, R9, 0x1, R0 ;  /* 0x0820000009027989 */ /* 0x000e6200000e0000 */
[C---:B0-----:R-:W-:Y:S01]  /*1220*/  ISETP.GE.AND P0, PT, R7.reuse, R0, PT ;  /* 0x000000000700720c */ /* 0x041fe20003f06270 */
[C---:B------:R-:W-:Y:S01]  /*1230*/  VIADD R3, R7.reuse, 0x2 ;  /* 0x0000000207037836 */ /* 0x040fe20000000000 */
[----:B------:R-:W-:-:S11]  /*1240*/  ISETP.NE.AND P1, PT, R7, RZ, PT ;  /* 0x000000ff0700720c */ /* 0x000fd60003f25270 */
[----:B-1----:R-:W-:Y:S02]  /*1250*/  @!P0 VIMNMX R9, PT, PT, R2, R9, !PT ;  /* 0x0000000902098248 */ /* 0x002fe40007fe0100 */
[----:B------:R-:W0:Y:S01]  /*1260*/  @!P1 S2R R11, SR_CgaCtaId ;  /* 0x00000000000b9919 */ /* 0x000e220000008800 */
[----:B------:R-:W-:Y:S01]  /*1270*/  ISETP.GT.AND P0, PT, R3, R0, PT ;  /* 0x000000000300720c */ /* 0x000fe20003f04270 */
[----:B------:R-:W-:Y:S01]  /*1280*/  VIADD R3, R7, 0x4 ;  /* 0x0000000407037836 */ /* 0x000fe20000000000 */
[----:B------:R-:W-:Y:S01]  /*1290*/  @!P1 MOV R4, 0x400 ;  /* 0x0000040000049802 */ /* 0x000fe20000000f00 */
[----:B------:R-:W1:Y:S10]  /*12a0*/  SHFL.DOWN PT, R2, R9, 0x2, R0 ;  /* 0x0840000009027989 */ /* 0x000e7400000e0000 */
        /* <DEDUP_REMOVED lines=34> */
[----:B------:R-:W-:Y:S02]  /*14d0*/  ISETP.GT.AND P4, PT, R5, 0xc0, PT ;  /* 0x000000c00500780c */ /* 0x000fe40003f84270 */
[----:B------:R-:W-:Y:S02]  /*14e0*/  @P3 VIMNMX R7, PT, PT, R7, R9, !PT ;  /* 0x0000000907073248 */ /* 0x000fe40007fe0100 */
[----:B------:R-:W-:Y:S02]  /*14f0*/  ISETP.GT.AND P3, PT, R5, 0xe0, PT ;  /* 0x000000e00500780c */ /* 0x000fe40003f64270 */
[----:B------:R-:W-:-:S04]  /*1500*/  @P1 VIMNMX R7, PT, PT, R7, R10, !PT ;  /* 0x0000000a07071248 */ /* 0x000fc80007fe0100 */
[----:B------:R-:W-:-:S04]  /*1510*/  @P2 VIMNMX R7, PT, PT, R7, R11, !PT ;  /* 0x0000000b07072248 */ /* 0x000fc80007fe0100 */
[----:B--2---:R-:W-:-:S04]  /*1520*/  @P4 VIMNMX R7, PT, PT, R7, R2, !PT ;  /* 0x0000000207074248 */ /* 0x004fc80007fe0100 */
[----:B------:R-:W-:Y:S01]  /*1530*/  @P3 VIMNMX R7, PT, PT, R7, R3, !PT ;  /* 0x0000000307073248 */ /* 0x000fe20007fe0100 */
[----:B------:R-:W-:Y:S06]  /*1540*/  BRA `(.L_x_72) ;  /* 0x0000001c009c7947 */ /* 0x000fec0003800000 */
.L_x_58:
[----:B------:R-:W0:Y:S01]  /*1550*/  S2R R4, SR_TID.X ;  /* 0x0000000000047919 */ /* 0x000e220000002100 */
[----:B------:R-:W1:Y:S01]  /*1560*/  LDC.64 R6, c[0x0][0x380] ;  /* 0x0000e000ff067b82 */ /* 0x000e620000000a00 */
[----:B0-----:R-:W-:-:S04]  /*1570*/  VIADD R5, R4, UR9 ;  /* 0x0000000904057c36 */ /* 0x001fc80008000000 */
[----:B-1----:R-:W-:-:S05]  /*1580*/  IMAD.WIDE.U32 R6, R5, 0x4, R6 ;  /* 0x0000000405067825 */ /* 0x002fca00078e0006 */
        /* <DEDUP_REMOVED lines=16> */
[----:B------:R-:W-:-:S04]  /*1690*/  ISETP.GE.U32.AND P0, PT, R19, UR5, PT ;  /* 0x0000000513007c0c */ /* 0x000fc8000bf06070 */
[----:B------:R-:W-:Y:S02]  /*16a0*/  ISETP.GE.U32.AND.EX P0, PT, R20, UR4, PT, P0 ;  /* 0x0000000414007c0c */ /* 0x000fe4000bf06100 */
[----:B--2---:R-:W-:Y:S02]  /*16b0*/  IABS R7, R22 ;  /* 0x0000001600077213 */ /* 0x004fe40000000000 */
[----:B---3--:R-:W-:Y:S02]  /*16c0*/  IABS R21, R21 ;  /* 0x0000001500157213 */ /* 0x008fe40000000000 */
[----:B----4-:R-:W-:Y:S02]  /*16d0*/  IABS R22, R16 ;  /* 0x0000001000167213 */ /* 0x010fe40000000000 */
[----:B------:R-:W-:-:S03]  /*16e0*/  I2FP.F32.S32 R16, R21 ;  /* 0x0000001500107245 */ /* 0x000fc60000201400 */
[----:B------:R-:W-:Y:S01]  /*16f0*/  IMAD.MOV.U32 R21, RZ, RZ, R22 ;  /* 0x000000ffff157224 */ /* 0x000fe200078e0016 */
[----:B-----5:R-:W-:-:S04]  /*1700*/  IABS R22, R17 ;  /* 0x0000001100167213 */ /* 0x020fc80000000000 */
[----:B------:R-:W-:Y:S01]  /*1710*/  I2FP.F32.S32 R17, R21 ;  /* 0x0000001500117245 */ /* 0x000fe20000201400 */
[----:B------:R-:W-:Y:S01]  /*1720*/  IMAD.MOV.U32 R21, RZ, RZ, R22 ;  /* 0x000000ffff157224 */ /* 0x000fe200078e0016 */
[----:B------:R-:W-:-:S04]  /*1730*/  IABS R22, R18 ;  /* 0x0000001200167213 */ /* 0x000fc80000000000 */
        /* <DEDUP_REMOVED lines=23> */
[----:B------:R-:W-:Y:S02]  /*18b0*/  IABS R22, R9 ;  /* 0x0000000900167213 */ /* 0x000fe40000000000 */
[----:B------:R-:W-:Y:S02]  /*18c0*/  IABS R10, R10 ;  /* 0x0000000a000a7213 */ /* 0x000fe40000000000 */
[----:B------:R-:W-:Y:S02]  /*18d0*/  IABS R11, R11 ;  /* 0x0000000b000b7213 */ /* 0x000fe40000000000 */
[----:B------:R-:W-:Y:S02]  /*18e0*/  IABS R23, R23 ;  /* 0x0000001700177213 */ /* 0x000fe40000000000 */
[----:B------:R-:W-:Y:S01]  /*18f0*/  I2FP.F32.S32 R9, R21 ;  /* 0x0000001500097245 */ /* 0x000fe20000201400 */
[----:B------:R-:W-:Y:S01]  /*1900*/  IMAD.MOV.U32 R21, RZ, RZ, R22 ;  /* 0x000000ffff157224 */ /* 0x000fe200078e0016 */
[----:B------:R-:W-:-:S02]  /*1910*/  I2FP.F32.S32 R10, R10 ;  /* 0x0000000a000a7245 */ /* 0x000fc40000201400 */
[----:B------:R-:W-:Y:S02]  /*1920*/  I2FP.F32.S32 R11, R11 ;  /* 0x0000000b000b7245 */ /* 0x000fe40000201400 */
[----:B------:R-:W-:Y:S02]  /*1930*/  I2FP.F32.S32 R6, R23 ;  /* 0x0000001700067245 */ /* 0x000fe40000201400 */
[----:B------:R-:W-:Y:S02]  /*1940*/  I2FP.F32.S32 R7, R7 ;  /* 0x0000000700077245 */ /* 0x000fe40000201400 */
[----:B------:R-:W-:Y:S01]  /*1950*/  I2FP.F32.S32 R21, R21 ;  /* 0x0000001500157245 */ /* 0x000fe20000201400 */
[----:B------:R-:W-:Y:S08]  /*1960*/  F2I.TRUNC.NTZ R10, R10 ;  /* 0x0000000a000a7305 */ /* 0x000ff0000020f100 */
[----:B------:R-:W-:Y:S08]  /*1970*/  F2I.TRUNC.NTZ R11, R11 ;  /* 0x0000000b000b7305 */ /* 0x000ff0000020f100 */
[----:B------:R-:W0:Y:S08]  /*1980*/  F2I.TRUNC.NTZ R6, R6 ;  /* 0x0000000600067305 */ /* 0x000e30000020f100 */
[----:B------:R-:W-:Y:S08]  /*1990*/  F2I.TRUNC.NTZ R7, R7 ;  /* 0x0000000700077305 */ /* 0x000ff0000020f100 */
[----:B------:R-:W-:Y:S08]  /*19a0*/  F2I.TRUNC.NTZ R16, R16 ;  /* 0x0000001000107305 */ /* 0x000ff0000020f100 */
[----:B------:R-:W1:Y:S08]  /*19b0*/  F2I.TRUNC.NTZ R17, R17 ;  /* 0x0000001100117305 */ /* 0x000e70000020f100 */
[----:B------:R-:W-:Y:S08]  /*19c0*/  F2I.TRUNC.NTZ R18, R18 ;  /* 0x0000001200127305 */ /* 0x000ff0000020f100 */
[----:B------:R-:W-:Y:S08]  /*19d0*/  F2I.TRUNC.NTZ R15, R15 ;  /* 0x0000000f000f7305 */ /* 0x000ff0000020f100 */
[----:B------:R-:W2:Y:S08]  /*19e0*/  F2I.TRUNC.NTZ R14, R14 ;  /* 0x0000000e000e7305 */ /* 0x000eb0000020f100 */
[----:B------:R-:W-:Y:S08]  /*19f0*/  F2I.TRUNC.NTZ R13, R13 ;  /* 0x0000000d000d7305 */ /* 0x000ff0000020f100 */
[----:B------:R-:W-:Y:S08]  /*1a00*/  F2I.TRUNC.NTZ R12, R12 ;  /* 0x0000000c000c7305 */ /* 0x000ff0000020f100 */
[----:B------:R-:W3:Y:S08]  /*1a10*/  F2I.TRUNC.NTZ R8, R8 ;  /* 0x0000000800087305 */ /* 0x000ef0000020f100 */
[----:B------:R-:W-:Y:S08]  /*1a20*/  F2I.TRUNC.NTZ R5, R5 ;  /* 0x0000000500057305 */ /* 0x000ff0000020f100 */
[----:B------:R-:W-:Y:S08]  /*1a30*/  F2I.TRUNC.NTZ R0, R0 ;  /* 0x0000000000007305 */ /* 0x000ff0000020f100 */
[----:B------:R-:W4:Y:S08]  /*1a40*/  F2I.TRUNC.NTZ R9, R9 ;  /* 0x0000000900097305 */ /* 0x000f30000020f100 */
[----:B------:R-:W5:Y:S01]  /*1a50*/  F2I.TRUNC.NTZ R21, R21 ;  /* 0x0000001500157305 */ /* 0x000f62000020f100 */
[----:B0-----:R-:W-:-:S02]  /*1a60*/  VIMNMX3 R6, R10, R11, R6, !PT ;  /* 0x0000000b0a06720f */ /* 0x001fc40007800106 */
[----:B-1----:R-:W-:Y:S02]  /*1a70*/  VIMNMX3 R7, R7, R16, R17, !PT ;  /* 0x000000100707720f */ /* 0x002fe40007800111 */
[----:B--2---:R-:W-:Y:S02]  /*1a80*/  VIMNMX3 R14, R18, R15, R14, !PT ;  /* 0x0000000f120e720f */ /* 0x004fe4000780010e */
[----:B---3--:R-:W-:Y:S02]  /*1a90*/  VIMNMX3 R8, R13, R12, R8, !PT ;  /* 0x0000000c0d08720f */ /* 0x008fe40007800108 */
[----:B----4-:R-:W-:Y:S02]  /*1aa0*/  VIMNMX3 R0, R5, R0, R9, !PT ;  /* 0x000000000500720f */ /* 0x010fe40007800109 */
[----:B------:R-:W-:Y:S02]  /*1ab0*/  VIMNMX3 R7, R7, R14, R8, !PT ;  /* 0x0000000e0707720f */ /* 0x000fe40007800108 */
[----:B-----5:R-:W-:-:S04]  /*1ac0*/  VIMNMX3 R0, R6, R0, R21, !PT ;  /* 0x000000000600720f */ /* 0x020fc80007800115 */
[----:B------:R-:W-:Y:S01]  /*1ad0*/  VIMNMX R0, PT, PT, R7, R0, !PT ;  /* 0x0000000007007248 */ /* 0x000fe20007fe0100 */
[----:B------:R-:W-:Y:S06]  /*1ae0*/  @!P0 BRA `(.L_x_73) ;  /* 0x0000001400948947 */ /* 0x000fec0003800000 */
[----:B------:R-:W-:Y:S01]  /*1af0*/  UIADD3 UR7, UP0, UPT, UR5, UR9, URZ ;  /* 0x0000000905077290 */ /* 0x000fe2000ff1e0ff */
[----:B------:R-:W-:Y:S01]  /*1b00*/  IADD3 R23, P2, PT, R2, -0x1000, RZ ;  /* 0xfffff00002177810 */ /* 0x000fe20007f5e0ff */
[----:B------:R-:W0:Y:S01]  /*1b10*/  LDCU.64 UR12, c[0x0][0x380] ;  /* 0x00007000ff0c77ac */ /* 0x000e220008000a00 */
[----:B------:R-:W-:Y:S02]  /*1b20*/  LOP3.LUT R5, RZ, R4, RZ, 0x33, !PT ;  /* 0x00000004ff057212 */ /* 0x000fe400078e33ff */
[----:B------:R-:W-:Y:S01]  /*1b30*/  IADD3.X R8, PT, PT, R3, -0x1, RZ, P2, !PT ;  /* 0xffffffff03087810 */ /* 0x000fe200017fe4ff */
[----:B------:R-:W-:Y:S01]  /*1b40*/  UIADD3.X UR8, UPT, UPT, URZ, UR4, URZ, UP0, !UPT ;  /* 0x00000004ff087290 */ /* 0x000fe200087fe4ff */
[----:B------:R-:W-:Y:S01]  /*1b50*/  ISETP.LT.U32.AND P0, PT, R23, UR7, PT ;  /* 0x0000000717007c0c */ /* 0x000fe2000bf01070 */
[----:B------:R-:W-:Y:S01]  /*1b60*/  UMOV UR6, UR5 ;  /* 0x0000000500067c82 */ /* 0x000fe20008000000 */
[----:B------:R-:W-:Y:S01]  /*1b70*/  IADD3 R9, P1, PT, R4, UR7, RZ ;  /* 0x0000000704097c10 */ /* 0x000fe2000ff3e0ff */
[----:B------:R-:W-:Y:S01]  /*1b80*/  UMOV UR4, URZ ;  /* 0x000000ff00047c82 */ /* 0x000fe20008000000 */
[----:B------:R-:W-:Y:S01]  /*1b90*/  IADD3 R5, PT, PT, R2, -UR5, R5 ;  /* 0x8000000502057c10 */ /* 0x000fe2000fffe005 */
[----:B------:R-:W-:Y:S01]  /*1ba0*/  IMAD.U32 R7, RZ, RZ, UR8 ;  /* 0x00000008ff077e24 */ /* 0x000fe2000f8e00ff */
[----:B------:R-:W-:Y:S01]  /*1bb0*/  UMOV UR10, UR8 ;  /* 0x00000008000a7c82 */ /* 0x000fe20008000000 */
[----:B------:R-:W-:-:S02]  /*1bc0*/  IMAD.X R10, RZ, RZ, UR8, P1 ;  /* 0x00000008ff0a7e24 */ /* 0x000fc400088e06ff */
[----:B------:R-:W-:Y:S01]  /*1bd0*/  VIADD R5, R5, -UR9 ;  /* 0x8000000905057c36 */ /* 0x000fe20008000000 */
[----:B------:R-:W-:Y:S01]  /*1be0*/  ISETP.GT.U32.AND.EX P0, PT, R7, R8, PT, P0 ;  /* 0x000000080700720c */ /* 0x000fe20003f04100 */
[----:B------:R-:W-:Y:S01]  /*1bf0*/  UMOV UR9, UR7 ;  /* 0x0000000700097c82 */ /* 0x000fe20008000000 */
[----:B0-----:R-:W-:-:S04]  /*1c00*/  LEA R6, P2, R9, UR12, 0x2 ;  /* 0x0000000c09067c11 */ /* 0x001fc8000f8410ff */
[----:B------:R-:W-:Y:S02]  /*1c10*/  IADD3 R4, P1, PT, R6, 0x2000, RZ ;  /* 0x0000200006047810 */ /* 0x000fe40007f3e0ff */
[----:B------:R-:W-:-:S05]  /*1c20*/  LEA.HI.X R9, R9, UR13, R10, 0x2, P2 ;  /* 0x0000000d09097c11 */ /* 0x000fca00090f140a */
[----:B------:R-:W-:Y:S01]  /*1c30*/  IMAD.X R9, RZ, RZ, R9, P1 ;  /* 0x000000ffff097224 */ /* 0x000fe200008e0609 */
[----:B------:R-:W-:Y:S06]  /*1c40*/  @P0 BRA `(.L_x_74) ;  /* 0x0000000400d80947 */ /* 0x000fec0003800000 */
[----:B------:R-:W0:Y:S01]  /*1c50*/  LDC.64 R2, c[0x0][0x3b8] ;  /* 0x0000ee00ff027b82 */ /* 0x000e220000000a00 */
[----:B------:R-:W1:Y:S01]  /*1c60*/  LDCU UR11, c[0x0][0x3c0] ;  /* 0x00007800ff0b77ac */ /* 0x000e620008000800 */
[----:B------:R-:W2:Y:S01]  /*1c70*/  LDCU.64 UR12, c[0x0][0x380] ;  /* 0x00007000ff0c77ac */ /* 0x000ea20008000a00 */
[----:B------:R-:W-:Y:S01]  /*1c80*/  NOP ;  /* 0x0000000000007918 */ /* 0x000fe20000000000 */
.L_x_75:
[----:B------:R-:W3:Y:S02]  /*1c90*/  S2R R7, SR_TID.X ;  /* 0x0000000000077919 */ /* 0x000ee40000002100 */
[----:B---3--:R-:W-:-:S05]  /*1ca0*/  IADD3 R7, P0, PT, R7, UR7, RZ ;  /* 0x0000000707077c10 */ /* 0x008fca000ff1e0ff */
[----:B------:R-:W-:Y:S01]  /*1cb0*/  IMAD.X R10, RZ, RZ, UR8, P0 ;  /* 0x00000008ff0a7e24 */ /* 0x000fe200080e06ff */
[----:B--2---:R-:W-:-:S04]  /*1cc0*/  LEA R6, P0, R7, UR12, 0x2 ;  /* 0x0000000c07067c11 */ /* 0x004fc8000f8010ff */
        /* <DEDUP_REMOVED lines=17> */
[----:B-1----:R-:W-:-:S04]  /*1de0*/  USHF.L.U32 UR14, UR11, 0xc, URZ ;  /* 0x0000000c0b0e7899 */ /* 0x002fc800080006ff */
[----:B------:R-:W-:Y:S02]  /*1df0*/  USHF.R.S32.HI UR15, URZ, 0x1f, UR14 ;  /* 0x0000001fff0f7899 */ /* 0x000fe4000801140e */
[----:B------:R-:W-:-:S04]  /*1e00*/  UIADD3 UR5, UP0, UPT, UR14, UR9, URZ ;  /* 0x000000090e057290 */ /* 0x000fc8000ff1e0ff */
[----:B------:R-:W-:Y:S01]  /*1e10*/  UIADD3.X UR6, UPT, UPT, UR15, UR10, URZ, UP0, !UPT ;  /* 0x0000000a0f067290 */ /* 0x000fe200087fe4ff */
[----:B--2---:R-:W-:Y:S02]  /*1e20*/  IABS R6, R13 ;  /* 0x0000000d00067213 */ /* 0x004fe40000000000 */
[----:B---3--:R-:W-:Y:S02]  /*1e30*/  IABS R7, R14 ;  /* 0x0000000e00077213 */ /* 0x008fe40000000000 */
[----:B------:R-:W-:-:S03]  /*1e40*/  I2FP.F32.S32 R14, R6 ;  /* 0x00000006000e7245 */ /* 0x000fc60000201400 */
[----:B------:R-:W-:Y:S01]  /*1e50*/  IMAD.MOV.U32 R6, RZ, RZ, R7 ;  /* 0x000000ffff067224 */ /* 0x000fe200078e0007 */
[----:B----4-:R-:W-:-:S04]  /*1e60*/  IABS R7, R15 ;  /* 0x0000000f00077213 */ /* 0x010fc80000000000 */
[----:B------:R-:W-:Y:S02]  /*1e70*/  I2FP.F32.S32 R15, R6 ;  /* 0x00000006000f7245 */ /* 0x000fe40000201400 */
[----:B-----5:R-:W-:Y:S02]  /*1e80*/  IABS R6, R25 ;  /* 0x0000001900067213 */ /* 0x020fe40000000000 */
[----:B------:R-:W-:Y:S02]  /*1e90*/  IABS R24, R24 ;  /* 0x0000001800187213 */ /* 0x000fe40000000000 */
[----:B------:R-:W-:Y:S02]  /*1ea0*/  IABS R25, R22 ;  /* 0x0000001600197213 */ /* 0x000fe40000000000 */
[----:B------:R-:W-:-:S03]  /*1eb0*/  I2FP.F32.S32 R22, R24 ;  /* 0x0000001800167245 */ /* 0x000fc60000201400 */
        /* <DEDUP_REMOVED lines=13> */
[----:B------:R-:W-:Y:S01]  /*1f90*/  I2FP.F32.S32 R12, R24 ;  /* 0x00000018000c7245 */ /* 0x000fe20000201400 */
[----:B------:R-:W-:Y:S01]  /*1fa0*/  IMAD.MOV.U32 R24, RZ, RZ, R25 ;  /* 0x000000ffff187224 */ /* 0x000fe200078e0019 */
[----:B------:R-:W-:-:S02]  /*1fb0*/  IABS R27, R18 ;  /* 0x00000012001b7213 */ /* 0x000fc40000000000 */
[----:B------:R-:W-:Y:S02]  /*1fc0*/  I2FP.F32.S32 R19, R19 ;  /* 0x0000001300137245 */ /* 0x000fe40000201400 */
[----:B------:R-:W-:Y:S02]  /*1fd0*/  I2FP.F32.S32 R18, R26 ;  /* 0x0000001a00127245 */ /* 0x000fe40000201400 */
[----:B------:R-:W-:Y:S02]  /*1fe0*/  IABS R25, R11 ;  /* 0x0000000b00197213 */ /* 0x000fe40000000000 */
[----:B------:R-:W-:Y:S01]  /*1ff0*/  I2FP.F32.S32 R11, R24 ;  /* 0x00000018000b7245 */ /* 0x000fe20000201400 */
[----:B------:R-:W-:Y:S02]  /*2000*/  F2I.TRUNC.NTZ R19, R19 ;  /* 0x0000001300137305 */ /* 0x000fe4000020f100 */
[----:B------:R-:W-:Y:S01]  /*2010*/  IMAD.MOV.U32 R24, RZ, RZ, R25 ;  /* 0x000000ffff187224 */ /* 0x000fe200078e0019 */
[----:B------:R-:W-:-:S05]  /*2020*/  IABS R25, R10 ;  /* 0x0000000a00197213 */ /* 0x000fca0000000000 */
[----:B------:R-:W1:Y:S01]  /*2030*/  F2I.TRUNC.NTZ R18, R18 ;  /* 0x0000001200127305 */ /* 0x000e62000020f100 */
[----:B------:R-:W-:Y:S02]  /*2040*/  I2FP.F32.S32 R7, R7 ;  /* 0x0000000700077245 */ /* 0x000fe40000201400 */
[----:B------:R-:W-:Y:S02]  /*2050*/  I2FP.F32.S32 R6, R6 ;  /* 0x0000000600067245 */ /* 0x000fe40000201400 */
[----:B------:R-:W-:Y:S01]  /*2060*/  I2FP.F32.S32 R10, R24 ;  /* 0x00000018000a7245 */ /* 0x000fe20000201400 */
[----:B------:R-:W-:Y:S01]  /*2070*/  IMAD.MOV.U32 R24, RZ, RZ, R25 ;  /* 0x000000ffff187224 */ /* 0x000fe200078e0019 */
[----:B------:R-:W-:Y:S01]  /*2080*/  IABS R25, R17 ;  /* 0x0000001100197213 */ /* 0x000fe20000000000 */
[----:B------:R-:W-:Y:S01]  /*2090*/  F2I.TRUNC.NTZ R7, R7 ;  /* 0x0000000700077305 */ /* 0x000fe2000020f100 */
[----:B------:R-:W-:Y:S02]  /*20a0*/  IMAD.MOV.U32 R26, RZ, RZ, R27 ;  /* 0x000000ffff1a7224 */ /* 0x000fe400078e001b */
[----:B------:R-:W-:Y:S01]  /*20b0*/  I2FP.F32.S32 R17, R24 ;  /* 0x0000001800117245 */ /* 0x000fe20000201400 */
[----:B------:R-:W-:-:S04]  /*20c0*/  IMAD.MOV.U32 R24, RZ, RZ, R25 ;  /* 0x000000ffff187224 */ /* 0x000fc800078e0019 */
[----:B------:R-:W-:Y:S01]  /*20d0*/  F2I.TRUNC.NTZ R6, R6 ;  /* 0x0000000600067305 */ /* 0x000fe2000020f100 */
[----:B-1----:R-:W-:-:S07]  /*20e0*/  VIMNMX3 R18, R0, R19, R18, !PT ;  /* 0x000000130012720f */ /* 0x002fce0007800112 */
[----:B------:R-:W1:Y:S01]  /*20f0*/  F2I.TRUNC.NTZ R22, R22 ;  /* 0x0000001600167305 */ /* 0x000e62000020f100 */
[----:B------:R-:W-:Y:S02]  /*2100*/  I2FP.F32.S32 R13, R26 ;  /* 0x0000001a000d7245 */ /* 0x000fe40000201400 */
[----:B------:R-:W-:Y:S02]  /*2110*/  I2FP.F32.S32 R0, R24 ;  /* 0x0000001800007245 */ /* 0x000fe40000201400 */
[----:B0-----:R-:W-:-:S03]  /*2120*/  IADD3 R19, P1, PT, R2, -UR7, RZ ;  /* 0x8000000702137c10 */ /* 0x001fc6000ff3e0ff */
[----:B------:R-:W-:Y:S01]  /*2130*/  F2I.TRUNC.NTZ R13, R13 ;  /* 0x0000000d000d7305 */ /* 0x000fe2000020f100 */
[----:B------:R-:W-:-:S07]  /*2140*/  ISETP.GE.U32.AND P0, PT, R19, UR14, PT ;  /* 0x0000000e13007c0c */ /* 0x000fce000bf06070 */
[----:B------:R-:W-:Y:S01]  /*2150*/  F2I.TRUNC.NTZ R14, R14 ;  /* 0x0000000e000e7305 */ /* 0x000fe2000020f100 */
[----:B-1----:R-:W-:Y:S02]  /*2160*/  VIMNMX3 R6, R7, R6, R22, !PT ;  /* 0x000000060706720f */ /* 0x002fe40007800116 */
[----:B------:R-:W-:-:S05]  /*2170*/  IADD3.X R7, PT, PT, R3, ~UR8, RZ, P1, !PT ;  /* 0x8000000803077c10 */ /* 0x000fca0008ffe4ff */
        /* <DEDUP_REMOVED lines=8> */
[----:B------:R-:W3:Y:S01]  /*2200*/  F2I.TRUNC.NTZ R0, R0 ;  /* 0x0000000000007305 */ /* 0x000ee2000020f100 */
[----:B------:R-:W-:-:S02]  /*2210*/  ISETP.GE.U32.AND.EX P0, PT, R7, UR15, PT, P0 ;  /* 0x0000000f07007c0c */ /* 0x000fc4000bf06100 */
[----:B0-----:R-:W-:Y:S02]  /*2220*/  VIMNMX3 R13, R13, R14, R15, !PT ;  /* 0x0000000e0d0d720f */ /* 0x001fe4000780010f */
[----:B-1----:R-:W-:Y:S02]  /*2230*/  VIMNMX3 R16, R21, R20, R16, !PT ;  /* 0x000000141510720f */ /* 0x002fe40007800110 */
[----:B--2---:R-:W-:Y:S02]  /*2240*/  VIMNMX3 R11, R12, R11, R10, !PT ;  /* 0x0000000b0c0b720f */ /* 0x004fe4000780010a */
[----:B------:R-:W-:Y:S02]  /*2250*/  VIMNMX3 R6, R18, R13, R6, !PT ;  /* 0x0000000d1206720f */ /* 0x000fe40007800106 */
[----:B---3--:R-:W-:-:S04]  /*2260*/  VIMNMX R0, PT, PT, R17, R0, !PT ;  /* 0x0000000011007248 */ /* 0x008fc80007fe0100 */
[----:B------:R-:W-:-:S04]  /*2270*/  VIMNMX3 R11, R16, R11, R0, !PT ;  /* 0x0000000b100b720f */ /* 0x000fc80007800100 */
[----:B------:R-:W-:Y:S01]  /*2280*/  VIMNMX R0, PT, PT, R6, R11, !PT ;  /* 0x0000000b06007248 */ /* 0x000fe20007fe0100 */
[----:B------:R-:W-:Y:S06]  /*2290*/  @!P0 BRA `(.L_x_73) ;  /* 0x0000000c00a88947 */ /* 0x000fec0003800000 */
[----:B------:R-:W-:Y:S02]  /*22a0*/  UIADD3 UR7, UP0, UPT, UR14, UR7, URZ ;  /* 0x000000070e077290 */ /* 0x000fe4000ff1e0ff */
[----:B------:R-:W-:Y:S01]  /*22b0*/  IMAD.U32 R11, RZ, RZ, UR14 ;  /* 0x0000000eff0b7e24 */ /* 0x000fe2000f8e00ff */
[----:B------:R-:W-:Y:S01]  /*22c0*/  UIADD3 UR4, UPT, UPT, UR4, 0x1, URZ ;  /* 0x0000000104047890 */ /* 0x000fe2000fffe0ff */
[----:B------:R-:W-:Y:S01]  /*22d0*/  IMAD.MOV.U32 R6, RZ, RZ, R4 ;  /* 0x000000ffff067224 */ /* 0x000fe200078e0004 */
[----:B------:R-:W-:Y:S01]  /*22e0*/  UIADD3.X UR8, UPT, UPT, UR15, UR8, URZ, UP0, !UPT ;  /* 0x000000080f087290 */ /* 0x000fe200087fe4ff */
[----:B------:R-:W-:Y:S01]  /*22f0*/  IMAD.MOV.U32 R7, RZ, RZ, R9 ;  /* 0x000000ffff077224 */ /* 0x000fe200078e0009 */
[----:B------:R-:W-:Y:S01]  /*2300*/  ISETP.LT.U32.AND P0, PT, R23, UR7, PT ;  /* 0x0000000717007c0c */ /* 0x000fe2000bf01070 */
[----:B------:R-:W-:Y:S01]  /*2310*/  VIADD R5, R5, -UR14 ;  /* 0x8000000e05057c36 */ /* 0x000fe20008000000 */
[----:B------:R-:W-:Y:S01]  /*2320*/  UMOV UR9, UR5 ;  /* 0x0000000500097c82 */ /* 0x000fe20008000000 */
[----:B------:R-:W-:Y:S01]  /*2330*/  IMAD.WIDE R6, R11, 0x4, R6 ;  /* 0x000000040b067825 */ /* 0x000fe200078e0206 */
[----:B------:R-:W-:-:S03]  /*2340*/  UMOV UR10, UR6 ;  /* 0x00000006000a7c82 */ /* 0x000fc60008000000 */
[----:B------:R-:W-:Y:S02]  /*2350*/  IMAD.U32 R13, RZ, RZ, UR8 ;  /* 0x00000008ff0d7e24 */ /* 0x000fe4000f8e00ff */
[----:B------:R-:W-:Y:S02]  /*2360*/  IMAD.MOV.U32 R4, RZ, RZ, R6 ;  /* 0x000000ffff047224 */ /* 0x000fe400078e0006 */
[----:B------:R-:W-:Y:S01]  /*2370*/  IMAD.MOV.U32 R9, RZ, RZ, R7 ;  /* 0x000000ffff097224 */ /* 0x000fe200078e0007 */
[----:B------:R-:W-:-:S13]  /*2380*/  ISETP.GT.U32.AND.EX P0, PT, R13, R8, PT, P0 ;  /* 0x000000080d00720c */ /* 0x000fda0003f04100 */
[----:B------:R-:W-:Y:S05]  /*2390*/  @!P0 BRA `(.L_x_75) ;  /* 0xfffffff8003c8947 */ /* 0x000fea000383ffff */
[----:B------:R-:W-:-:S05]  /*23a0*/  UMOV UR6, UR14 ;  /* 0x0000000e00067c82 */ /* 0x000fca0008000000 */
.L_x_74:
[----:B------:R-:W0:Y:S01]  /*23b0*/  S2R R7, SR_TID.X ;  /* 0x0000000000077919 */ /* 0x000e220000002100 */
[C---:B------:R-:W-:Y:S01]  /*23c0*/  VIADD R6, R2.reuse, -UR7 ;  /* 0x8000000702067c36 */ /* 0x040fe20008000000 */
[----:B------:R-:W-:Y:S01]  /*23d0*/  ISETP.LE.U32.AND P1, PT, R2, UR7, PT ;  /* 0x0000000702007c0c */ /* 0x000fe2000bf23070 */
[----:B------:R-:W-:Y:S01]  /*23e0*/  IMAD.U32 R8, RZ, RZ, UR8 ;  /* 0x00000008ff087e24 */ /* 0x000fe2000f8e00ff */
[----:B------:R-:W-:Y:S02]  /*23f0*/  BSSY.RECONVERGENT B1, `(.L_x_73) ;  /* 0x00000d4000017945 */ /* 0x000fe40003800200 */
[----:B0-----:R-:W-:-:S04]  /*2400*/  ISETP.GE.AND P0, PT, R7, R6, PT ;  /* 0x000000060700720c */ /* 0x001fc80003f06270 */
[----:B------:R-:W-:-:S13]  /*2410*/  ISETP.GE.U32.OR.EX P0, PT, R8, R3, P0, P1 ;  /* 0x000000030800720c */ /* 0x000fda0000706510 */
[----:B------:R-:W-:Y:S05]  /*2420*/  @P0 BRA `(.L_x_76) ;  /* 0x0000000c00400947 */ /* 0x000fea0003800000 */
[----:B------:R-:W-:Y:S01]  /*2430*/  USHF.L.U32 UR5, UR18, 0xc, URZ ;  /* 0x0000000c12057899 */ /* 0x000fe200080006ff */
[----:B------:R-:W-:Y:S01]  /*2440*/  LOP3.LUT R3, RZ, R7, RZ, 0x33, !PT ;  /* 0x00000007ff037212 */ /* 0x000fe200078e33ff */
[----:B------:R-:W-:Y:S01]  /*2450*/  UIMAD UR14, UR4, UR11, URZ ;  /* 0x0000000b040e72a4 */ /* 0x000fe2000f8e02ff */
[----:B------:R-:W-:Y:S01]  /*2460*/  BSSY.RECONVERGENT B2, `(.L_x_77) ;  /* 0x0000067000027945 */ /* 0x000fe20003800200 */
[----:B------:R-:W-:-:S04]  /*2470*/  UIADD3 UR5, UPT, UPT, UR5, UR6, URZ ;  /* 0x0000000605057290 */ /* 0x000fc8000fffe0ff */
[----:B------:R-:W-:Y:S02]  /*2480*/  IMAD.U32 R11, RZ, RZ, UR14 ;  /* 0x0000000eff0b7e24 */ /* 0x000fe4000f8e00ff */
[----:B------:R-:W-:-:S05]  /*2490*/  IADD3 R2, PT, PT, R2, -UR5, R3 ;  /* 0x8000000502027c10 */ /* 0x000fca000fffe003 */
[----:B------:R-:W-:-:S05]  /*24a0*/  IMAD R2, R11, -0x1000, R2 ;  /* 0xfffff0000b027824 */ /* 0x000fca00078e0202 */
[C---:B------:R-:W-:Y:S02]  /*24b0*/  ISETP.GE.U32.AND P0, PT, R2.reuse, 0xf00, PT ;  /* 0x00000f000200780c */ /* 0x040fe40003f06070 */
[----:B------:R-:W-:Y:S01]  /*24c0*/  LEA.HI R22, R2, 0x1, RZ, 0x18 ;  /* 0x0000000102167811 */ /* 0x000fe200078fc0ff */
[----:B------:R-:W-:-:S03]  /*24d0*/  IMAD.MOV.U32 R2, RZ, RZ, R7 ;  /* 0x000000ffff027224 */ /* 0x000fc600078e0007 */
[----:B------:R-:W-:-:S04]  /*24e0*/  LOP3.LUT R23, R22, 0xf, RZ, 0xc0, !PT ;  /* 0x0000000f16177812 */ /* 0x000fc800078ec0ff */
[----:B------:R-:W-:-:S03]  /*24f0*/  ISETP.NE.AND P1, PT, R23, RZ, PT ;  /* 0x000000ff1700720c */ /* 0x000fc60003f25270 */
[----:B------:R-:W-:Y:S10]  /*2500*/  @!P0 BRA `(.L_x_78) ;  /* 0x0000000400708947 */ /* 0x000ff40003800000 */
[----:B------:R-:W-:-:S04]  /*2510*/  LEA.HI R2, R5, 0x1, RZ, 0x18 ;  /* 0x0000000105027811 */ /* 0x000fc800078fc0ff */
[----:B------:R-:W-:Y:S01]  /*2520*/  LOP3.LUT R3, R2, 0x1fffff0, RZ, 0xc0, !PT ;  /* 0x01fffff002037812 */ /* 0x000fe200078ec0ff */
[----:B------:R-:W-:-:S04]  /*2530*/  IMAD.MOV.U32 R2, RZ, RZ, R7 ;  /* 0x000000ffff027224 */ /* 0x000fc800078e0007 */
[----:B------:R-:W-:-:S07]  /*2540*/  IMAD.MOV R3, RZ, RZ, -R3 ;  /* 0x000000ffff037224 */ /* 0x000fce00078e0a03 */
.L_x_79:
[----:B------:R-:W-:-:S05]  /*2550*/  IMAD.MOV.U32 R8, RZ, RZ, R4 ;  /* 0x000000ffff087224 */ /* 0x000fca00078e0004 */
        /* <DEDUP_REMOVED lines=15> */
[----:B------:R-:W5:Y:S01]  /*2650*/  LDG.E R11, desc[UR16][R8.64+0x1c00] ;  /* 0x001c0010080b7981 */ /* 0x000f62000c1e1900 */
[----:B------:R-:W-:-:S05]  /*2660*/  VIADD R3, R3, 0x10 ;  /* 0x0000001003037836 */ /* 0x000fca0000000000 */
[----:B------:R-:W-:Y:S01]  /*2670*/  ISETP.NE.AND P0, PT, R3, RZ, PT ;  /* 0x000000ff0300720c */ /* 0x000fe20003f05270 */
[----:B------:R-:W-:Y:S01]  /*2680*/  VIADD R2, R2, 0x1000 ;  /* 0x0000100002027836 */ /* 0x000fe20000000000 */
        /* <DEDUP_REMOVED lines=20> */
[----:B------:R-:W-:Y:S02]  /*27d0*/  IABS R25, R21 ;  /* 0x0000001500197213 */ /* 0x000fe40000000000 */
[----:B------:R-:W-:-:S02]  /*27e0*/  I2FP.F32.S32 R13, R13 ;  /* 0x0000000d000d7245 */ /* 0x000fc40000201400 */
[----:B------:R-:W-:Y:S01]  /*27f0*/  I2FP.F32.S32 R21, R24 ;  /* 0x0000001800157245 */ /* 0x000fe20000201400 */
[----:B------:R-:W-:Y:S01]  /*2800*/  IMAD.MOV.U32 R24, RZ, RZ, R25 ;  /* 0x000000ffff187224 */ /* 0x000fe200078e0019 */
[----:B------:R-:W-:Y:S01]  /*2810*/  IABS R25, R20 ;  /* 0x0000001400197213 */ /* 0x000fe20000000000 */
[----:B------:R-:W-:Y:S03]  /*2820*/  F2I.TRUNC.NTZ R7, R7 ;  /* 0x0000000700077305 */ /* 0x000fe6000020f100 */
[----:B------:R-:W-:Y:S01]  /*2830*/  I2FP.F32.S32 R20, R24 ;  /* 0x0000001800147245 */ /* 0x000fe20000201400 */
[----:B------:R-:W-:-:S04]  /*2840*/  IMAD.MOV.U32 R24, RZ, RZ, R25 ;  /* 0x000000ffff187224 */ /* 0x000fc800078e0019 */
[----:B------:R-:W0:Y:S01]  /*2850*/  F2I.TRUNC.NTZ R13, R13 ;  /* 0x0000000d000d7305 */ /* 0x000e22000020f100 */
[----:B------:R-:W-:Y:S02]  /*2860*/  IABS R25, R19 ;  /* 0x0000001300197213 */ /* 0x000fe40000000000 */
[----:B------:R-:W-:-:S05]  /*2870*/  I2FP.F32.S32 R19, R24 ;  /* 0x0000001800137245 */ /* 0x000fca0000201400 */
[----:B------:R-:W-:Y:S01]  /*2880*/  F2I.TRUNC.NTZ R12, R12 ;  /* 0x0000000c000c7305 */ /* 0x000fe2000020f100 */
[----:B------:R-:W-:Y:S01]  /*2890*/  IMAD.MOV.U32 R24, RZ, RZ, R25 ;  /* 0x000000ffff187224 */ /* 0x000fe200078e0019 */
[----:B------:R-:W-:-:S06]  /*28a0*/  IABS R25, R14 ;  /* 0x0000000e00197213 */ /* 0x000fcc0000000000 */
[----:B------:R-:W1:Y:S01]  /*28b0*/  F2I.TRUNC.NTZ R15, R15 ;  /* 0x0000000f000f7305 */ /* 0x000e62000020f100 */
[----:B------:R-:W-:-:S07]  /*28c0*/  I2FP.F32.S32 R14, R24 ;  /* 0x00000018000e7245 */ /* 0x000fce0000201400 */
[----:B------:R-:W-:Y:S01]  /*28d0*/  F2I.TRUNC.NTZ R16, R16 ;  /* 0x0000001000107305 */ /* 0x000fe2000020f100 */
[----:B------:R-:W-:-:S07]  /*28e0*/  IABS R10, R10 ;  /* 0x0000000a000a7213 */ /* 0x000fce0000000000 */
[----:B------:R-:W2:Y:S01]  /*28f0*/  F2I.TRUNC.NTZ R17, R17 ;  /* 0x0000001100117305 */ /* 0x000ea2000020f100 */
[----:B------:R-:W-:Y:S02]  /*2900*/  I2FP.F32.S32 R25, R25 ;  /* 0x0000001900197245 */ /* 0x000fe40000201400 */
[----:B------:R-:W-:Y:S02]  /*2910*/  IABS R27, R4 ;  /* 0x00000004001b7213 */ /* 0x000fe40000000000 */
[----:B0-----:R-:W-:-:S03]  /*2920*/  VIMNMX3 R7, R0, R13, R7, !PT ;  /* 0x0000000d0007720f */ /* 0x001fc60007800107 */
[----:B------:R-:W-:Y:S01]  /*2930*/  F2I.TRUNC.NTZ R18, R18 ;  /* 0x0000001200127305 */ /* 0x000fe2000020f100 */
[----:B------:R-:W-:-:S07]  /*2940*/  IABS R4, R6 ;  /* 0x0000000600047213 */ /* 0x000fce0000000000 */
[----:B------:R-:W0:Y:S01]  /*2950*/  F2I.TRUNC.NTZ R21, R21 ;  /* 0x0000001500157305 */ /* 0x000e22000020f100 */
[----:B------:R-:W-:Y:S02]  /*2960*/  I2FP.F32.S32 R10, R10 ;  /* 0x0000000a000a7245 */ /* 0x000fe40000201400 */
[----:B------:R-:W-:Y:S02]  /*2970*/  I2FP.F32.S32 R27, R27 ;  /* 0x0000001b001b7245 */ /* 0x000fe40000201400 */
[----:B------:R-:W-:-:S03]  /*2980*/  IABS R6, R11 ;  /* 0x0000000b00067213 */ /* 0x000fc60000000000 */
        /* <DEDUP_REMOVED lines=15> */
[----:B------:R-:W-:Y:S02]  /*2a80*/  IADD3 R4, P2, PT, R8, 0x4000, RZ ;  /* 0x0000400008047810 */ /* 0x000fe40007f5e0ff */
[----:B-1----:R-:W-:-:S03]  /*2a90*/  VIMNMX3 R7, R7, R10, R27, !PT ;  /* 0x0000000a0707720f */ /* 0x002fc6000780011b */
[----:B------:R-:W-:Y:S01]  /*2aa0*/  IMAD.X R9, RZ, RZ, R9, P2 ;  /* 0x000000ffff097224 */ /* 0x000fe200010e0609 */
[----:B0-----:R-:W-:Y:S01]  /*2ab0*/  VIMNMX3 R0, R7, R0, R6, !PT ;  /* 0x000000000700720f */ /* 0x001fe20007800106 */
[----:B------:R-:W-:Y:S06]  /*2ac0*/  @P0 BRA `(.L_x_79) ;  /* 0xfffffff800a00947 */ /* 0x000fec000383ffff */
.L_x_78:
[----:B------:R-:W-:Y:S05]  /*2ad0*/  BSYNC.RECONVERGENT B2 ;  /* 0x0000000000027941 */ /* 0x000fea0003800200 */
.L_x_77:
[----:B------:R-:W-:Y:S05]  /*2ae0*/  @!P1 BRA `(.L_x_76) ;  /* 0x0000000400909947 */ /* 0x000fea0003800000 */
[----:B------:R-:W-:Y:S01]  /*2af0*/  ISETP.GE.U32.AND P0, PT, R23, 0x8, PT ;  /* 0x000000081700780c */ /* 0x000fe20003f06070 */
[----:B------:R-:W-:Y:S01]  /*2b00*/  BSSY.RECONVERGENT B2, `(.L_x_80) ;  /* 0x0000030000027945 */ /* 0x000fe20003800200 */
[----:B------:R-:W-:-:S04]  /*2b10*/  LOP3.LUT R14, R22, 0x7, RZ, 0xc0, !PT ;  /* 0x00000007160e7812 */ /* 0x000fc800078ec0ff */
[----:B------:R-:W-:-:S07]  /*2b20*/  ISETP.NE.AND P1, PT, R14, RZ, PT ;  /* 0x000000ff0e00720c */ /* 0x000fce0003f25270 */
[----:B------:R-:W-:Y:S06]  /*2b30*/  @!P0 BRA `(.L_x_81) ;  /* 0x0000000000b08947 */ /* 0x000fec0003800000 */
[----:B------:R-:W-:-:S05]  /*2b40*/  IADD3 R3, P0, PT, R2, UR7, RZ ;  /* 0x0000000702037c10 */ /* 0x000fca000ff1e0ff */
[----:B------:R-:W-:Y:S01]  /*2b50*/  IMAD.X R4, RZ, RZ, UR8, P0 ;  /* 0x00000008ff047e24 */ /* 0x000fe200080e06ff */
[----:B------:R-:W-:-:S04]  /*2b60*/  LEA R6, P0, R3, UR12, 0x2 ;  /* 0x0000000c03067c11 */ /* 0x000fc8000f8010ff */
        /* <DEDUP_REMOVED lines=12> */
[----:B------:R-:W-:Y:S02]  /*2c30*/  I2FP.F32.S32 R9, R8 ;  /* 0x0000000800097245 */ /* 0x000fe40000201400 */
[----:B----4-:R-:W-:Y:S01]  /*2c40*/  IABS R11, R11 ;  /* 0x0000000b000b7213 */ /* 0x010fe20000000000 */
[----:B------:R-:W-:-:S03]  /*2c50*/  IMAD.MOV.U32 R8, RZ, RZ, R15 ;  /* 0x000000ffff087224 */ /* 0x000fc600078e000f */
[----:B0-----:R-:W-:Y:S01]  /*2c60*/  I2FP.F32.S32 R6, R11 ;  /* 0x0000000b00067245 */ /* 0x001fe20000201400 */
[----:B------:R-:W-:Y:S01]  /*2c70*/  F2I.TRUNC.NTZ R9, R9 ;  /* 0x0000000900097305 */ /* 0x000fe2000020f100 */
[----:B-----5:R-:W-:Y:S02]  /*2c80*/  IABS R7, R12 ;  /* 0x0000000c00077213 */ /* 0x020fe40000000000 */
[----:B------:R-:W-:Y:S02]  /*2c90*/  IABS R11, R13 ;  /* 0x0000000d000b7213 */ /* 0x000fe40000000000 */
[----:B------:R-:W-:Y:S02]  /*2ca0*/  I2FP.F32.S32 R8, R8 ;  /* 0x0000000800087245 */ /* 0x000fe40000201400 */
[----:B------:R-:W-:Y:S01]  /*2cb0*/  IABS R12, R10 ;  /* 0x0000000a000c7213 */ /* 0x000fe20000000000 */
[----:B------:R-:W-:Y:S01]  /*2cc0*/  F2I.TRUNC.NTZ R6, R6 ;  /* 0x0000000600067305 */ /* 0x000fe2000020f100 */
[----:B------:R-:W-:-:S02]  /*2cd0*/  I2FP.F32.S32 R7, R7 ;  /* 0x0000000700077245 */ /* 0x000fc40000201400 */
[----:B------:R-:W-:Y:S02]  /*2ce0*/  IABS R13, R4 ;  /* 0x00000004000d7213 */ /* 0x000fe40000000000 */
[----:B------:R-:W-:Y:S02]  /*2cf0*/  I2FP.F32.S32 R4, R12 ;  /* 0x0000000c00047245 */ /* 0x000fe40000201400 */
[----:B------:R-:W-:Y:S01]  /*2d00*/  I2FP.F32.S32 R10, R11 ;  /* 0x0000000b000a7245 */ /* 0x000fe20000201400 */
[----:B------:R-:W-:Y:S01]  /*2d10*/  IMAD.MOV.U32 R12, RZ, RZ, R13 ;  /* 0x000000ffff0c7224 */ /* 0x000fe200078e000d */
[----:B------:R-:W-:Y:S01]  /*2d20*/  IABS R13, R3 ;  /* 0x00000003000d7213 */ /* 0x000fe20000000000 */
[----:B------:R-:W0:Y:S03]  /*2d30*/  F2I.TRUNC.NTZ R8, R8 ;  /* 0x0000000800087305 */ /* 0x000e26000020f100 */
[----:B------:R-:W-:Y:S01]  /*2d40*/  I2FP.F32.S32 R3, R12 ;  /* 0x0000000c00037245 */ /* 0x000fe20000201400 */
[----:B------:R-:W-:-:S04]  /*2d50*/  IMAD.MOV.U32 R12, RZ, RZ, R13 ;  /* 0x000000ffff0c7224 */ /* 0x000fc800078e000d */
[----:B------:R-:W1:Y:S01]  /*2d60*/  F2I.TRUNC.NTZ R7, R7 ;  /* 0x0000000700077305 */ /* 0x000e62000020f100 */
[----:B------:R-:W-:Y:S02]  /*2d70*/  I2FP.F32.S32 R12, R12 ;  /* 0x0000000c000c7245 */ /* 0x000fe40000201400 */
[----:B0-----:R-:W-:-:S05]  /*2d80*/  VIMNMX3 R9, R0, R9, R8, !PT ;  /* 0x000000090009720f */ /* 0x001fca0007800108 */
[----:B------:R-:W-:Y:S01]  /*2d90*/  F2I.TRUNC.NTZ R11, R10 ;  /* 0x0000000a000b7305 */ /* 0x000fe2000020f100 */
[----:B-1----:R-:W-:-:S07]  /*2da0*/  VIMNMX3 R6, R9, R6, R7, !PT ;  /* 0x000000060906720f */ /* 0x002fce0007800107 */
[----:B------:R-:W0:Y:S08]  /*2db0*/  F2I.TRUNC.NTZ R4, R4 ;  /* 0x0000000400047305 */ /* 0x000e30000020f100 */
[----:B------:R-:W-:Y:S01]  /*2dc0*/  F2I.TRUNC.NTZ R3, R3 ;  /* 0x0000000300037305 */ /* 0x000fe2000020f100 */
[----:B0-----:R-:W-:-:S07]  /*2dd0*/  VIMNMX3 R6, R6, R11, R4, !PT ;  /* 0x0000000b0606720f */ /* 0x001fce0007800104 */
[----:B------:R-:W0:Y:S02]  /*2de0*/  F2I.TRUNC.NTZ R12, R12 ;  /* 0x0000000c000c7305 */ /* 0x000e24000020f100 */
[----:B0-----:R-:W-:-:S07]  /*2df0*/  VIMNMX3 R0, R6, R3, R12, !PT ;  /* 0x000000030600720f */ /* 0x001fce000780010c */
.L_x_81:
[----:B------:R-:W-:Y:S05]  /*2e00*/  BSYNC.RECONVERGENT B2 ;  /* 0x0000000000027941 */ /* 0x000fea0003800200 */
.L_x_80:
[----:B------:R-:W-:Y:S05]  /*2e10*/  @!P1 BRA `(.L_x_76) ;  /* 0x0000000000c49947 */ /* 0x000fea0003800000 */
[----:B------:R-:W-:Y:S01]  /*2e20*/  ISETP.GE.U32.AND P0, PT, R14, 0x4, PT ;  /* 0x000000040e00780c */ /* 0x000fe20003f06070 */
[----:B------:R-:W-:Y:S01]  /*2e30*/  BSSY.RECONVERGENT B2, `(.L_x_82) ;  /* 0x000001a000027945 */ /* 0x000fe20003800200 */
[----:B------:R-:W-:-:S11]  /*2e40*/  LOP3.LUT P1, RZ, R22, 0x3, RZ, 0xc0, !PT ;  /* 0x0000000316ff7812 */ /* 0x000fd6000782c0ff */
[----:B------:R-:W-:Y:S05]  /*2e50*/  @!P0 BRA `(.L_x_83) ;  /* 0x00000000005c8947 */ /* 0x000fea0003800000 */
[----:B------:R-:W-:-:S05]  /*2e60*/  IADD3 R3, P0, PT, R2, UR7, RZ ;  /* 0x0000000702037c10 */ /* 0x000fca000ff1e0ff */
[----:B------:R-:W-:Y:S01]  /*2e70*/  IMAD.X R4, RZ, RZ, UR8, P0 ;  /* 0x00000008ff047e24 */ /* 0x000fe200080e06ff */
[----:B------:R-:W-:-:S04]  /*2e80*/  LEA R6, P0, R3, UR12, 0x2 ;  /* 0x0000000c03067c11 */ /* 0x000fc8000f8010ff */
[----:B------:R-:W-:-:S05]  /*2e90*/  LEA.HI.X R7, R3, UR13, R4, 0x2, P0 ;  /* 0x0000000d03077c11 */ /* 0x000fca00080f1404 */
[----:B------:R-:W2:Y:S04]  /*2ea0*/  LDG.E R3, desc[UR16][R6.64] ;  /* 0x0000001006037981 */ /* 0x000ea8000c1e1900 */
[----:B------:R-:W3:Y:S04]  /*2eb0*/  LDG.E R4, desc[UR16][R6.64+0x400] ;  /* 0x0004001006047981 */ /* 0x000ee8000c1e1900 */
[----:B------:R-:W4:Y:S04]  /*2ec0*/  LDG.E R9, desc[UR16][R6.64+0xc00] ;  /* 0x000c001006097981 */ /* 0x000f28000c1e1900 */
[----:B------:R4:W5:Y:S01]  /*2ed0*/  LDG.E R8, desc[UR16][R6.64+0x800] ;  /* 0x0008001006087981 */ /* 0x000962000c1e1900 */
[----:B------:R-:W-:Y:S01]  /*2ee0*/  VIADD R2, R2, 0x400 ;  /* 0x0000040002027836 */ /* 0x000fe20000000000 */
[----:B--2---:R-:W-:-:S02]  /*2ef0*/  IABS R3, R3 ;  /* 0x0000000300037213 */ /* 0x004fc40000000000 */
[----:B---3--:R-:W-:Y:S02]  /*2f00*/  IABS R4, R4 ;  /* 0x0000000400047213 */ /* 0x008fe40000000000 */
[----:B------:R-:W-:Y:S02]  /*2f10*/  I2FP.F32.S32 R3, R3 ;  /* 0x0000000300037245 */ /* 0x000fe40000201400 */
[----:B------:R-:W-:Y:S02]  /*2f20*/  I2FP.F32.S32 R4, R4 ;  /* 0x0000000400047245 */ /* 0x000fe40000201400 */
[----:B----4-:R-:W-:Y:S02]  /*2f30*/  IABS R6, R9 ;  /* 0x0000000900067213 */ /* 0x010fe40000000000 */
[----:B-----5:R-:W-:Y:S02]  /*2f40*/  IABS R8, R8 ;  /* 0x0000000800087213 */ /* 0x020fe40000000000 */
[----:B------:R-:W-:Y:S01]  /*2f50*/  I2FP.F32.S32 R6, R6 ;  /* 0x0000000600067245 */ /* 0x000fe20000201400 */
[----:B------:R-:W-:Y:S01]  /*2f60*/  F2I.TRUNC.NTZ R3, R3 ;  /* 0x0000000300037305 */ /* 0x000fe2000020f100 */
[----:B------:R-:W-:-:S07]  /*2f70*/  I2FP.F32.S32 R8, R8 ;  /* 0x0000000800087245 */ /* 0x000fce0000201400 */
[----:B------:R-:W0:Y:S08]  /*2f80*/  F2I.TRUNC.NTZ R4, R4 ;  /* 0x0000000400047305 */ /* 0x000e30000020f100 */
[----:B------:R-:W-:Y:S08]  /*2f90*/  F2I.TRUNC.NTZ R7, R8 ;  /* 0x0000000800077305 */ /* 0x000ff0000020f100 */
[----:B------:R-:W1:Y:S01]  /*2fa0*/  F2I.TRUNC.NTZ R6, R6 ;  /* 0x0000000600067305 */ /* 0x000e62000020f100 */
[----:B0-----:R-:W-:-:S04]  /*2fb0*/  VIMNMX3 R0, R0, R3, R4, !PT ;  /* 0x000000030000720f */ /* 0x001fc80007800104 */
[----:B-1----:R-:W-:-:S07]  /*2fc0*/  VIMNMX3 R0, R0, R7, R6, !PT ;  /* 0x000000070000720f */ /* 0x002fce0007800106 */
.L_x_83:
[----:B------:R-:W-:Y:S05]  /*2fd0*/  BSYNC.RECONVERGENT B2 ;  /* 0x0000000000027941 */ /* 0x000fea0003800200 */
.L_x_82:
[----:B------:R-:W-:Y:S05]  /*2fe0*/  @!P1 BRA `(.L_x_76) ;  /* 0x0000000000509947 */ /* 0x000fea0003800000 */
[----:B------:R-:W-:Y:S02]  /*2ff0*/  LOP3.LUT R5, R5, 0xffff, RZ, 0xc0, !PT ;  /* 0x0000ffff05057812 */ /* 0x000fe400078ec0ff */
[----:B------:R-:W-:Y:S02]  /*3000*/  IADD3 R7, P0, PT, R2, UR9, RZ ;  /* 0x0000000902077c10 */ /* 0x000fe4000ff1e0ff */
[----:B------:R-:W-:Y:S02]  /*3010*/  LEA.HI R2, R5, 0x1, RZ, 0x18 ;  /* 0x0000000105027811 */ /* 0x000fe400078fc0ff */
[----:B------:R-:W-:Y:S01]  /*3020*/  LEA R6, P1, R7, UR12, 0x2 ;  /* 0x0000000c07067c11 */ /* 0x000fe2000f8210ff */
[----:B------:R-:W-:Y:S01]  /*3030*/  IMAD.X R4, RZ, RZ, UR10, P0 ;  /* 0x0000000aff047e24 */ /* 0x000fe200080e06ff */
[----:B------:R-:W-:-:S04]  /*3040*/  LOP3.LUT R2, R2, 0x3, RZ, 0xc0, !PT ;  /* 0x0000000302027812 */ /* 0x000fc800078ec0ff */
[----:B------:R-:W-:Y:S01]  /*3050*/  LEA.HI.X R7, R7, UR13, R4, 0x2, P1 ;  /* 0x0000000d07077c11 */ /* 0x000fe200088f1404 */
[----:B------:R-:W-:-:S07]  /*3060*/  IMAD.MOV R4, RZ, RZ, -R2 ;  /* 0x000000ffff047224 */ /* 0x000fce00078e0a02 */
.L_x_84:
[----:B------:R-:W-:Y:S02]  /*3070*/  IMAD.MOV.U32 R2, RZ, RZ, R6 ;  /* 0x000000ffff027224 */ /* 0x000fe400078e0006 */
[----:B------:R-:W-:-:S05]  /*3080*/  IMAD.MOV.U32 R3, RZ, RZ, R7 ;  /* 0x000000ffff037224 */ /* 0x000fca00078e0007 */
[----:B------:R-:W2:Y:S01]  /*3090*/  LDG.E R2, desc[UR16][R2.64] ;  /* 0x0000001002027981 */ /* 0x000ea2000c1e1900 */
[----:B------:R-:W-:Y:S01]  /*30a0*/  VIADD R4, R4, 0x1 ;  /* 0x0000000104047836 */ /* 0x000fe20000000000 */
[----:B------:R-:W-:-:S04]  /*30b0*/  IADD3 R6, P1, PT, R6, 0x400, RZ ;  /* 0x0000040006067810 */ /* 0x000fc80007f3e0ff */
[----:B------:R-:W-:Y:S01]  /*30c0*/  ISETP.NE.AND P0, PT, R4, RZ, PT ;  /* 0x000000ff0400720c */ /* 0x000fe20003f05270 */
[----:B------:R-:W-:Y:S01]  /*30d0*/  IMAD.X R7, RZ, RZ, R7, P1 ;  /* 0x000000ffff077224 */ /* 0x000fe200008e0607 */
[----:B--2---:R-:W-:-:S04]  /*30e0*/  IABS R5, R2 ;  /* 0x0000000200057213 */ /* 0x004fc80000000000 */
[----:B------:R-:W-:-:S06]  /*30f0*/  I2FP.F32.S32 R5, R5 ;  /* 0x0000000500057245 */ /* 0x000fcc0000201400 */
[----:B------:R-:W0:Y:S02]  /*3100*/  F2I.TRUNC.NTZ R5, R5 ;  /* 0x0000000500057305 */ /* 0x000e24000020f100 */
[----:B0-----:R-:W-:Y:S01]  /*3110*/  VIMNMX R0, PT, PT, R5, R0, !PT ;  /* 0x0000000005007248 */ /* 0x001fe20007fe0100 */
[----:B------:R-:W-:Y:S06]  /*3120*/  @P0 BRA `(.L_x_84) ;  /* 0xfffffffc00d00947 */ /* 0x000fec000383ffff */
.L_x_76:
[----:B------:R-:W-:Y:S05]  /*3130*/  BSYNC.RECONVERGENT B1 ;  /* 0x0000000000017941 */ /* 0x000fea0003800200 */
.L_x_73:
[----:B------:R-:W0:Y:S01]  /*3140*/  S2R R6, SR_LANEID ;  /* 0x0000000000067919 */ /* 0x000e220000000000 */
[----:B------:R-:W-:Y:S01]  /*3150*/  IMAD.MOV.U32 R7, RZ, RZ, R0 ;  /* 0x000000ffff077224 */ /* 0x000fe200078e0000 */
[----:B------:R-:W1:Y:S04]  /*3160*/  S2R R5, SR_TID.X ;  /* 0x0000000000057919 */ /* 0x000e680000002100 */
[----:B------:R-:W2:Y:S01]  /*3170*/  SHFL.DOWN PT, R0, R7, 0x1, 0x1f ;  /* 0x08201f0007007f89 */ /* 0x000ea200000e0000 */
[C---:B0-----:R-:W-:Y:S02]  /*3180*/  ISETP.GT.AND P0, PT, R6.reuse, 0x1e, PT ;  /* 0x0000001e0600780c */ /* 0x041fe40003f04270 */
[----:B------:R-:W-:-:S11]  /*3190*/  ISETP.NE.AND P1, PT, R6, RZ, PT ;  /* 0x000000ff0600720c */ /* 0x000fd60003f25270 */
[----:B--2---:R-:W-:Y:S02]  /*31a0*/  @!P0 VIMNMX R7, PT, PT, R0, R7, !PT ;  /* 0x0000000700078248 */ /* 0x004fe40007fe0100 */
[----:B------:R-:W-:Y:S01]  /*31b0*/  ISETP.GT.AND P0, PT, R6, 0x1d, PT ;  /* 0x0000001d0600780c */ /* 0x000fe20003f04270 */
[----:B------:R-:W0:Y:S01]  /*31c0*/  @!P1 S2R R4, SR_CgaCtaId ;  /* 0x0000000000049919 */ /* 0x000e220000008800 */
[----:B------:R-:W-:Y:S02]  /*31d0*/  @!P1 MOV R3, 0x400 ;  /* 0x0000040000039802 */ /* 0x000fe40000000f00 */
[----:B-1----:R-:W-:Y:S01]  /*31e0*/  @!P1 SHF.R.U32.HI R2, RZ, 0x3, R5 ;  /* 0x00000003ff029819 */ /* 0x002fe20000011605 */
        /* <DEDUP_REMOVED lines=29> */
.L_x_72:
[----:B------:R-:W-:Y:S05]  /*33c0*/  BSYNC.RECONVERGENT B0 ;  /* 0x0000000000007941 */ /* 0x000fea0003800200 */
.L_x_57:
[----:B------:R-:W-:Y:S05]  /*33d0*/  @P0 EXIT ;  /* 0x000000000000094d */ /* 0x000fea0003800000 */
[----:B------:R-:W3:Y:S02]  /*33e0*/  LDCU.64 UR4, c[0x0][0x388] ;  /* 0x00007100ff0477ac */ /* 0x000ee40008000a00 */
[----:B---3--:R-:W-:-:S06]  /*33f0*/  UIMAD.WIDE.U32 UR4, UR18, 0x4, UR4 ;  /* 0x00000004120478a5 */ /* 0x008fcc000f8e0004 */
[----:B--2---:R-:W-:Y:S02]  /*3400*/  IMAD.U32 R2, RZ, RZ, UR4 ;  /* 0x00000004ff027e24 */ /* 0x004fe4000f8e00ff */
[----:B0-----:R-:W-:-:S05]  /*3410*/  IMAD.U32 R3, RZ, RZ, UR5 ;  /* 0x00000005ff037e24 */ /* 0x001fca000f8e00ff */
[----:B------:R-:W-:Y:S01]  /*3420*/  STG.E desc[UR16][R2.64], R7 ;  /* 0x0000000702007986 */ /* 0x000fe2000c101910 */
[----:B------:R-:W-:Y:S05]  /*3430*/  EXIT ;  /* 0x000000000000794d */ /* 0x000fea0003800000 */
.L_x_85:
        /* <DEDUP_REMOVED lines=12> */
.L_x_252:


//--------------------- .text._ZN3cub18CUB_300001_SM_10006detail6reduce28DeviceReduceSingleTileKernelINS2_10policy_hubIiyN4cuda3__47maximumIiEEE10Policy1000EN6thrust24THRUST_300001_SM_1000_NS10device_ptrIiEEPfyS8_fi8AbsValueEEvT0_T1_T2_T3_T4_T6_ --------------------------
	.section	.text._ZN3cub18CUB_300001_SM_10006detail6reduce28DeviceReduceSingleTileKernelINS2_10policy_hubIiyN4cuda3__47maximumIiEEE10Policy1000EN6thrust24THRUST_300001_SM_1000_NS10device_ptrIiEEPfyS8_fi8AbsValueEEvT0_T1_T2_T3_T4_T6_,"ax",@progbits
	.align	128
        .global         _ZN3cub18CUB_300001_SM_10006detail6reduce28DeviceReduceSingleTileKernelINS2_10policy_hubIiyN4cuda3__47maximumIiEEE10Policy1000EN6thrust24THRUST_300001_SM_1000_NS10device_ptrIiEEPfyS8_fi8AbsValueEEvT0_T1_T2_T3_T4_T6_
        .type           _ZN3cub18CUB_300001_SM_10006detail6reduce28DeviceReduceSingleTileKernelINS2_10policy_hubIiyN4cuda3__47maximumIiEEE10Policy1000EN6thrust24THRUST_300001_SM_1000_NS10device_ptrIiEEPfyS8_fi8AbsValueEEvT0_T1_T2_T3_T4_T6_,@function
        .size           _ZN3cub18CUB_300001_SM_10006detail6reduce28DeviceReduceSingleTileKernelINS2_10policy_hubIiyN4cuda3__47maximumIiEEE10Policy1000EN6thrust24THRUST_300001_SM_1000_NS10device_ptrIiEEPfyS8_fi8AbsValueEEvT0_T1_T2_T3_T4_T6_,(.L_x_253 - _ZN3cub18CUB_300001_SM_10006detail6reduce28DeviceReduceSingleTileKernelINS2_10policy_hubIiyN4cuda3__47maximumIiEEE10Policy1000EN6thrust24THRUST_300001_SM_1000_NS10device_ptrIiEEPfyS8_fi8AbsValueEEvT0_T1_T2_T3_T4_T6_)
        .other          _ZN3cub18CUB_300001_SM_10006detail6reduce28DeviceReduceSingleTileKernelINS2_10policy_hubIiyN4cuda3__47maximumIiEEE10Policy1000EN6thrust24THRUST_300001_SM_1000_NS10device_ptrIiEEPfyS8_fi8AbsValueEEvT0_T1_T2_T3_T4_T6_,@"STO_CUDA_ENTRY STV_DEFAULT"
_ZN3cub18CUB_300001_SM_10006detail6reduce28DeviceReduceSingleTileKernelINS2_10policy_hubIiyN4cuda3__47maximumIiEEE10Policy1000EN6thrust24THRUST_300001_SM_1000_NS10device_ptrIiEEPfyS8_fi8AbsValueEEvT0_T1_T2_T3_T4_T6_:
.text._ZN3cub18CUB_300001_SM_10006detail6reduce28DeviceReduceSingleTileKernelINS2_10policy_hubIiyN4cuda3__47maximumIiEEE10Policy1000EN6thrust24THRUST_300001_SM_1000_NS10device_ptrIiEEPfyS8_fi8AbsValueEEvT0_T1_T2_T3_T4_T6_:
[----:B------:R-:W-:Y:S01]  /*0000*/  LDC R1, c[0x0][0x37c] ;  /* 0x0000df00ff017b82 */ /* 0x000fe20000000800 */
[----:B------:R-:W0:Y:S01]  /*0010*/  LDCU.64 UR4, c[0x0][0x390] ;  /* 0x00007200ff0477ac */ /* 0x000e220008000a00 */
[----:B------:R-:W1:Y:S01]  /*0020*/  LDCU.64 UR6, c[0x0][0x358] ;  /* 0x00006b00ff0677ac */ /* 0x000e620008000a00 */
[----:B0-----:R-:W-:Y:S02]  /*0030*/  IMAD.U32 R4, RZ, RZ, UR4 ;  /* 0x00000004ff047e24 */ /* 0x001fe4000f8e00ff */
[----:B------:R-:W-:-:S03]  /*0040*/  IMAD.U32 R5, RZ, RZ, UR5 ;  /* 0x00000005ff057e24 */ /* 0x000fc6000f8e00ff */
[----:B------:R-:W-:-:S04]  /*0050*/  ISETP.NE.U32.AND P0, PT, R4, RZ, PT ;  /* 0x000000ff0400720c */ /* 0x000fc80003f05070 */
[----:B------:R-:W-:-:S13]  /*0060*/  ISETP.NE.AND.EX P0, PT, R5, RZ, PT, P0 ;  /* 0x000000ff0500720c */ /* 0x000fda0003f05300 */
        /* <DEDUP_REMOVED lines=8> */
.L_x_86:
[----:B------:R-:W-:Y:S01]  /*00f0*/  ISETP.GT.U32.AND P0, PT, R4, 0xfff, PT ;  /* 0x00000fff0400780c */ /* 0x000fe20003f04070 */
[----:B------:R-:W-:Y:S03]  /*0100*/  BSSY.RECONVERGENT B0, `(.L_x_87) ;  /* 0x0000309000007945 */ /* 0x000fe60003800200 */
[----:B------:R-:W-:-:S13]  /*0110*/  ISETP.GT.U32.AND.EX P0, PT, R5, RZ, PT, P0 ;  /* 0x000000ff0500720c */ /* 0x000fda0003f04100 */
[----:B------:R-:W-:Y:S05]  /*0120*/  @P0 BRA `(.L_x_88) ;  /* 0x0000001400100947 */ /* 0x000fea0003800000 */
[----:B------:R-:W0:Y:S01]  /*0130*/  S2R R7, SR_TID.X ;  /* 0x0000000000077919 */ /* 0x000e220000002100 */
[----:B------:R-:W-:Y:S01]  /*0140*/  BSSY.RECONVERGENT B1, `(.L_x_89) ;  /* 0x000000c000017945 */ /* 0x000fe20003800200 */
[----:B------:R-:W-:Y:S01]  /*0150*/  IMAD.MOV.U32 R6, RZ, RZ, RZ ;  /* 0x000000ffff067224 */ /* 0x000fe200078e00ff */
[----:B0-----:R-:W-:Y:S01]  /*0160*/  ISETP.GE.U32.AND P0, PT, R7, R4, PT ;  /* 0x000000040700720c */ /* 0x001fe20003f06070 */
[----:B------:R-:W-:-:S12]  /*0170*/  IMAD.MOV.U32 R9, RZ, RZ, R7 ;  /* 0x000000ffff097224 */ /* 0x000fd800078e0007 */
[----:B------:R-:W-:Y:S05]  /*0180*/  @P0 BRA `(.L_x_90) ;  /* 0x00000000001c0947 */ /* 0x000fea0003800000 */
[----:B------:R-:W0:Y:S02]  /*0190*/  LDC.64 R2, c[0x0][0x380] ;  /* 0x0000e000ff027b82 */ /* 0x000e240000000a00 */
[----:B0-----:R-:W-:-:S06]  /*01a0*/  IMAD.WIDE.U32 R2, R7, 0x4, R2 ;  /* 0x0000000407027825 */ /* 0x001fcc00078e0002 */
[----:B------:R-:W2:Y:S01]  /*01b0*/  LDG.E R2, desc[UR6][R2.64] ;  /* 0x0000000602027981 */ /* 0x000ea2000c1e1900 */
[----:B------:R-:W-:Y:S01]  /*01c0*/  VIADD R9, R7, 0x100 ;  /* 0x0000010007097836 */ /* 0x000fe20000000000 */
[----:B--2---:R-:W-:-:S04]  /*01d0*/  IABS R6, R2 ;  /* 0x0000000200067213 */ /* 0x004fc80000000000 */
[----:B------:R-:W-:-:S06]  /*01e0*/  I2FP.F32.S32 R6, R6 ;  /* 0x0000000600067245 */ /* 0x000fcc0000201400 */
[----:B------:R-:W0:Y:S02]  /*01f0*/  F2I.TRUNC.NTZ R6, R6 ;  /* 0x0000000600067305 */ /* 0x000e24000020f100 */
.L_x_90:
[----:B------:R-:W-:Y:S05]  /*0200*/  BSYNC.RECONVERGENT B1 ;  /* 0x0000000000017941 */ /* 0x000fea0003800200 */
.L_x_89:
[----:B------:R-:W-:Y:S01]  /*0210*/  ISETP.GE.U32.AND P0, PT, R9, R4, PT ;  /* 0x000000040900720c */ /* 0x000fe20003f06070 */
[----:B------:R-:W-:-:S12]  /*0220*/  BSSY.RECONVERGENT B1, `(.L_x_91) ;  /* 0x00000c6000017945 */ /* 0x000fd80003800200 */
[----:B------:R-:W-:Y:S05]  /*0230*/  @P0 BRA `(.L_x_92) ;  /* 0x0000000c00100947 */ /* 0x000fea0003800000 */
[----:B------:R-:W-:Y:S01]  /*0240*/  LOP3.LUT R3, RZ, R9, RZ, 0x33, !PT ;  /* 0x00000009ff037212 */ /* 0x000fe200078e33ff */
[----:B------:R-:W-:Y:S04]  /*0250*/  BSSY.RECONVERGENT B2, `(.L_x_93) ;  /* 0x0000068000027945 */ /* 0x000fe80003800200 */
[----:B------:R-:W-:-:S05]  /*0260*/  IMAD.IADD R3, R3, 0x1, R4 ;  /* 0x0000000103037824 */ /* 0x000fca00078e0204 */
[C---:B------:R-:W-:Y:S02]  /*0270*/  ISETP.GE.U32.AND P0, PT, R3.reuse, 0xf00, PT ;  /* 0x00000f000300780c */ /* 0x040fe40003f06070 */
[----:B------:R-:W-:-:S04]  /*0280*/  LEA.HI R0, R3, 0x1, RZ, 0x18 ;  /* 0x0000000103007811 */ /* 0x000fc800078fc0ff */
[----:B------:R-:W-:-:S04]  /*0290*/  LOP3.LUT R25, R0, 0xf, RZ, 0xc0, !PT ;  /* 0x0000000f00197812 */ /* 0x000fc800078ec0ff */
[----:B------:R-:W-:-:S03]  /*02a0*/  ISETP.NE.AND P1, PT, R25, RZ, PT ;  /* 0x000000ff1900720c */ /* 0x000fc60003f25270 */
[----:B------:R-:W-:Y:S10]  /*02b0*/  @!P0 BRA `(.L_x_94) ;  /* 0x0000000400848947 */ /* 0x000ff40003800000 */
[----:B------:R-:W1:Y:S01]  /*02c0*/  LDC.64 R2, c[0x0][0x380] ;  /* 0x0000e000ff027b82 */ /* 0x000e620000000a00 */
[----:B------:R-:W-:-:S05]  /*02d0*/  LOP3.LUT R8, R0, 0x1fffff0, RZ, 0xc0, !PT ;  /* 0x01fffff000087812 */ /* 0x000fca00078ec0ff */
[----:B------:R-:W-:Y:S02]  /*02e0*/  IMAD.MOV R8, RZ, RZ, -R8 ;  /* 0x000000ffff087224 */ /* 0x000fe400078e0a08 */
[----:B-1----:R-:W-:-:S03]  /*02f0*/  IMAD.WIDE.U32 R2, R9, 0x4, R2 ;  /* 0x0000000409027825 */ /* 0x002fc600078e0002 */
[----:B------:R-:W-:-:S05]  /*0300*/  IADD3 R2, P0, PT, R2, 0x2000, RZ ;  /* 0x0000200002027810 */ /* 0x000fca0007f1e0ff */
[----:B------:R-:W-:-:S08]  /*0310*/  IMAD.X R3, RZ, RZ, R3, P0 ;  /* 0x000000ffff037224 */ /* 0x000fd000000e0603 */
.L_x_95:
        /* <DEDUP_REMOVED lines=63> */
[----:B------:R-:W-:Y:S01]  /*0710*/  IMAD.MOV.U32 R26, RZ, RZ, R27 ;  /* 0x000000ffff1a7224 */ /* 0x000fe200078e001b */
[----:B------:R-:W-:-:S06]  /*0720*/  IABS R27, R13 ;  /* 0x0000000d001b7213 */ /* 0x000fcc0000000000 */
[----:B------:R-:W-:Y:S01]  /*0730*/  F2I.TRUNC.NTZ R19, R19 ;  /* 0x0000001300137305 */ /* 0x000fe2000020f100 */
[----:B0-----:R-:W-:-:S07]  /*0740*/  VIMNMX3 R15, R6, R15, R16, !PT ;  /* 0x0000000f060f720f */ /* 0x001fce0007800110 */
[----:B------:R-:W0:Y:S01]  /*0750*/  F2I.TRUNC.NTZ R24, R24 ;  /* 0x0000001800187305 */ /* 0x000e22000020f100 */
[----:B------:R-:W-:Y:S01]  /*0760*/  I2FP.F32.S32 R13, R26 ;  /* 0x0000001a000d7245 */ /* 0x000fe20000201400 */
[----:B------:R-:W-:-:S06]  /*0770*/  IMAD.MOV.U32 R26, RZ, RZ, R27 ;  /* 0x000000ffff1a7224 */ /* 0x000fcc00078e001b */
[----:B------:R-:W-:Y:S01]  /*0780*/  F2I.TRUNC.NTZ R23, R23 ;  /* 0x0000001700177305 */ /* 0x000fe2000020f100 */
[----:B------:R-:W-:-:S07]  /*0790*/  IABS R14, R14 ;  /* 0x0000000e000e7213 */ /* 0x000fce0000000000 */
[----:B------:R-:W2:Y:S01]  /*07a0*/  F2I.TRUNC.NTZ R22, R22 ;  /* 0x0000001600167305 */ /* 0x000ea2000020f100 */
[----:B-1----:R-:W-:-:S07]  /*07b0*/  VIMNMX3 R15, R15, R17, R18, !PT ;  /* 0x000000110f0f720f */ /* 0x002fce0007800112 */
[----:B------:R-:W-:Y:S01]  /*07c0*/  F2I.TRUNC.NTZ R21, R21 ;  /* 0x0000001500157305 */ /* 0x000fe2000020f100 */
[----:B------:R-:W-:-:S07]  /*07d0*/  I2FP.F32.S32 R6, R26 ;  /* 0x0000001a00067245 */ /* 0x000fce0000201400 */
[----:B------:R-:W1:Y:S01]  /*07e0*/  F2I.TRUNC.NTZ R20, R20 ;  /* 0x0000001400147305 */ /* 0x000e62000020f100 */
[----:B------:R-:W-:Y:S02]  /*07f0*/  I2FP.F32.S32 R14, R14 ;  /* 0x0000000e000e7245 */ /* 0x000fe40000201400 */
[----:B0-----:R-:W-:-:S05]  /*0800*/  VIMNMX3 R15, R15, R19, R24, !PT ;  /* 0x000000130f0f720f */ /* 0x001fca0007800118 */
[----:B------:R-:W-:Y:S01]  /*0810*/  F2I.TRUNC.NTZ R10, R10 ;  /* 0x0000000a000a7305 */ /* 0x000fe2000020f100 */
[----:B--2---:R-:W-:-:S07]  /*0820*/  VIMNMX3 R15, R15, R23, R22, !PT ;  /* 0x000000170f0f720f */ /* 0x004fce0007800116 */
        /* <DEDUP_REMOVED lines=10> */
.L_x_94:
[----:B------:R-:W-:Y:S05]  /*08d0*/  BSYNC.RECONVERGENT B2 ;  /* 0x0000000000027941 */ /* 0x000fea0003800200 */
.L_x_93:
[----:B------:R-:W-:Y:S05]  /*08e0*/  @!P1 BRA `(.L_x_92) ;  /* 0x0000000400649947 */ /* 0x000fea0003800000 */
[----:B------:R-:W-:Y:S01]  /*08f0*/  ISETP.GE.U32.AND P0, PT, R25, 0x8, PT ;  /* 0x000000081900780c */ /* 0x000fe20003f06070 */
[----:B------:R-:W-:Y:S01]  /*0900*/  BSSY.RECONVERGENT B2, `(.L_x_96) ;  /* 0x000002e000027945 */ /* 0x000fe20003800200 */
[----:B------:R-:W-:-:S04]  /*0910*/  LOP3.LUT R17, R0, 0x7, RZ, 0xc0, !PT ;  /* 0x0000000700117812 */ /* 0x000fc800078ec0ff */
[----:B------:R-:W-:-:S07]  /*0920*/  ISETP.NE.AND P1, PT, R17, RZ, PT ;  /* 0x000000ff1100720c */ /* 0x000fce0003f25270 */
[----:B------:R-:W-:Y:S06]  /*0930*/  @!P0 BRA `(.L_x_97) ;  /* 0x0000000000a88947 */ /* 0x000fec0003800000 */
[----:B------:R-:W1:Y:S02]  /*0940*/  LDC.64 R2, c[0x0][0x380] ;  /* 0x0000e000ff027b82 */ /* 0x000e640000000a00 */
[----:B-1----:R-:W-:-:S05]  /*0950*/  IMAD.WIDE R2, R9, 0x4, R2 ;  /* 0x0000000409027825 */ /* 0x002fca00078e0202 */
        /* <DEDUP_REMOVED lines=9> */
[----:B--2---:R-:W-:-:S04]  /*09f0*/  IABS R15, R15 ;  /* 0x0000000f000f7213 */ /* 0x004fc80000000000 */
[----:B-1----:R-:W-:Y:S02]  /*0a00*/  I2FP.F32.S32 R2, R15 ;  /* 0x0000000f00027245 */ /* 0x002fe40000201400 */
[----:B---3--:R-:W-:Y:S02]  /*0a10*/  IABS R14, R14 ;  /* 0x0000000e000e7213 */ /* 0x008fe40000000000 */
[----:B----4-:R-:W-:Y:S02]  /*0a20*/  IABS R15, R12 ;  /* 0x0000000c000f7213 */ /* 0x010fe40000000000 */
[----:B------:R-:W-:Y:S02]  /*0a30*/  I2FP.F32.S32 R12, R14 ;  /* 0x0000000e000c7245 */ /* 0x000fe40000201400 */
[----:B-----5:R-:W-:Y:S01]  /*0a40*/  IABS R3, R16 ;  /* 0x0000001000037213 */ /* 0x020fe20000000000 */
[----:B------:R-:W-:Y:S01]  /*0a50*/  IMAD.MOV.U32 R14, RZ, RZ, R15 ;  /* 0x000000ffff0e7224 */ /* 0x000fe200078e000f */
[----:B------:R-:W-:-:S02]  /*0a60*/  IABS R11, R11 ;  /* 0x0000000b000b7213 */ /* 0x000fc40000000000 */
[----:B------:R-:W-:Y:S02]  /*0a70*/  IABS R13, R13 ;  /* 0x0000000d000d7213 */ /* 0x000fe40000000000 */
[----:B------:R-:W-:Y:S02]  /*0a80*/  IABS R16, R10 ;  /* 0x0000000a00107213 */ /* 0x000fe40000000000 */
[----:B------:R-:W-:Y:S02]  /*0a90*/  I2FP.F32.S32 R11, R11 ;  /* 0x0000000b000b7245 */ /* 0x000fe40000201400 */
[----:B------:R-:W-:Y:S02]  /*0aa0*/  I2FP.F32.S32 R13, R13 ;  /* 0x0000000d000d7245 */ /* 0x000fe40000201400 */
[----:B------:R-:W-:Y:S01]  /*0ab0*/  I2FP.F32.S32 R10, R14 ;  /* 0x0000000e000a7245 */ /* 0x000fe20000201400 */
[----:B------:R-:W-:Y:S01]  /*0ac0*/  IMAD.MOV.U32 R14, RZ, RZ, R16 ;  /* 0x000000ffff0e7224 */ /* 0x000fe200078e0010 */
[----:B------:R-:W-:-:S02]  /*0ad0*/  IABS R16, R8 ;  /* 0x0000000800107213 */ /* 0x000fc40000000000 */
[----:B------:R-:W-:Y:S01]  /*0ae0*/  I2FP.F32.S32 R3, R3 ;  /* 0x0000000300037245 */ /* 0x000fe20000201400 */
[----:B------:R-:W-:Y:S01]  /*0af0*/  F2I.TRUNC.NTZ R11, R11 ;  /* 0x0000000b000b7305 */ /* 0x000fe2000020f100 */
[----:B------:R-:W-:Y:S01]  /*0b00*/  I2FP.F32.S32 R8, R14 ;  /* 0x0000000e00087245 */ /* 0x000fe20000201400 */
[----:B------:R-:W-:-:S06]  /*0b10*/  IMAD.MOV.U32 R14, RZ, RZ, R16 ;  /* 0x000000ffff0e7224 */ /* 0x000fcc00078e0010 */
[----:B------:R-:W0:Y:S01]  /*0b20*/  F2I.TRUNC.NTZ R13, R13 ;  /* 0x0000000d000d7305 */ /* 0x000e22000020f100 */
[----:B------:R-:W-:-:S07]  /*0b30*/  I2FP.F32.S32 R14, R14 ;  /* 0x0000000e000e7245 */ /* 0x000fce0000201400 */
        /* <DEDUP_REMOVED lines=10> */
.L_x_97:
[----:B------:R-:W-:Y:S05]  /*0be0*/  BSYNC.RECONVERGENT B2 ;  /* 0x0000000000027941 */ /* 0x000fea0003800200 */
.L_x_96:
        /* <DEDUP_REMOVED lines=16> */
[----:B----4-:R-:W-:Y:S02]  /*0cf0*/  IABS R2, R13 ;  /* 0x0000000d00027213 */ /* 0x010fe40000000000 */
[----:B------:R-:W-:Y:S02]  /*0d00*/  I2FP.F32.S32 R8, R8 ;  /* 0x0000000800087245 */ /* 0x000fe40000201400 */
        /* <DEDUP_REMOVED lines=9> */
.L_x_99:
[----:B------:R-:W-:Y:S05]  /*0da0*/  BSYNC.RECONVERGENT B2 ;  /* 0x0000000000027941 */ /* 0x000fea0003800200 */
.L_x_98:
[----:B------:R-:W-:Y:S05]  /*0db0*/  @!P1 BRA `(.L_x_92) ;  /* 0x0000000000309947 */ /* 0x000fea0003800000 */
[----:B------:R-:W1:Y:S01]  /*0dc0*/  LDC.64 R10, c[0x0][0x380] ;  /* 0x0000e000ff0a7b82 */ /* 0x000e620000000a00 */
[----:B------:R-:W-:-:S07]  /*0dd0*/  IMAD.MOV R0, RZ, RZ, -R0 ;  /* 0x000000ffff007224 */ /* 0x000fce00078e0a00 */
.L_x_100:
[----:B-1----:R-:W-:-:S06]  /*0de0*/  IMAD.WIDE R2, R9, 0x4, R10 ;  /* 0x0000000409027825 */ /* 0x002fcc00078e020a */
        /* <DEDUP_REMOVED lines=9> */
.L_x_92:
[----:B------:R-:W-:Y:S05]  /*0e80*/  BSYNC.RECONVERGENT B1 ;  /* 0x0000000000017941 */ /* 0x000fea0003800200 */
.L_x_91:
[----:B------:R-:W-:Y:S01]  /*0e90*/  ISETP.GE.U32.AND P0, PT, R4, 0x100, PT ;  /* 0x000001000400780c */ /* 0x000fe20003f06070 */
[----:B0-----:R-:W-:-:S03]  /*0ea0*/  IMAD.MOV.U32 R11, RZ, RZ, R6 ;  /* 0x000000ffff0b7224 */ /* 0x001fc600078e0006 */
[----:B------:R-:W-:-:S13]  /*0eb0*/  ISETP.GE.U32.AND.EX P0, PT, R5, RZ, PT, P0 ;  /* 0x000000ff0500720c */ /* 0x000fda0003f06100 */
[----:B------:R-:W-:Y:S05]  /*0ec0*/  @!P0 BRA `(.L_x_101) ;  /* 0x0000000000a08947 */ /* 0x000fea0003800000 */
[----:B------:R-:W0:Y:S01]  /*0ed0*/  S2R R6, SR_LANEID ;  /* 0x0000000000067919 */ /* 0x000e220000000000 */
[----:B------:R-:W-:Y:S01]  /*0ee0*/  ISETP.NE.AND P5, PT, R7, RZ, PT ;  /* 0x000000ff0700720c */ /* 0x000fe20003fa5270 */
[----:B------:R-:W1:Y:S02]  /*0ef0*/  SHFL.DOWN PT, R0, R11, 0x1, 0x1f ;  /* 0x08201f000b007f89 */ /* 0x000e6400000e0000 */
[----:B-1----:R-:W-:Y:S02]  /*0f00*/  VIMNMX R0, PT, PT, R0, R11, !PT ;  /* 0x0000000b00007248 */ /* 0x002fe40007fe0100 */
[C---:B0-----:R-:W-:Y:S02]  /*0f10*/  ISETP.GT.AND P0, PT, R6.reuse, 0x1e, PT ;  /* 0x0000001e0600780c */ /* 0x041fe40003f04270 */
[----:B------:R-:W-:Y:S02]  /*0f20*/  ISETP.NE.AND P1, PT, R6, RZ, PT ;  /* 0x000000ff0600720c */ /* 0x000fe40003f25270 */
[----:B------:R-:W-:-:S02]  /*0f30*/  SEL R0, R11, R0, P0 ;  /* 0x000000000b007207 */ /* 0x000fc40000000000 */
        /* <DEDUP_REMOVED lines=15> */
[----:B------:R-:W-:-:S03]  /*1030*/  ISETP.GT.AND P0, PT, R6, 0xf, PT ;  /* 0x0000000f0600780c */ /* 0x000fc60003f04270 */
[----:B------:R-:W0:Y:S02]  /*1040*/  SHFL.DOWN PT, R3, R0, 0x10, 0x1f ;  /* 0x0a001f0000037f89 */ /* 0x000e2400000e0000 */
[----:B0-----:R-:W-:-:S04]  /*1050*/  VIMNMX R3, PT, PT, R0, R3, !PT ;  /* 0x0000000300037248 */ /* 0x001fc80007fe0100 */
[----:B------:R-:W-:Y:S01]  /*1060*/  SEL R9, R0, R3, P0 ;  /* 0x0000000300097207 */ /* 0x000fe20000000000 */
[----:B------:R1:W-:Y:S01]  /*1070*/  @!P1 STS [R2+0x8], R3 ;  /* 0x0000080302009388 */ /* 0x0003e20000000800 */
[----:B------:R-:W-:Y:S06]  /*1080*/  BAR.SYNC.DEFER_BLOCKING 0x0 ;  /* 0x0000000000007b1d */ /* 0x000fec0000010000 */
[----:B------:R-:W-:Y:S05]  /*1090*/  @P5 BRA `(.L_x_102) ;  /* 0x00000020003c5947 */ /* 0x000fea0003800000 */
[----:B------:R-:W0:Y:S01]  /*10a0*/  S2UR UR5, SR_CgaCtaId ;  /* 0x00000000000579c3 */ /* 0x000e220000008800 */
[----:B------:R-:W-:Y:S02]  /*10b0*/  UMOV UR4, 0x400 ;  /* 0x0000040000047882 */ /* 0x000fe40000000000 */
[----:B0-----:R-:W-:-:S09]  /*10c0*/  ULEA UR4, UR5, UR4, 0x18 ;  /* 0x0000000405047291 */ /* 0x001fd2000f8ec0ff */
[----:B------:R-:W-:Y:S04]  /*10d0*/  LDS R0, [UR4+0xc] ;  /* 0x00000c04ff007984 */ /* 0x000fe80008000800 */
[----:B------:R-:W0:Y:S04]  /*10e0*/  LDS.128 R4, [UR4+0x10] ;  /* 0x00001004ff047984 */ /* 0x000e280008000c00 */
[----:B-1----:R-:W1:Y:S01]  /*10f0*/  LDS.64 R2, [UR4+0x20] ;  /* 0x00002004ff027984 */ /* 0x002e620008000a00 */
[----:B0-----:R-:W-:-:S04]  /*1100*/  VIMNMX3 R0, R9, R0, R4, !PT ;  /* 0x000000000900720f */ /* 0x001fc80007800104 */
[----:B------:R-:W-:-:S04]  /*1110*/  VIMNMX3 R0, R0, R5, R6, !PT ;  /* 0x000000050000720f */ /* 0x000fc80007800106 */
[----:B-1----:R-:W-:-:S04]  /*1120*/  VIMNMX3 R0, R0, R7, R2, !PT ;  /* 0x000000070000720f */ /* 0x002fc80007800102 */
[----:B------:R-:W-:Y:S01]  /*1130*/  VIMNMX R9, PT, PT, R0, R3, !PT ;  /* 0x0000000300097248 */ /* 0x000fe20007fe0100 */
[----:B------:R-:W-:Y:S06]  /*1140*/  BRA `(.L_x_102) ;  /* 0x0000002000107947 */ /* 0x000fec0003800000 */
.L_x_101:
[----:B------:R-:W0:Y:S01]  /*1150*/  S2R R13, SR_LANEID ;  /* 0x00000000000d7919 */ /* 0x000e220000000000 */
[C---:B------:R-:W-:Y:S02]  /*1160*/  LOP3.LUT R0, R7.reuse, 0x3e0, RZ, 0xc0, !PT ;  /* 0x000003e007007812 */ /* 0x040fe400078ec0ff */
[----:B------:R-:W-:Y:S02]  /*1170*/  ISETP.NE.AND P5, PT, R7, RZ, PT ;  /* 0x000000ff0700720c */ /* 0x000fe40003fa5270 */
[----:B------:R-:W-:Y:S01]  /*1180*/  LOP3.LUT R9, RZ, R0, RZ, 0x33, !PT ;  /* 0x00000000ff097212 */ /* 0x000fe200078e33ff */
[----:B------:R-:W-:-:S04]  /*1190*/  VIADD R3, R0, 0x20 ;  /* 0x0000002000037836 */ /* 0x000fc80000000000 */
[----:B------:R-:W-:Y:S01]  /*11a0*/  IMAD.IADD R9, R9, 0x1, R4 ;  /* 0x0000000109097824 */ /* 0x000fe200078e0204 */
[----:B------:R-:W-:-:S04]  /*11b0*/  ISETP.GT.U32.AND P0, PT, R3, R4, PT ;  /* 0x000000040300720c */ /* 0x000fc80003f04070 */
        /* <DEDUP_REMOVED lines=26> */
[----:B0-----:R-:W-:-:S05]  /*1360*/  @!P0 VIMNMX R11, PT, PT, R11, R2, !PT ;  /* 0x000000020b0b8248 */ /* 0x001fca0007fe0100 */
[----:B------:R-:W-:-:S05]  /*1370*/  IMAD.MOV.U32 R9, RZ, RZ, R11 ;  /* 0x000000ffff097224 */ /* 0x000fca00078e000b */
[----:B------:R0:W-:Y:S01]  /*1380*/  @!P1 STS [R6+0x8], R9 ;  /* 0x0000080906009388 */ /* 0x0001e20000000800 */
[----:B------:R-:W-:Y:S06]  /*1390*/  BAR.SYNC.DEFER_BLOCKING 0x0 ;  /* 0x0000000000007b1d */ /* 0x000fec0000010000 */
[----:B------:R-:W-:Y:S05]  /*13a0*/  @P5 BRA `(.L_x_102) ;  /* 0x0000001c00785947 */ /* 0x000fea0003800000 */
[----:B------:R-:W1:Y:S01]  /*13b0*/  S2UR UR5, SR_CgaCtaId ;  /* 0x00000000000579c3 */ /* 0x000e620000008800 */
[----:B------:R-:W-:Y:S01]  /*13c0*/  UMOV UR4, 0x400 ;  /* 0x0000040000047882 */ /* 0x000fe20000000000 */
[C---:B------:R-:W-:Y:S02]  /*13d0*/  ISETP.GT.U32.AND P3, PT, R4.reuse, 0x20, PT ;  /* 0x000000200400780c */ /* 0x040fe40003f64070 */
[C---:B------:R-:W-:Y:S02]  /*13e0*/  ISETP.GT.U32.AND P1, PT, R4.reuse, 0x40, PT ;  /* 0x000000400400780c */ /* 0x040fe40003f24070 */
[C---:B------:R-:W-:Y:S02]  /*13f0*/  ISETP.GT.U32.AND.EX P3, PT, R5.reuse, RZ, PT, P3 ;  /* 0x000000ff0500720c */ /* 0x040fe40003f64130 */
[----:B------:R-:W-:Y:S02]  /*1400*/  ISETP.GT.U32.AND P0, PT, R4, 0x60, PT ;  /* 0x000000600400780c */ /* 0x000fe40003f04070 */
[----:B------:R-:W-:-:S02]  /*1410*/  ISETP.GT.U32.AND.EX P1, PT, R5, RZ, PT, P1 ;  /* 0x000000ff0500720c */ /* 0x000fc40003f24110 */
[C---:B------:R-:W-:Y:S02]  /*1420*/  ISETP.GT.U32.AND P2, PT, R4.reuse, 0x80, PT ;  /* 0x000000800400780c */ /* 0x040fe40003f44070 */
[C---:B------:R-:W-:Y:S02]  /*1430*/  ISETP.GT.U32.AND.EX P0, PT, R5.reuse, RZ, PT, P0 ;  /* 0x000000ff0500720c */ /* 0x040fe40003f04100 */
[----:B------:R-:W-:Y:S02]  /*1440*/  ISETP.GT.U32.AND P4, PT, R4, 0xa0, PT ;  /* 0x000000a00400780c */ /* 0x000fe40003f84070 */
[C---:B------:R-:W-:Y:S02]  /*1450*/  ISETP.GT.U32.AND.EX P2, PT, R5.reuse, RZ, PT, P2 ;  /* 0x000000ff0500720c */ /* 0x040fe40003f44120 */
[----:B------:R-:W-:Y:S01]  /*1460*/  ISETP.GT.U32.AND.EX P4, PT, R5, RZ, PT, P4 ;  /* 0x000000ff0500720c */ /* 0x000fe20003f84140 */
[----:B-1----:R-:W-:-:S09]  /*1470*/  ULEA UR4, UR5, UR4, 0x18 ;  /* 0x0000000405047291 */ /* 0x002fd2000f8ec0ff */
[----:B------:R-:W0:Y:S04]  /*1480*/  LDS R0, [UR4+0xc] ;  /* 0x00000c04ff007984 */ /* 0x000e280008000800 */
[----:B------:R-:W1:Y:S04]  /*1490*/  LDS.128 R12, [UR4+0x10] ;  /* 0x00001004ff0c7984 */ /* 0x000e680008000c00 */
[----:B------:R-:W2:Y:S01]  /*14a0*/  LDS.64 R2, [UR4+0x20] ;  /* 0x00002004ff027984 */ /* 0x000ea20008000a00 */
[----:B0-----:R-:W-:Y:S02]  /*14b0*/  @P3 VIMNMX R9, PT, PT, R9, R0, !PT ;  /* 0x0000000009093248 */ /* 0x001fe40007fe0100 */
[----:B------:R-:W-:-:S02]  /*14c0*/  ISETP.GT.U32.AND P3, PT, R4, 0xc0, PT ;  /* 0x000000c00400780c */ /* 0x000fc40003f64070 */
[----:B-1----:R-:W-:Y:S02]  /*14d0*/  @P1 VIMNMX R9, PT, PT, R9, R12, !PT ;  /* 0x0000000c09091248 */ /* 0x002fe40007fe0100 */
[----:B------:R-:W-:Y:S02]  /*14e0*/  ISETP.GT.U32.AND P1, PT, R4, 0xe0, PT ;  /* 0x000000e00400780c */ /* 0x000fe40003f24070 */
[----:B------:R-:W-:Y:S02]  /*14f0*/  ISETP.GT.U32.AND.EX P3, PT, R5, RZ, PT, P3 ;  /* 0x000000ff0500720c */ /* 0x000fe40003f64130 */
[----:B------:R-:W-:Y:S02]  /*1500*/  @P0 VIMNMX R9, PT, PT, R9, R13, !PT ;  /* 0x0000000d09090248 */ /* 0x000fe40007fe0100 */
[----:B------:R-:W-:Y:S02]  /*1510*/  ISETP.GT.U32.AND.EX P1, PT, R5, RZ, PT, P1 ;  /* 0x000000ff0500720c */ /* 0x000fe40003f24110 */
[----:B------:R-:W-:-:S04]  /*1520*/  @P2 VIMNMX R9, PT, PT, R9, R14, !PT ;  /* 0x0000000e09092248 */ /* 0x000fc80007fe0100 */
[----:B------:R-:W-:-:S04]  /*1530*/  @P4 VIMNMX R9, PT, PT, R9, R15, !PT ;  /* 0x0000000f09094248 */ /* 0x000fc80007fe0100 */
[----:B--2---:R-:W-:-:S04]  /*1540*/  @P3 VIMNMX R9, PT, PT, R9, R2, !PT ;  /* 0x0000000209093248 */ /* 0x004fc80007fe0100 */
[----:B------:R-:W-:Y:S01]  /*1550*/  @P1 VIMNMX R9, PT, PT, R9, R3, !PT ;  /* 0x0000000309091248 */ /* 0x000fe20007fe0100 */
[----:B------:R-:W-:Y:S06]  /*1560*/  BRA `(.L_x_102) ;  /* 0x0000001c00087947 */ /* 0x000fec0003800000 */
.L_x_88:
[----:B------:R-:W0:Y:S01]  /*1570*/  S2R R0, SR_TID.X ;  /* 0x0000000000007919 */ /* 0x000e220000002100 */
[----:B------:R-:W0:Y:S02]  /*1580*/  LDC.64 R2, c[0x0][0x380] ;  /* 0x0000e000ff027b82 */ /* 0x000e240000000a00 */
[----:B0-----:R-:W-:-:S05]  /*1590*/  IMAD.WIDE.U32 R2, R0, 0x4, R2 ;  /* 0x0000000400027825 */ /* 0x001fca00078e0002 */
        /* <DEDUP_REMOVED lines=16> */
[----:B--2---:R-:W-:-:S02]  /*16a0*/  IABS R21, R21 ;  /* 0x0000001500157213 */ /* 0x004fc40000000000 */
        /* <DEDUP_REMOVED lines=32> */
[----:B------:R-:W-:-:S02]  /*18b0*/  IABS R22, R13 ;  /* 0x0000000d00167213 */ /* 0x000fc40000000000 */
[----:B------:R-:W-:Y:S02]  /*18c0*/  I2FP.F32.S32 R9, R9 ;  /* 0x0000000900097245 */ /* 0x000fe40000201400 */
[----:B------:R-:W-:Y:S02]  /*18d0*/  I2FP.F32.S32 R10, R10 ;  /* 0x0000000a000a7245 */ /* 0x000fe40000201400 */
[----:B------:R-:W-:Y:S01]  /*18e0*/  I2FP.F32.S32 R13, R21 ;  /* 0x00000015000d7245 */ /* 0x000fe20000201400 */
[----:B------:R-:W-:Y:S01]  /*18f0*/  IMAD.MOV.U32 R21, RZ, RZ, R22 ;  /* 0x000000ffff157224 */ /* 0x000fe200078e0016 */
[----:B------:R-:W-:Y:S01]  /*1900*/  IABS R22, R12 ;  /* 0x0000000c00167213 */ /* 0x000fe20000000000 */
[----:B------:R-:W-:Y:S03]  /*1910*/  F2I.TRUNC.NTZ R9, R9 ;  /* 0x0000000900097305 */ /* 0x000fe6000020f100 */
[----:B------:R-:W-:Y:S01]  /*1920*/  I2FP.F32.S32 R12, R21 ;  /* 0x00000015000c7245 */ /* 0x000fe20000201400 */
[----:B------:R-:W-:-:S04]  /*1930*/  IMAD.MOV.U32 R21, RZ, RZ, R22 ;  /* 0x000000ffff157224 */ /* 0x000fc800078e0016 */
[----:B------:R-:W-:Y:S01]  /*1940*/  F2I.TRUNC.NTZ R10, R10 ;  /* 0x0000000a000a7305 */ /* 0x000fe2000020f100 */
[----:B------:R-:W-:-:S07]  /*1950*/  IABS R22, R8 ;  /* 0x0000000800167213 */ /* 0x000fce0000000000 */
[----:B------:R-:W0:Y:S01]  /*1960*/  F2I.TRUNC.NTZ R11, R11 ;  /* 0x0000000b000b7305 */ /* 0x000e22000020f100 */
[----:B------:R-:W-:Y:S02]  /*1970*/  I2FP.F32.S32 R21, R21 ;  /* 0x0000001500157245 */ /* 0x000fe40000201400 */
[----:B------:R-:W-:Y:S02]  /*1980*/  I2FP.F32.S32 R22, R22 ;  /* 0x0000001600167245 */ /* 0x000fe40000201400 */
[----:B------:R-:W-:-:S03]  /*1990*/  IADD3 R8, P1, PT, R4, -0x1000, RZ ;  /* 0xfffff00004087810 */ /* 0x000fc60007f3e0ff */
[----:B------:R-:W-:Y:S01]  /*19a0*/  F2I.TRUNC.NTZ R7, R7 ;  /* 0x0000000700077305 */ /* 0x000fe2000020f100 */
[----:B------:R-:W-:-:S07]  /*19b0*/  ISETP.GE.U32.AND P0, PT, R8, 0x1000, PT ;  /* 0x000010000800780c */ /* 0x000fce0003f06070 */
[----:B------:R-:W-:Y:S01]  /*19c0*/  F2I.TRUNC.NTZ R6, R6 ;  /* 0x0000000600067305 */ /* 0x000fe2000020f100 */
[----:B0-----:R-:W-:Y:S02]  /*19d0*/  VIMNMX3 R10, R9, R10, R11, !PT ;  /* 0x0000000a090a720f */ /* 0x001fe4000780010b */
[----:B------:R-:W-:-:S05]  /*19e0*/  IADD3.X R9, PT, PT, R5, -0x1, RZ, P1, !PT ;  /* 0xffffffff05097810 */ /* 0x000fca0000ffe4ff */
        /* <DEDUP_REMOVED lines=9> */
[----:B------:R-:W3:Y:S01]  /*1a80*/  F2I.TRUNC.NTZ R21, R21 ;  /* 0x0000001500157305 */ /* 0x000ee2000020f100 */
[----:B------:R-:W-:-:S07]  /*1a90*/  ISETP.GE.U32.AND.EX P0, PT, R9, RZ, PT, P0 ;  /* 0x000000ff0900720c */ /* 0x000fce0003f06100 */
[----:B------:R-:W4:Y:S01]  /*1aa0*/  F2I.TRUNC.NTZ R22, R22 ;  /* 0x0000001600167305 */ /* 0x000f22000020f100 */
[----:B0-----:R-:W-:Y:S02]  /*1ab0*/  VIMNMX3 R7, R7, R6, R20, !PT ;  /* 0x000000060707720f */ /* 0x001fe40007800114 */
[----:B-1----:R-:W-:Y:S02]  /*1ac0*/  VIMNMX3 R17, R19, R18, R17, !PT ;  /* 0x000000121311720f */ /* 0x002fe40007800111 */
[----:B--2---:R-:W-:Y:S02]  /*1ad0*/  VIMNMX3 R15, R16, R15, R14, !PT ;  /* 0x0000000f100f720f */ /* 0x004fe4000780010e */
[----:B---3--:R-:W-:Y:S02]  /*1ae0*/  VIMNMX3 R12, R13, R12, R21, !PT ;  /* 0x0000000c0d0c720f */ /* 0x008fe40007800115 */
[----:B------:R-:W-:Y:S01]  /*1af0*/  VIMNMX3 R7, R10, R7, R17, !PT ;  /* 0x000000070a07720f */ /* 0x000fe20007800111 */
[----:B------:R-:W-:Y:S01]  /*1b00*/  IMAD.MOV.U32 R11, RZ, RZ, 0x1000 ;  /* 0x00001000ff0b7424 */ /* 0x000fe200078e00ff */
[----:B----4-:R-:W-:Y:S01]  /*1b10*/  VIMNMX3 R12, R15, R12, R22, !PT ;  /* 0x0000000c0f0c720f */ /* 0x010fe20007800116 */
[----:B------:R-:W-:-:S03]  /*1b20*/  IMAD.MOV.U32 R10, RZ, RZ, RZ ;  /* 0x000000ffff0a7224 */ /* 0x000fc600078e00ff */
[----:B------:R-:W-:Y:S01]  /*1b30*/  VIMNMX R12, PT, PT, R7, R12, !PT ;  /* 0x0000000c070c7248 */ /* 0x000fe20007fe0100 */
[----:B------:R-:W-:Y:S06]  /*1b40*/  @!P0 BRA `(.L_x_103) ;  /* 0x0000000400888947 */ /* 0x000fec0003800000 */
[----:B------:R-:W0:Y:S01]  /*1b50*/  LDC.64 R4, c[0x0][0x390] ;  /* 0x0000e400ff047b82 */ /* 0x000e220000000a00 */
[----:B------:R-:W-:Y:S02]  /*1b60*/  IMAD.MOV.U32 R11, RZ, RZ, 0x1000 ;  /* 0x00001000ff0b7424 */ /* 0x000fe400078e00ff */
[----:B------:R-:W-:-:S07]  /*1b70*/  IMAD.MOV.U32 R10, RZ, RZ, RZ ;  /* 0x000000ffff0a7224 */ /* 0x000fce00078e00ff */
.L_x_105:
[----:B------:R-:W-:-:S04]  /*1b80*/  LEA R6, P0, R11, R2, 0x2 ;  /* 0x000000020b067211 */ /* 0x000fc800078010ff */
[----:B------:R-:W-:-:S05]  /*1b90*/  LEA.HI.X R7, R11, R3, R10, 0x2, P0 ;  /* 0x000000030b077211 */ /* 0x000fca00000f140a */
        /* <DEDUP_REMOVED lines=15> */
[----:B------:R2:W5:Y:S02]  /*1c90*/  LDG.E R24, desc[UR6][R6.64+0x3c00] ;  /* 0x003c000606187981 */ /* 0x000564000c1e1900 */
[----:B--2---:R-:W-:-:S02]  /*1ca0*/  IABS R6, R27 ;  /* 0x0000001b00067213 */ /* 0x004fc40000000000 */
        /* <DEDUP_REMOVED lines=16> */
[----:B------:R-:W-:Y:S02]  /*1db0*/  IABS R27, R19 ;  /* 0x00000013001b7213 */ /* 0x000fe40000000000 */
[----:B------:R-:W-:Y:S01]  /*1dc0*/  I2FP.F32.S32 R21, R28 ;  /* 0x0000001c00157245 */ /* 0x000fe20000201400 */
[----:B------:R-:W-:Y:S01]  /*1dd0*/  IMAD.MOV.U32 R28, RZ, RZ, R29 ;  /* 0x000000ffff1c7224 */ /* 0x000fe200078e001d */
[----:B------:R-:W-:Y:S01]  /*1de0*/  I2FP.F32.S32 R19, R23 ;  /* 0x0000001700137245 */ /* 0x000fe20000201400 */
[----:B------:R-:W-:Y:S01]  /*1df0*/  IMAD.MOV.U32 R23, RZ, RZ, R27 ;  /* 0x000000ffff177224 */ /* 0x000fe200078e001b */
[----:B------:R-:W-:Y:S02]  /*1e00*/  IABS R29, R20 ;  /* 0x00000014001d7213 */ /* 0x000fe40000000000 */
[----:B------:R-:W-:Y:S02]  /*1e10*/  IABS R27, R14 ;  /* 0x0000000e001b7213 */ /* 0x000fe40000000000 */
[----:B------:R-:W-:Y:S01]  /*1e20*/  I2FP.F32.S32 R20, R28 ;  /* 0x0000001c00147245 */ /* 0x000fe20000201400 */
[----:B------:R-:W-:Y:S01]  /*1e30*/  IMAD.MOV.U32 R28, RZ, RZ, R29 ;  /* 0x000000ffff1c7224 */ /* 0x000fe200078e001d */
[----:B------:R-:W-:Y:S01]  /*1e40*/  I2FP.F32.S32 R14, R23 ;  /* 0x00000017000e7245 */ /* 0x000fe20000201400 */
[----:B------:R-:W-:Y:S01]  /*1e50*/  IMAD.MOV.U32 R23, RZ, RZ, R27 ;  /* 0x000000ffff177224 */ /* 0x000fe200078e001b */
[----:B------:R-:W-:-:S02]  /*1e60*/  IABS R7, R18 ;  /* 0x0000001200077213 */ /* 0x000fc40000000000 */
[----:B------:R-:W-:Y:S02]  /*1e70*/  IABS R27, R15 ;  /* 0x0000000f001b7213 */ /* 0x000fe40000000000 */
[----:B------:R-:W-:Y:S02]  /*1e80*/  I2FP.F32.S32 R18, R28 ;  /* 0x0000001c00127245 */ /* 0x000fe40000201400 */
[----:B------:R-:W-:Y:S02]  /*1e90*/  I2FP.F32.S32 R7, R7 ;  /* 0x0000000700077245 */ /* 0x000fe40000201400 */
[----:B------:R-:W-:Y:S02]  /*1ea0*/  I2FP.F32.S32 R6, R6 ;  /* 0x0000000600067245 */ /* 0x000fe40000201400 */
[----:B------:R-:W-:Y:S01]  /*1eb0*/  I2FP.F32.S32 R15, R23 ;  /* 0x00000017000f7245 */ /* 0x000fe20000201400 */
[----:B------:R-:W-:Y:S01]  /*1ec0*/  IMAD.MOV.U32 R23, RZ, RZ, R27 ;  /* 0x000000ffff177224 */ /* 0x000fe200078e001b */
[----:B------:R-:W-:Y:S01]  /*1ed0*/  IABS R27, R13 ;  /* 0x0000000d001b7213 */ /* 0x000fe20000000000 */
[----:B------:R-:W-:Y:S01]  /*1ee0*/  F2I.TRUNC.NTZ R18, R18 ;  /* 0x0000001200127305 */ /* 0x000fe2000020f100 */
[----:B------:R-:W-:-:S02]  /*1ef0*/  IABS R24, R24 ;  /* 0x0000001800187213 */ /* 0x000fc40000000000 */
[----:B------:R-:W-:Y:S01]  /*1f00*/  I2FP.F32.S32 R13, R23 ;  /* 0x00000017000d7245 */ /* 0x000fe20000201400 */
[----:B------:R-:W-:-:S04]  /*1f10*/  IMAD.MOV.U32 R23, RZ, RZ, R27 ;  /* 0x000000ffff177224 */ /* 0x000fc800078e001b */
[----:B------:R-:W-:Y:S01]  /*1f20*/  F2I.TRUNC.NTZ R7, R7 ;  /* 0x0000000700077305 */ /* 0x000fe2000020f100 */
[----:B------:R-:W-:-:S07]  /*1f30*/  I2FP.F32.S32 R26, R26 ;  /* 0x0000001a001a7245 */ /* 0x000fce0000201400 */
[----:B------:R-:W1:Y:S01]  /*1f40*/  F2I.TRUNC.NTZ R6, R6 ;  /* 0x0000000600067305 */ /* 0x000e62000020f100 */
[----:B------:R-:W-:Y:S02]  /*1f50*/  I2FP.F32.S32 R23, R23 ;  /* 0x0000001700177245 */ /* 0x000fe40000201400 */
[----:B------:R-:W-:Y:S02]  /*1f60*/  I2FP.F32.S32 R24, R24 ;  /* 0x0000001800187245 */ /* 0x000fe40000201400 */
[----:B0-----:R-:W-:-:S03]  /*1f70*/  IADD3 R27, P1, PT, -R11, R4, RZ ;  /* 0x000000040b1b7210 */ /* 0x001fc60007f3e1ff */
[----:B------:R-:W-:Y:S01]  /*1f80*/  F2I.TRUNC.NTZ R21, R21 ;  /* 0x0000001500157305 */ /* 0x000fe2000020f100 */
[----:B------:R-:W-:-:S07]  /*1f90*/  ISETP.GE.U32.AND P0, PT, R27, 0x1000, PT ;  /* 0x000010001b00780c */ /* 0x000fce0003f06070 */
[----:B------:R-:W0:Y:S01]  /*1fa0*/  F2I.TRUNC.NTZ R20, R20 ;  /* 0x0000001400147305 */ /* 0x000e22000020f100 */
[----:B-1----:R-:W-:Y:S01]  /*1fb0*/  VIMNMX3 R7, R18, R7, R6, !PT ;  /* 0x000000071207720f */ /* 0x002fe20007800106 */
[----:B------:R-:W-:-:S06]  /*1fc0*/  IMAD.X R6, R5, 0x1, ~R10, P1 ;  /* 0x0000000105067824 */ /* 0x000fcc00008e0e0a */
        /* <DEDUP_REMOVED lines=10> */
[----:B------:R-:W4:Y:S01]  /*2070*/  F2I.TRUNC.NTZ R24, R24 ;  /* 0x0000001800187305 */ /* 0x000f22000020f100 */
[----:B------:R-:W-:-:S02]  /*2080*/  ISETP.GE.U32.AND.EX P0, PT, R6, RZ, PT, P0 ;  /* 0x000000ff0600720c */ /* 0x000fc40003f06100 */
[----:B0-----:R-:W-:Y:S02]  /*2090*/  VIMNMX3 R20, R12, R21, R20, !PT ;  /* 0x000000150c14720f */ /* 0x001fe40007800114 */
[----:B-1----:R-:W-:Y:S02]  /*20a0*/  VIMNMX3 R16, R16, R17, R22, !PT ;  /* 0x000000111010720f */ /* 0x002fe40007800116 */
[----:B--2---:R-:W-:Y:S02]  /*20b0*/  VIMNMX3 R19, R25, R26, R19, !PT ;  /* 0x0000001a1913720f */ /* 0x004fe40007800113 */
[----:B---3--:R-:W-:Y:S02]  /*20c0*/  VIMNMX3 R14, R14, R15, R13, !PT ;  /* 0x0000000f0e0e720f */ /* 0x008fe4000780010d */
[----:B------:R-:W-:Y:S02]  /*20d0*/  VIMNMX3 R7, R20, R7, R16, !PT ;  /* 0x000000071407720f */ /* 0x000fe40007800110 */
[----:B----4-:R-:W-:-:S04]  /*20e0*/  VIMNMX R23, PT, PT, R23, R24, !PT ;  /* 0x0000001817177248 */ /* 0x010fc80007fe0100 */
[----:B------:R-:W-:-:S04]  /*20f0*/  VIMNMX3 R14, R19, R14, R23, !PT ;  /* 0x0000000e130e720f */ /* 0x000fc80007800117 */
[----:B------:R-:W-:Y:S01]  /*2100*/  VIMNMX R12, PT, PT, R7, R14, !PT ;  /* 0x0000000e070c7248 */ /* 0x000fe20007fe0100 */
[----:B------:R-:W-:Y:S06]  /*2110*/  @!P0 BRA `(.L_x_104) ;  /* 0x0000000c00808947 */ /* 0x000fec0003800000 */
[----:B------:R-:W-:-:S05]  /*2120*/  IADD3 R11, P0, PT, R11, 0x1000, RZ ;  /* 0x000010000b0b7810 */ /* 0x000fca0007f1e0ff */
[----:B------:R-:W-:Y:S01]  /*2130*/  IMAD.X R10, RZ, RZ, R10, P0 ;  /* 0x000000ffff0a7224 */ /* 0x000fe200000e060a */
[----:B------:R-:W-:-:S04]  /*2140*/  ISETP.GT.U32.AND P0, PT, R11, R8, PT ;  /* 0x000000080b00720c */ /* 0x000fc80003f04070 */
[----:B------:R-:W-:-:S13]  /*2150*/  ISETP.GT.U32.AND.EX P0, PT, R10, R9, PT, P0 ;  /* 0x000000090a00720c */ /* 0x000fda0003f04100 */
[----:B------:R-:W-:Y:S05]  /*2160*/  @!P0 BRA `(.L_x_105) ;  /* 0xfffffff800848947 */ /* 0x000fea000383ffff */
.L_x_103:
[----:B------:R-:W-:Y:S01]  /*2170*/  IMAD.IADD R3, R4, 0x1, -R11 ;  /* 0x0000000104037824 */ /* 0x000fe200078e0a0b */
[----:B------:R-:W-:Y:S01]  /*2180*/  ISETP.GE.U32.AND P1, PT, R11, R4, PT ;  /* 0x000000040b00720c */ /* 0x000fe20003f26070 */
[----:B------:R-:W-:Y:S03]  /*2190*/  BSSY.RECONVERGENT B1, `(.L_x_104) ;  /* 0x00000d8000017945 */ /* 0x000fe60003800200 */
[----:B------:R-:W-:-:S04]  /*21a0*/  ISETP.GE.AND P0, PT, R0, R3, PT ;  /* 0x000000030000720c */ /* 0x000fc80003f06270 */
[----:B------:R-:W-:-:S13]  /*21b0*/  ISETP.GE.U32.OR.EX P0, PT, R10, R5, P0, P1 ;  /* 0x000000050a00720c */ /* 0x000fda0000706510 */
[----:B------:R-:W-:Y:S05]  /*21c0*/  @P0 BRA `(.L_x_106) ;  /* 0x0000000c00500947 */ /* 0x000fea0003800000 */
[----:B------:R-:W-:Y:S01]  /*21d0*/  LOP3.LUT R2, RZ, R0, RZ, 0x33, !PT ;  /* 0x00000000ff027212 */ /* 0x000fe200078e33ff */
[----:B------:R-:W-:Y:S03]  /*21e0*/  BSSY.RECONVERGENT B2, `(.L_x_107) ;  /* 0x000006d000027945 */ /* 0x000fe60003800200 */
[----:B------:R-:W-:Y:S01]  /*21f0*/  IADD3 R2, PT, PT, -R11, R4, R2 ;  /* 0x000000040b027210 */ /* 0x000fe20007ffe102 */
[----:B------:R-:W-:-:S03]  /*2200*/  IMAD.MOV.U32 R4, RZ, RZ, R0 ;  /* 0x000000ffff047224 */ /* 0x000fc600078e0000 */
[C---:B------:R-:W-:Y:S02]  /*2210*/  ISETP.GE.U32.AND P1, PT, R2.reuse, 0xf00, PT ;  /* 0x00000f000200780c */ /* 0x040fe40003f26070 */
[----:B------:R-:W-:-:S04]  /*2220*/  LEA.HI R5, R2, 0x1, RZ, 0x18 ;  /* 0x0000000102057811 */ /* 0x000fc800078fc0ff */
[----:B------:R-:W-:-:S04]  /*2230*/  LOP3.LUT R25, R5, 0xf, RZ, 0xc0, !PT ;  /* 0x0000000f05197812 */ /* 0x000fc800078ec0ff */
[----:B------:R-:W-:-:S03]  /*2240*/  ISETP.NE.AND P0, PT, R25, RZ, PT ;  /* 0x000000ff1900720c */ /* 0x000fc60003f05270 */
[----:B------:R-:W-:Y:S10]  /*2250*/  @!P1 BRA `(.L_x_108) ;  /* 0x0000000400949947 */ /* 0x000ff40003800000 */
[----:B------:R-:W0:Y:S01]  /*2260*/  LDCU.64 UR4, c[0x0][0x380] ;  /* 0x00007000ff0477ac */ /* 0x000e220008000a00 */
[----:B------:R-:W-:Y:S02]  /*2270*/  IADD3 R3, P1, PT, R0, R11, RZ ;  /* 0x0000000b00037210 */ /* 0x000fe40007f3e0ff */
[----:B------:R-:W-:-:S03]  /*2280*/  LOP3.LUT R6, R5, 0x1fffff0, RZ, 0xc0, !PT ;  /* 0x01fffff005067812 */ /* 0x000fc600078ec0ff */
[----:B------:R-:W-:Y:S02]  /*2290*/  IMAD.X R4, RZ, RZ, R10, P1 ;  /* 0x000000ffff047224 */ /* 0x000fe400008e060a */
[----:B------:R-:W-:Y:S01]  /*22a0*/  IMAD.MOV R6, RZ, RZ, -R6 ;  /* 0x000000ffff067224 */ /* 0x000fe200078e0a06 */
[----:B0-----:R-:W-:-:S04]  /*22b0*/  LEA R2, P2, R3, UR4, 0x2 ;  /* 0x0000000403027c11 */ /* 0x001fc8000f8410ff */
[----:B------:R-:W-:Y:S02]  /*22c0*/  IADD3 R2, P1, PT, R2, 0x2000, RZ ;  /* 0x0000200002027810 */ /* 0x000fe40007f3e0ff */
[----:B------:R-:W-:Y:S01]  /*22d0*/  LEA.HI.X R3, R3, UR5, R4, 0x2, P2 ;  /* 0x0000000503037c11 */ /* 0x000fe200090f1404 */
[----:B------:R-:W-:-:S04]  /*22e0*/  IMAD.MOV.U32 R4, RZ, RZ, R0 ;  /* 0x000000ffff047224 */ /* 0x000fc800078e0000 */
[----:B------:R-:W-:-:S07]  /*22f0*/  IMAD.X R3, RZ, RZ, R3, P1 ;  /* 0x000000ffff037224 */ /* 0x000fce00008e0603 */
.L_x_109:
        /* <DEDUP_REMOVED lines=18> */
[----:B0-----:R-:W-:Y:S01]  /*2420*/  IADD3 R2, P2, PT, R2, 0x4000, RZ ;  /* 0x0000400002027810 */ /* 0x001fe20007f5e0ff */
        /* <DEDUP_REMOVED lines=35> */
[----:B------:R-:W-:Y:S01]  /*2660*/  IMAD.MOV.U32 R26, RZ, RZ, R27 ;  /* 0x000000ffff1a7224 */ /* 0x000fe200078e001b */
[----:B------:R-:W-:-:S03]  /*2670*/  IABS R27, R8 ;  /* 0x00000008001b7213 */ /* 0x000fc60000000000 */
[----:B------:R-:W0:Y:S01]  /*2680*/  F2I.TRUNC.NTZ R15, R15 ;  /* 0x0000000f000f7305 */ /* 0x000e22000020f100 */
[----:B------:R-:W-:Y:S01]  /*2690*/  I2FP.F32.S32 R8, R26 ;  /* 0x0000001a00087245 */ /* 0x000fe20000201400 */
[----:B------:R-:W-:Y:S01]  /*26a0*/  IMAD.MOV.U32 R26, RZ, RZ, R27 ;  /* 0x000000ffff1a7224 */ /* 0x000fe200078e001b */
[----:B------:R-:W-:-:S05]  /*26b0*/  IABS R27, R9 ;  /* 0x00000009001b7213 */ /* 0x000fca0000000000 */
[----:B------:R-:W-:Y:S08]  /*26c0*/  F2I.TRUNC.NTZ R17, R17 ;  /* 0x0000001100117305 */ /* 0x000ff0000020f100 */
[----:B------:R-:W1:Y:S01]  /*26d0*/  F2I.TRUNC.NTZ R18, R18 ;  /* 0x0000001200127305 */ /* 0x000e62000020f100 */
[----:B------:R-:W-:Y:S01]  /*26e0*/  I2FP.F32.S32 R9, R26 ;  /* 0x0000001a00097245 */ /* 0x000fe20000201400 */
[----:B------:R-:W-:Y:S01]  /*26f0*/  IMAD.MOV.U32 R26, RZ, RZ, R27 ;  /* 0x000000ffff1a7224 */ /* 0x000fe200078e001b */
[----:B------:R-:W-:-:S05]  /*2700*/  IABS R13, R13 ;  /* 0x0000000d000d7213 */ /* 0x000fca0000000000 */
[----:B------:R-:W-:Y:S01]  /*2710*/  F2I.TRUNC.NTZ R19, R19 ;  /* 0x0000001300137305 */ /* 0x000fe2000020f100 */
[----:B------:R-:W-:-:S07]  /*2720*/  IABS R14, R14 ;  /* 0x0000000e000e7213 */ /* 0x000fce0000000000 */
[----:B------:R-:W2:Y:S01]  /*2730*/  F2I.TRUNC.NTZ R24, R24 ;  /* 0x0000001800187305 */ /* 0x000ea2000020f100 */
[----:B0-----:R-:W-:Y:S02]  /*2740*/  VIMNMX3 R15, R12, R15, R16, !PT ;  /* 0x0000000f0c0f720f */ /* 0x001fe40007800110 */
[----:B------:R-:W-:-:S05]  /*2750*/  I2FP.F32.S32 R12, R13 ;  /* 0x0000000d000c7245 */ /* 0x000fca0000201400 */
[----:B------:R-:W-:Y:S01]  /*2760*/  F2I.TRUNC.NTZ R23, R23 ;  /* 0x0000001700177305 */ /* 0x000fe2000020f100 */
[----:B------:R-:W-:Y:S01]  /*2770*/  IMAD.MOV.U32 R13, RZ, RZ, R14 ;  /* 0x000000ffff0d7224 */ /* 0x000fe200078e000e */
[----:B------:R-:W-:-:S06]  /*2780*/  I2FP.F32.S32 R26, R26 ;  /* 0x0000001a001a7245 */ /* 0x000fcc0000201400 */
[----:B------:R-:W0:Y:S01]  /*2790*/  F2I.TRUNC.NTZ R22, R22 ;  /* 0x0000001600167305 */ /* 0x000e22000020f100 */
[----:B-1----:R-:W-:-:S07]  /*27a0*/  VIMNMX3 R15, R15, R17, R18, !PT ;  /* 0x000000110f0f720f */ /* 0x002fce0007800112 */
[----:B------:R-:W-:Y:S01]  /*27b0*/  F2I.TRUNC.NTZ R21, R21 ;  /* 0x0000001500157305 */ /* 0x000fe2000020f100 */
[----:B------:R-:W-:-:S07]  /*27c0*/  I2FP.F32.S32 R13, R13 ;  /* 0x0000000d000d7245 */ /* 0x000fce0000201400 */
[----:B------:R-:W1:Y:S01]  /*27d0*/  F2I.TRUNC.NTZ R20, R20 ;  /* 0x0000001400147305 */ /* 0x000e62000020f100 */
[----:B--2---:R-:W-:-:S07]  /*27e0*/  VIMNMX3 R15, R15, R19, R24, !PT ;  /* 0x000000130f0f720f */ /* 0x004fce0007800118 */
        /* <DEDUP_REMOVED lines=12> */
.L_x_108:
[----:B------:R-:W-:Y:S05]  /*28b0*/  BSYNC.RECONVERGENT B2 ;  /* 0x0000000000027941 */ /* 0x000fea0003800200 */
.L_x_107:
[----:B------:R-:W-:Y:S05]  /*28c0*/  @!P0 BRA `(.L_x_106) ;  /* 0x0000000400908947 */ /* 0x000fea0003800000 */
[----:B------:R-:W-:Y:S01]  /*28d0*/  ISETP.GE.U32.AND P0, PT, R25, 0x8, PT ;  /* 0x000000081900780c */ /* 0x000fe20003f06070 */
[----:B------:R-:W-:Y:S01]  /*28e0*/  BSSY.RECONVERGENT B2, `(.L_x_110) ;  /* 0x0000031000027945 */ /* 0x000fe20003800200 */
[----:B------:R-:W-:-:S04]  /*28f0*/  LOP3.LUT R17, R5, 0x7, RZ, 0xc0, !PT ;  /* 0x0000000705117812 */ /* 0x000fc800078ec0ff */
[----:B------:R-:W-:-:S07]  /*2900*/  ISETP.NE.AND P1, PT, R17, RZ, PT ;  /* 0x000000ff1100720c */ /* 0x000fce0003f25270 */
[----:B------:R-:W-:Y:S06]  /*2910*/  @!P0 BRA `(.L_x_111) ;  /* 0x0000000000b48947 */ /* 0x000fec0003800000 */
[----:B------:R-:W0:Y:S01]  /*2920*/  LDCU.64 UR4, c[0x0][0x380] ;  /* 0x00007000ff0477ac */ /* 0x000e220008000a00 */
[----:B------:R-:W-:-:S05]  /*2930*/  IADD3 R3, P0, PT, R4, R11, RZ ;  /* 0x0000000b04037210 */ /* 0x000fca0007f1e0ff */
[----:B------:R-:W-:Y:S01]  /*2940*/  IMAD.X R6, RZ, RZ, R10, P0 ;  /* 0x000000ffff067224 */ /* 0x000fe200000e060a */
[----:B0-----:R-:W-:-:S04]  /*2950*/  LEA R2, P0, R3, UR4, 0x2 ;  /* 0x0000000403027c11 */ /* 0x001fc8000f8010ff */
        /* <DEDUP_REMOVED lines=11> */
[----:B0-----:R-:W-:Y:S02]  /*2a10*/  I2FP.F32.S32 R2, R15 ;  /* 0x0000000f00027245 */ /* 0x001fe40000201400 */
        /* <DEDUP_REMOVED lines=29> */
.L_x_111:
[----:B------:R-:W-:Y:S05]  /*2bf0*/  BSYNC.RECONVERGENT B2 ;  /* 0x0000000000027941 */ /* 0x000fea0003800200 */
.L_x_110:
        /* <DEDUP_REMOVED lines=30> */
.L_x_113:
[----:B------:R-:W-:Y:S05]  /*2de0*/  BSYNC.RECONVERGENT B2 ;  /* 0x0000000000027941 */ /* 0x000fea0003800200 */
.L_x_112:
[----:B------:R-:W-:Y:S05]  /*2df0*/  @!P1 BRA `(.L_x_106) ;  /* 0x0000000000449947 */ /* 0x000fea0003800000 */
[----:B------:R-:W0:Y:S01]  /*2e00*/  LDCU.64 UR4, c[0x0][0x380] ;  /* 0x00007000ff0477ac */ /* 0x000e220008000a00 */
[----:B------:R-:W-:Y:S01]  /*2e10*/  IADD3 R3, P0, PT, R4, R11, RZ ;  /* 0x0000000b04037210 */ /* 0x000fe20007f1e0ff */
[----:B------:R-:W-:-:S04]  /*2e20*/  IMAD.MOV R5, RZ, RZ, -R5 ;  /* 0x000000ffff057224 */ /* 0x000fc800078e0a05 */
[----:B------:R-:W-:Y:S01]  /*2e30*/  IMAD.X R10, RZ, RZ, R10, P0 ;  /* 0x000000ffff0a7224 */ /* 0x000fe200000e060a */
[----:B0-----:R-:W-:-:S04]  /*2e40*/  LEA R6, P1, R3, UR4, 0x2 ;  /* 0x0000000403067c11 */ /* 0x001fc8000f8210ff */
[----:B------:R-:W-:-:S09]  /*2e50*/  LEA.HI.X R3, R3, UR5, R10, 0x2, P1 ;  /* 0x0000000503037c11 */ /* 0x000fd200088f140a */
.L_x_114:
[----:B------:R-:W-:-:S06]  /*2e60*/  IMAD.MOV.U32 R2, RZ, RZ, R6 ;  /* 0x000000ffff027224 */ /* 0x000fcc00078e0006 */
[----:B------:R0:W2:Y:S01]  /*2e70*/  LDG.E R2, desc[UR6][R2.64] ;  /* 0x0000000602027981 */ /* 0x0000a2000c1e1900 */
[----:B------:R-:W-:Y:S01]  /*2e80*/  VIADD R5, R5, 0x1 ;  /* 0x0000000105057836 */ /* 0x000fe20000000000 */
[----:B------:R-:W-:-:S04]  /*2e90*/  IADD3 R6, P1, PT, R6, 0x400, RZ ;  /* 0x0000040006067810 */ /* 0x000fc80007f3e0ff */
[----:B------:R-:W-:Y:S01]  /*2ea0*/  ISETP.NE.AND P0, PT, R5, RZ, PT ;  /* 0x000000ff0500720c */ /* 0x000fe20003f05270 */
[----:B0-----:R-:W-:Y:S01]  /*2eb0*/  IMAD.X R3, RZ, RZ, R3, P1 ;  /* 0x000000ffff037224 */ /* 0x001fe200008e0603 */
[----:B--2---:R-:W-:-:S04]  /*2ec0*/  IABS R4, R2 ;  /* 0x0000000200047213 */ /* 0x004fc80000000000 */
[----:B------:R-:W-:-:S04]  /*2ed0*/  I2FP.F32.S32 R4, R4 ;  /* 0x0000000400047245 */ /* 0x000fc80000201400 */
[----:B------:R-:W0:Y:S02]  /*2ee0*/  F2I.TRUNC.NTZ R7, R4 ;  /* 0x0000000400077305 */ /* 0x000e24000020f100 */
[----:B0-----:R-:W-:Y:S01]  /*2ef0*/  VIMNMX R12, PT, PT, R7, R12, !PT ;  /* 0x0000000c070c7248 */ /* 0x001fe20007fe0100 */
[----:B------:R-:W-:Y:S06]  /*2f00*/  @P0 BRA `(.L_x_114) ;  /* 0xfffffffc00d40947 */ /* 0x000fec000383ffff */
.L_x_106:
[----:B------:R-:W-:Y:S05]  /*2f10*/  BSYNC.RECONVERGENT B1 ;  /* 0x0000000000017941 */ /* 0x000fea0003800200 */
.L_x_104:
[----:B------:R-:W0:Y:S01]  /*2f20*/  S2R R6, SR_LANEID ;  /* 0x0000000000067919 */ /* 0x000e220000000000 */
[----:B------:R-:W-:Y:S01]  /*2f30*/  IMAD.MOV.U32 R9, RZ, RZ, R12 ;  /* 0x000000ffff097224 */ /* 0x000fe200078e000c */
[----:B------:R-:W-:-:S04]  /*2f40*/  ISETP.NE.AND P5, PT, R0, RZ, PT ;  /* 0x000000ff0000720c */ /* 0x000fc80003fa5270 */
        /* <DEDUP_REMOVED lines=35> */
[----:B------:R-:W-:-:S07]  /*3180*/  VIMNMX R9, PT, PT, R0, R3, !PT ;  /* 0x0000000300097248 */ /* 0x000fce0007fe0100 */
.L_x_102:
[----:B------:R-:W-:Y:S05]  /*3190*/  BSYNC.RECONVERGENT B0 ;  /* 0x0000000000007941 */ /* 0x000fea0003800200 */
.L_x_87:
[----:B------:R-:W-:Y:S05]  /*31a0*/  @P5 EXIT ;  /* 0x000000000000594d */ /* 0x000fea0003800000 */
[----:B------:R-:W3:Y:S01]  /*31b0*/  LDCU UR4, c[0x0][0x39c] ;  /* 0x00007380ff0477ac */ /* 0x000ee20008000800 */
[----:B-12---:R-:W1:Y:S01]  /*31c0*/  LDC.64 R2, c[0x0][0x388] ;  /* 0x0000e200ff027b82 */ /* 0x006e620000000a00 */
[----:B---3--:R-:W2:Y:S02]  /*31d0*/  F2I.TRUNC.NTZ R0, UR4 ;  /* 0x0000000400007d05 */ /* 0x008ea4000820f100 */
[----:B--2---:R-:W-:-:S04]  /*31e0*/  VIMNMX R0, PT, PT, R0, R9, !PT ;  /* 0x0000000900007248 */ /* 0x004fc80007fe0100 */
[----:B------:R-:W-:-:S05]  /*31f0*/  I2FP.F32.S32 R5, R0 ;  /* 0x0000000000057245 */ /* 0x000fca0000201400 */
[----:B-1----:R-:W-:Y:S01]  /*3200*/  STG.E desc[UR6][R2.64], R5 ;  /* 0x0000000502007986 */ /* 0x002fe2000c101906 */
[----:B------:R-:W-:Y:S05]  /*3210*/  EXIT ;  /* 0x000000000000794d */ /* 0x000fea0003800000 */
.L_x_115:
        /* <DEDUP_REMOVED lines=14> */
.L_x_253:


//--------------------- .text._ZN3cub18CUB_300001_SM_10006detail6reduce28DeviceReduceSingleTileKernelINS2_10policy_hubIijN4cuda3__47maximumIiEEE10Policy1000EPiPfiS8_fiNS5_3std3__410__identityEEEvT0_T1_T2_T3_T4_T6_ --------------------------
	.section	.text._ZN3cub18CUB_300001_SM_10006detail6reduce28DeviceReduceSingleTileKernelINS2_10policy_hubIijN4cuda3__47maximumIiEEE10Policy1000EPiPfiS8_fiNS5_3std3__410__identityEEEvT0_T1_T2_T3_T4_T6_,"ax",@progbits
	.align	128
        .global         _ZN3cub18CUB_300001_SM_10006detail6reduce28DeviceReduceSingleTileKernelINS2_10policy_hubIijN4cuda3__47maximumIiEEE10Policy1000EPiPfiS8_fiNS5_3std3__410__identityEEEvT0_T1_T2_T3_T4_T6_
        .type           _ZN3cub18CUB_300001_SM_10006detail6reduce28DeviceReduceSingleTileKernelINS2_10policy_hubIijN4cuda3__47maximumIiEEE10Policy1000EPiPfiS8_fiNS5_3std3__410__identityEEEvT0_T1_T2_T3_T4_T6_,@function
        .size           _ZN3cub18CUB_300001_SM_10006detail6reduce28DeviceReduceSingleTileKernelINS2_10policy_hubIijN4cuda3__47maximumIiEEE10Policy1000EPiPfiS8_fiNS5_3std3__410__identityEEEvT0_T1_T2_T3_T4_T6_,(.L_x_254 - _ZN3cub18CUB_300001_SM_10006detail6reduce28DeviceReduceSingleTileKernelINS2_10policy_hubIijN4cuda3__47maximumIiEEE10Policy1000EPiPfiS8_fiNS5_3std3__410__identityEEEvT0_T1_T2_T3_T4_T6_)
        .other          _ZN3cub18CUB_300001_SM_10006detail6reduce28DeviceReduceSingleTileKernelINS2_10policy_hubIijN4cuda3__47maximumIiEEE10Policy1000EPiPfiS8_fiNS5_3std3__410__identityEEEvT0_T1_T2_T3_T4_T6_,@"STO_CUDA_ENTRY STV_DEFAULT"
_ZN3cub18CUB_300001_SM_10006detail6reduce28DeviceReduceSingleTileKernelINS2_10policy_hubIijN4cuda3__47maximumIiEEE10Policy1000EPiPfiS8_fiNS5_3std3__410__identityEEEvT0_T1_T2_T3_T4_T6_:
.text._ZN3cub18CUB_300001_SM_10006detail6reduce28DeviceReduceSingleTileKernelINS2_10policy_hubIijN4cuda3__47maximumIiEEE10Policy1000EPiPfiS8_fiNS5_3std3__410__identityEEEvT0_T1_T2_T3_T4_T6_:
        /* <DEDUP_REMOVED lines=13> */
.L_x_116:
        /* <DEDUP_REMOVED lines=16> */
.L_x_121:
[----:B------:R-:W-:Y:S05]  /*01d0*/  BSYNC.RECONVERGENT B1 ;  /* 0x0000000000017941 */ /* 0x000fea0003800200 */
.L_x_120:
        /* <DEDUP_REMOVED lines=16> */
.L_x_126:
        /* <DEDUP_REMOVED lines=9> */
.L_x_125:
[----:B------:R-:W-:Y:S05]  /*0370*/  BSYNC.RECONVERGENT B2 ;  /* 0x0000000000027941 */ /* 0x000fea0003800200 */
.L_x_124:
        /* <DEDUP_REMOVED lines=8> */
.L_x_129:
        /* <DEDUP_REMOVED lines=35> */
.L_x_128:
[----:B------:R-:W-:Y:S05]  /*0630*/  BSYNC.RECONVERGENT B2 ;  /* 0x0000000000027941 */ /* 0x000fea0003800200 */
.L_x_127:
        /* <DEDUP_REMOVED lines=22> */
.L_x_131:
[----:B------:R-:W-:Y:S05]  /*07a0*/  BSYNC.RECONVERGENT B2 ;  /* 0x0000000000027941 */ /* 0x000fea0003800200 */
.L_x_130:
        /* <DEDUP_REMOVED lines=10> */
.L_x_123:
[----:B------:R-:W-:Y:S05]  /*0850*/  BSYNC.RECONVERGENT B1 ;  /* 0x0000000000017941 */ /* 0x000fea0003800200 */
.L_x_122:
        /* <DEDUP_REMOVED lines=43> */
.L_x_132:
        /* <DEDUP_REMOVED lines=59> */
.L_x_119:
        /* <DEDUP_REMOVED lines=22> */
.L_x_136:
        /* <DEDUP_REMOVED lines=21> */
.L_x_134:
        /* <DEDUP_REMOVED lines=20> */
.L_x_140:
        /* <DEDUP_REMOVED lines=8> */
.L_x_139:
[----:B------:R-:W-:Y:S05]  /*1330*/  BSYNC.RECONVERGENT B2 ;  /* 0x0000000000027941 */ /* 0x000fea0003800200 */
.L_x_138:
        /* <DEDUP_REMOVED lines=16> */
.L_x_143:
        /* <DEDUP_REMOVED lines=39> */
.L_x_142:
[----:B------:R-:W-:Y:S05]  /*16b0*/  BSYNC.RECONVERGENT B2 ;  /* 0x0000000000027941 */ /* 0x000fea0003800200 */
.L_x_141:
        /* <DEDUP_REMOVED lines=27> */
.L_x_145:
[----:B------:R-:W-:Y:S05]  /*1870*/  BSYNC.RECONVERGENT B2 ;  /* 0x0000000000027941 */ /* 0x000fea0003800200 */
.L_x_144:
        /* <DEDUP_REMOVED lines=10> */
.L_x_137:
[----:B------:R-:W-:Y:S05]  /*1920*/  BSYNC.RECONVERGENT B1 ;  /* 0x0000000000017941 */ /* 0x000fea0003800200 */
.L_x_135:
        /* <DEDUP_REMOVED lines=39> */
.L_x_118:
        /* <DEDUP_REMOVED lines=12> */
.L_x_148:
[----:B------:R-:W-:Y:S05]  /*1c60*/  BSYNC.RECONVERGENT B1 ;  /* 0x0000000000017941 */ /* 0x000fea0003800200 */
.L_x_147:
        /* <DEDUP_REMOVED lines=16> */
.L_x_153:
        /* <DEDUP_REMOVED lines=9> */
.L_x_152:
[----:B------:R-:W-:Y:S05]  /*1e00*/  BSYNC.RECONVERGENT B2 ;  /* 0x0000000000027941 */ /* 0x000fea0003800200 */
.L_x_151:
        /* <DEDUP_REMOVED lines=8> */
.L_x_156:
        /* <DEDUP_REMOVED lines=35> */
.L_x_155:
[----:B------:R-:W-:Y:S05]  /*20c0*/  BSYNC.RECONVERGENT B2 ;  /* 0x0000000000027941 */ /* 0x000fea0003800200 */
.L_x_154:
        /* <DEDUP_REMOVED lines=22> */
.L_x_158:
[----:B------:R-:W-:Y:S05]  /*2230*/  BSYNC.RECONVERGENT B2 ;  /* 0x0000000000027941 */ /* 0x000fea0003800200 */
.L_x_157:
        /* <DEDUP_REMOVED lines=10> */
.L_x_150:
[----:B------:R-:W-:Y:S05]  /*22e0*/  BSYNC.RECONVERGENT B1 ;  /* 0x0000000000017941 */ /* 0x000fea0003800200 */
.L_x_149:
        /* <DEDUP_REMOVED lines=43> */
.L_x_159:
        /* <DEDUP_REMOVED lines=59> */
.L_x_146:
        /* <DEDUP_REMOVED lines=33> */
.L_x_162:
        /* <DEDUP_REMOVED lines=33> */
.L_x_160:
        /* <DEDUP_REMOVED lines=20> */
.L_x_166:
        /* <DEDUP_REMOVED lines=8> */
.L_x_165:
[----:B------:R-:W-:Y:S05]  /*2f30*/  BSYNC.RECONVERGENT B2 ;  /* 0x0000000000027941 */ /* 0x000fea0003800200 */
.L_x_164:
        /* <DEDUP_REMOVED lines=16> */
.L_x_169:
        /* <DEDUP_REMOVED lines=39> */
.L_x_168:
[----:B------:R-:W-:Y:S05]  /*32b0*/  BSYNC.RECONVERGENT B2 ;  /* 0x0000000000027941 */ /* 0x000fea0003800200 */
.L_x_167:
        /* <DEDUP_REMOVED lines=27> */
.L_x_171:
[----:B------:R-:W-:Y:S05]  /*3470*/  BSYNC.RECONVERGENT B2 ;  /* 0x0000000000027941 */ /* 0x000fea0003800200 */
.L_x_170:
        /* <DEDUP_REMOVED lines=10> */
.L_x_163:
[----:B------:R-:W-:Y:S05]  /*3520*/  BSYNC.RECONVERGENT B1 ;  /* 0x0000000000017941 */ /* 0x000fea0003800200 */
.L_x_161:
        /* <DEDUP_REMOVED lines=39> */
.L_x_133:
[----:B------:R-:W-:Y:S05]  /*37a0*/  BSYNC.RECONVERGENT B0 ;  /* 0x0000000000007941 */ /* 0x000fea0003800200 */
.L_x_117:
        /* <DEDUP_REMOVED lines=8> */
.L_x_172:
        /* <DEDUP_REMOVED lines=13> */
.L_x_254:


//--------------------- .text._ZN3cub18CUB_300001_SM_10006detail6reduce18DeviceReduceKernelINS2_10policy_hubIijN4cuda3__47maximumIiEEE10Policy1000EN6thrust24THRUST_300001_SM_1000_NS10device_ptrIiEEjS8_i8AbsValueEEvT0_PT3_T1_NS0_13GridEvenShareISJ_EET2_T4_ --------------------------
	.section	.text._ZN3cub18CUB_300001_SM_10006detail6reduce18DeviceReduceKernelINS2_10policy_hubIijN4cuda3__47maximumIiEEE10Policy1000EN6thrust24THRUST_300001_SM_1000_NS10device_ptrIiEEjS8_i8AbsValueEEvT0_PT3_T1_NS0_13GridEvenShareISJ_EET2_T4_,"ax",@progbits
	.align	128
        .global         _ZN3cub18CUB_300001_SM_10006detail6reduce18DeviceReduceKernelINS2_10policy_hubIijN4cuda3__47maximumIiEEE10Policy1000EN6thrust24THRUST_300001_SM_1000_NS10device_ptrIiEEjS8_i8AbsValueEEvT0_PT3_T1_NS0_13GridEvenShareISJ_EET2_T4_
        .type           _ZN3cub18CUB_300001_SM_10006detail6reduce18DeviceReduceKernelINS2_10policy_hubIijN4cuda3__47maximumIiEEE10Policy1000EN6thrust24THRUST_300001_SM_1000_NS10device_ptrIiEEjS8_i8AbsValueEEvT0_PT3_T1_NS0_13GridEvenShareISJ_EET2_T4_,@function
        .size           _ZN3cub18CUB_300001_SM_10006detail6reduce18DeviceReduceKernelINS2_10policy_hubIijN4cuda3__47maximumIiEEE10Policy1000EN6thrust24THRUST_300001_SM_1000_NS10device_ptrIiEEjS8_i8AbsValueEEvT0_PT3_T1_NS0_13GridEvenShareISJ_EET2_T4_,(.L_x_255 - _ZN3cub18CUB_300001_SM_10006detail6reduce18DeviceReduceKernelINS2_10policy_hubIijN4cuda3__47maximumIiEEE10Policy1000EN6thrust24THRUST_300001_SM_1000_NS10device_ptrIiEEjS8_i8AbsValueEEvT0_PT3_T1_NS0_13GridEvenShareISJ_EET2_T4_)
        .other          _ZN3cub18CUB_300001_SM_10006detail6reduce18DeviceReduceKernelINS2_10policy_hubIijN4cuda3__47maximumIiEEE10Policy1000EN6thrust24THRUST_300001_SM_1000_NS10device_ptrIiEEjS8_i8AbsValueEEvT0_PT3_T1_NS0_13GridEvenShareISJ_EET2_T4_,@"STO_CUDA_ENTRY STV_DEFAULT"
_ZN3cub18CUB_300001_SM_10006detail6reduce18DeviceReduceKernelINS2_10policy_hubIijN4cuda3__47maximumIiEEE10Policy1000EN6thrust24THRUST_300001_SM_1000_NS10device_ptrIiEEjS8_i8AbsValueEEvT0_PT3_T1_NS0_13GridEvenShareISJ_EET2_T4_:
.text._ZN3cub18CUB_300001_SM_10006detail6reduce18DeviceReduceKernelINS2_10policy_hubIijN4cuda3__47maximumIiEEE10Policy1000EN6thrust24THRUST_300001_SM_1000_NS10device_ptrIiEEjS8_i8AbsValueEEvT0_PT3_T1_NS0_13GridEvenShareISJ_EET2_T4_:
[----:B------:R-:W-:Y:S01]  /*0000*/  LDC R1, c[0x0][0x37c] ;  /* 0x0000df00ff017b82 */ /* 0x000fe20000000800 */
[----:B------:R-:W0:Y:S07]  /*0010*/  S2R R3, SR_CTAID.X ;  /* 0x0000000000037919 */ /* 0x000e2e0000002500 */
[----:B------:R-:W1:Y:S01]  /*0020*/  LDC.64 R6, c[0x0][0x3a8] ;  /* 0x0000ea00ff067b82 */ /* 0x000e620000000a00 */
[----:B------:R-:W2:Y:S01]  /*0030*/  LDCU.64 UR6, c[0x0][0x358] ;  /* 0x00006b00ff0677ac */ /* 0x000ea20008000a00 */
[----:B------:R-:W-:Y:S01]  /*0040*/  BSSY.RECONVERGENT B0, `(.L_x_173) ;  /* 0x0000357000007945 */ /* 0x000fe20003800200 */
[----:B-1----:R-:W-:-:S02]  /*0050*/  IMAD.SHL.U32 R13, R7, 0x1000, RZ ;  /* 0x00001000070d7824 */ /* 0x002fc400078e00ff */
[----:B0-----:R-:W-:-:S05]  /*0060*/  IMAD R0, R3, -0x1000, R6 ;  /* 0xfffff00003007824 */ /* 0x001fca00078e0206 */
[----:B------:R-:W-:-:S13]  /*0070*/  ISETP.GT.U32.AND P0, PT, R0, 0xfff, PT ;  /* 0x00000fff0000780c */ /* 0x000fda0003f04070 */
[----:B--2---:R-:W-:Y:S05]  /*0080*/  @P0 BRA `(.L_x_174) ;  /* 0x0000001400b40947 */ /* 0x004fea0003800000 */
[----:B------:R-:W0:Y:S01]  /*0090*/  S2R R2, SR_TID.X ;  /* 0x0000000000027919 */ /* 0x000e220000002100 */
[----:B------:R-:W-:Y:S01]  /*00a0*/  BSSY.RECONVERGENT B1, `(.L_x_175) ;  /* 0x000000d000017945 */ /* 0x000fe20003800200 */
[----:B------:R-:W-:Y:S01]  /*00b0*/  IMAD.MOV.U32 R18, RZ, RZ, RZ ;  /* 0x000000ffff127224 */ /* 0x000fe200078e00ff */
[----:B0-----:R-:W-:Y:S01]  /*00c0*/  ISETP.GE.U32.AND P0, PT, R2, R0, PT ;  /* 0x000000000200720c */ /* 0x001fe20003f06070 */
[----:B------:R-:W-:-:S12]  /*00d0*/  IMAD.MOV.U32 R4, RZ, RZ, R2 ;  /* 0x000000ffff047224 */ /* 0x000fd800078e0002 */
[----:B------:R-:W-:Y:S05]  /*00e0*/  @P0 BRA `(.L_x_176) ;  /* 0x0000000000200947 */ /* 0x000fea0003800000 */
[----:B------:R-:W0:Y:S01]  /*00f0*/  LDC.64 R8, c[0x0][0x380] ;  /* 0x0000e000ff087b82 */ /* 0x000e220000000a00 */
[----:B------:R-:W-:-:S04]  /*0100*/  IMAD R5, R3, 0x1000, R2 ;  /* 0x0000100003057824 */ /* 0x000fc800078e0202 */
[----:B0-----:R-:W-:-:S06]  /*0110*/  IMAD.WIDE.U32 R8, R5, 0x4, R8 ;  /* 0x0000000405087825 */ /* 0x001fcc00078e0008 */
[----:B------:R-:W2:Y:S01]  /*0120*/  LDG.E R8, desc[UR6][R8.64] ;  /* 0x0000000608087981 */ /* 0x000ea2000c1e1900 */
[----:B------:R-:W-:Y:S01]  /*0130*/  VIADD R4, R2, 0x100 ;  /* 0x0000010002047836 */ /* 0x000fe20000000000 */
[----:B--2---:R-:W-:-:S04]  /*0140*/  IABS R18, R8 ;  /* 0x0000000800127213 */ /* 0x004fc80000000000 */
[----:B------:R-:W-:-:S06]  /*0150*/  I2FP.F32.S32 R18, R18 ;  /* 0x0000001200127245 */ /* 0x000fcc0000201400 */
[----:B------:R-:W0:Y:S02]  /*0160*/  F2I.TRUNC.NTZ R18, R18 ;  /* 0x0000001200127305 */ /* 0x000e24000020f100 */
.L_x_176:
[----:B------:R-:W-:Y:S05]  /*0170*/  BSYNC.RECONVERGENT B1 ;  /* 0x0000000000017941 */ /* 0x000fea0003800200 */
.L_x_175:
[----:B------:R-:W-:Y:S01]  /*0180*/  ISETP.GE.U32.AND P0, PT, R4, R0, PT ;  /* 0x000000000400720c */ /* 0x000fe20003f06070 */
[----:B------:R-:W-:-:S12]  /*0190*/  BSSY.RECONVERGENT B1, `(.L_x_177) ;  /* 0x00000f7000017945 */ /* 0x000fd80003800200 */
[----:B------:R-:W-:Y:S05]  /*01a0*/  @P0 BRA `(.L_x_178) ;  /* 0x0000000c00d40947 */ /* 0x000fea0003800000 */
[----:B------:R-:W-:Y:S01]  /*01b0*/  LOP3.LUT R5, RZ, R4, RZ, 0x33, !PT ;  /* 0x00000004ff057212 */ /* 0x000fe200078e33ff */
[----:B------:R-:W-:Y:S04]  /*01c0*/  BSSY.RECONVERGENT B2, `(.L_x_179) ;  /* 0x0000081000027945 */ /* 0x000fe80003800200 */
[----:B------:R-:W-:-:S04]  /*01d0*/  IMAD.IADD R6, R5, 0x1, R6 ;  /* 0x0000000105067824 */ /* 0x000fc800078e0206 */
[----:B------:R-:W-:-:S05]  /*01e0*/  IMAD R6, R3, -0x1000, R6 ;  /* 0xfffff00003067824 */ /* 0x000fca00078e0206 */
[C---:B------:R-:W-:Y:S02]  /*01f0*/  ISETP.GE.U32.AND P0, PT, R6.reuse, 0xf00, PT ;  /* 0x00000f000600780c */ /* 0x040fe40003f06070 */
[----:B------:R-:W-:-:S04]  /*0200*/  LEA.HI R5, R6, 0x1, RZ, 0x18 ;  /* 0x0000000106057811 */ /* 0x000fc800078fc0ff */
[----:B------:R-:W-:-:S07]  /*0210*/  LOP3.LUT R6, R5, 0xf, RZ, 0xc0, !PT ;  /* 0x0000000f05067812 */ /* 0x000fce00078ec0ff */
[----:B------:R-:W-:Y:S05]  /*0220*/  @!P0 BRA `(.L_x_180) ;  /* 0x0000000400e88947 */ /* 0x000fea0003800000 */
[----:B------:R-:W1:Y:S01]  /*0230*/  LDC.64 R14, c[0x0][0x380] ;  /* 0x0000e000ff0e7b82 */ /* 0x000e620000000a00 */
[----:B------:R-:W-:Y:S01]  /*0240*/  LOP3.LUT R11, R5, 0x1fffff0, RZ, 0xc0, !PT ;  /* 0x01fffff0050b7812 */ /* 0x000fe200078ec0ff */
[----:B------:R-:W-:Y:S01]  /*0250*/  BSSY.RECONVERGENT B3, `(.L_x_181) ;  /* 0x0000076000037945 */ /* 0x000fe20003800200 */
[----:B------:R-:W-:Y:S01]  /*0260*/  LOP3.LUT R7, R4, 0x800, RZ, 0xfc, !PT ;  /* 0x0000080004077812 */ /* 0x000fe200078efcff */
[----:B------:R-:W-:Y:S02]  /*0270*/  IMAD R4, R3, 0x1000, R4 ;  /* 0x0000100003047824 */ /* 0x000fe400078e0204 */
[----:B------:R-:W-:-:S07]  /*0280*/  IMAD.MOV R11, RZ, RZ, -R11 ;  /* 0x000000ffff0b7224 */ /* 0x000fce00078e0a0b */
.L_x_182:
[C---:B------:R-:W-:Y:S02]  /*0290*/  VIADD R17, R4.reuse, 0x100 ;  /* 0x0000010004117836 */ /* 0x040fe40000000000 */
[----:B-1----:R-:W-:-:S04]  /*02a0*/  IMAD.WIDE.U32 R12, R4, 0x4, R14 ;  /* 0x00000004040c7825 */ /* 0x002fc800078e000e */
[--C-:B------:R-:W-:Y:S01]  /*02b0*/  IMAD.WIDE.U32 R16, R17, 0x4, R14.reuse ;  /* 0x0000000411107825 */ /* 0x100fe200078e000e */
[----:B------:R1:W2:Y:S04]  /*02c0*/  LDG.E R8, desc[UR6][R12.64] ;  /* 0x000000060c087981 */ /* 0x0002a8000c1e1900 */
[----:B------:R-:W3:Y:S01]  /*02d0*/  LDG.E R19, desc[UR6][R16.64] ;  /* 0x0000000610137981 */ /* 0x000ee2000c1e1900 */
[C---:B------:R-:W-:Y:S02]  /*02e0*/  VIADD R23, R4.reuse, 0x200 ;  /* 0x0000020004177836 */ /* 0x040fe40000000000 */
[----:B------:R-:W-:Y:S02]  /*02f0*/  VIADD R21, R4, 0x400 ;  /* 0x0000040004157836 */ /* 0x000fe40000000000 */
[----:B------:R-:W-:-:S04]  /*0300*/  IMAD.WIDE.U32 R22, R23, 0x4, R14 ;  /* 0x0000000417167825 */ /* 0x000fc800078e000e */
[--C-:B------:R-:W-:Y:S01]  /*0310*/  IMAD.WIDE.U32 R20, R21, 0x4, R14.reuse ;  /* 0x0000000415147825 */ /* 0x100fe200078e000e */
[----:B------:R-:W4:Y:S03]  /*0320*/  LDG.E R9, desc[UR6][R22.64] ;  /* 0x0000000616097981 */ /* 0x000f26000c1e1900 */
[C---:B-1----:R-:W-:Y:S01]  /*0330*/  VIADD R13, R4.reuse, 0x600 ;  /* 0x00000600040d7836 */ /* 0x042fe20000000000 */
[----:B------:R1:W5:Y:S01]  /*0340*/  LDG.E R10, desc[UR6][R20.64] ;  /* 0x00000006140a7981 */ /* 0x000362000c1e1900 */
[----:B------:R-:W-:Y:S02]  /*0350*/  VIADD R25, R4, 0x500 ;  /* 0x0000050004197836 */ /* 0x000fe40000000000 */
[----:B------:R-:W-:-:S04]  /*0360*/  IMAD.WIDE.U32 R12, R13, 0x4, R14 ;  /* 0x000000040d0c7825 */ /* 0x000fc800078e000e */
[C---:B------:R-:W-:Y:S02]  /*0370*/  VIADD R29, R4.reuse, 0x800 ;  /* 0x00000800041d7836 */ /* 0x040fe40000000000 */
[--C-:B------:R-:W-:Y:S01]  /*0380*/  IMAD.WIDE.U32 R24, R25, 0x4, R14.reuse ;  /* 0x0000000419187825 */ /* 0x100fe200078e000e */
[----:B------:R0:W5:Y:S03]  /*0390*/  LDG.E R12, desc[UR6][R12.64] ;  /* 0x000000060c0c7981 */ /* 0x000166000c1e1900 */
[----:B------:R-:W-:Y:S02]  /*03a0*/  IMAD.WIDE.U32 R28, R29, 0x4, R14 ;  /* 0x000000041d1c7825 */ /* 0x000fe400078e000e */
[----:B------:R-:W5:Y:S02]  /*03b0*/  LDG.E R24, desc[UR6][R24.64] ;  /* 0x0000000618187981 */ /* 0x000f64000c1e1900 */
[----:B-1----:R-:W-:-:S02]  /*03c0*/  VIADD R21, R4, 0x900 ;  /* 0x0000090004157836 */ /* 0x002fc40000000000 */
[C---:B------:R-:W-:Y:S02]  /*03d0*/  VIADD R17, R4.reuse, 0x700 ;  /* 0x0000070004117836 */ /* 0x040fe40000000000 */
[----:B------:R-:W-:Y:S01]  /*03e0*/  VIADD R27, R4, 0x300 ;  /* 0x00000300041b7836 */ /* 0x000fe20000000000 */
[----:B------:R1:W5:Y:S01]  /*03f0*/  LDG.E R25, desc[UR6][R28.64] ;  /* 0x000000061c197981 */ /* 0x000362000c1e1900 */
[----:B------:R-:W-:-:S04]  /*0400*/  IMAD.WIDE.U32 R16, R17, 0x4, R14 ;  /* 0x0000000411107825 */ /* 0x000fc800078e000e */
[----:B------:R-:W-:-:S04]  /*0410*/  IMAD.WIDE.U32 R26, R27, 0x4, R14 ;  /* 0x000000041b1a7825 */ /* 0x000fc800078e000e */
[----:B------:R-:W-:Y:S02]  /*0420*/  VIADD R23, R4, 0xa00 ;  /* 0x00000a0004177836 */ /* 0x000fe40000000000 */
[----:B------:R-:W5:Y:S01]  /*0430*/  LDG.E R26, desc[UR6][R26.64] ;  /* 0x000000061a1a7981 */ /* 0x000f62000c1e1900 */
[----:B--2---:R-:W-:-:S03]  /*0440*/  IABS R22, R8 ;  /* 0x0000000800167213 */ /* 0x004fc60000000000 */
[----:B------:R2:W5:Y:S01]  /*0450*/  LDG.E R8, desc[UR6][R16.64] ;  /* 0x0000000610087981 */ /* 0x000562000c1e1900 */
[----:B---3--:R-:W-:Y:S02]  /*0460*/  IABS R20, R19 ;  /* 0x0000001300147213 */ /* 0x008fe40000000000 */
[----:B------:R-:W-:-:S03]  /*0470*/  I2FP.F32.S32 R19, R22 ;  /* 0x0000001600137245 */ /* 0x000fc60000201400 */
[----:B------:R-:W-:-:S05]  /*0480*/  IMAD.MOV.U32 R22, RZ, RZ, R20 ;  /* 0x000000ffff167224 */ /* 0x000fca00078e0014 */
[----:B0-----:R-:W-:Y:S01]  /*0490*/  I2FP.F32.S32 R13, R22 ;  /* 0x00000016000d7245 */ /* 0x001fe20000201400 */
[----:B------:R-:W-:Y:S01]  /*04a0*/  F2I.TRUNC.NTZ R19, R19 ;  /* 0x0000001300137305 */ /* 0x000fe2000020f100 */
[----:B------:R-:W-:-:S07]  /*04b0*/  IMAD.WIDE.U32 R20, R21, 0x4, R14 ;  /* 0x0000000415147825 */ /* 0x000fce00078e000e */
[----:B-1----:R0:W1:Y:S01]  /*04c0*/  F2I.TRUNC.NTZ R29, R13 ;  /* 0x0000000d001d7305 */ /* 0x002062000020f100 */
[----:B--2---:R-:W-:Y:S01]  /*04d0*/  VIADD R17, R4, 0xb00 ;  /* 0x00000b0004117836 */ /* 0x004fe20000000000 */
[----:B0-----:R0:W2:Y:S03]  /*04e0*/  LDG.E R13, desc[UR6][R20.64] ;  /* 0x00000006140d7981 */ /* 0x0010a6000c1e1900 */
[----:B------:R-:W-:Y:S01]  /*04f0*/  IMAD.WIDE.U32 R16, R17, 0x4, R14 ;  /* 0x0000000411107825 */ /* 0x000fe200078e000e */
[----:B-1----:R-:W-:-:S03]  /*0500*/  VIMNMX3 R29, R18, R19, R29, !PT ;  /* 0x00000013121d720f */ /* 0x002fc6000780011d */
[--C-:B------:R-:W-:Y:S01]  /*0510*/  IMAD.WIDE.U32 R22, R23, 0x4, R14.reuse ;  /* 0x0000000417167825 */ /* 0x100fe200078e000e */
[----:B------:R-:W3:Y:S03]  /*0520*/  LDG.E R28, desc[UR6][R16.64] ;  /* 0x00000006101c7981 */ /* 0x000ee6000c1e1900 */
[----:B0-----:R-:W-:Y:S01]  /*0530*/  VIADD R21, R4, 0xc00 ;  /* 0x00000c0004157836 */ /* 0x001fe20000000000 */
[----:B------:R0:W2:Y:S03]  /*0540*/  LDG.E R27, desc[UR6][R22.64] ;  /* 0x00000006161b7981 */ /* 0x0000a6000c1e1900 */
[----:B------:R-:W-:-:S04]  /*0550*/  IMAD.WIDE.U32 R18, R21, 0x4, R14 ;  /* 0x0000000415127825 */ /* 0x000fc800078e000e */
[----:B------:R-:W-:Y:S02]  /*0560*/  VIADD R21, R4, 0xd00 ;  /* 0x00000d0004157836 */ /* 0x000fe40000000000 */
[----:B------:R5:W2:Y:S02]  /*0570*/  LDG.E R18, desc[UR6][R18.64] ;  /* 0x0000000612127981 */ /* 0x000aa4000c1e1900 */
[----:B------:R-:W-:-:S04]  /*0580*/  IMAD.WIDE.U32 R20, R21, 0x4, R14 ;  /* 0x0000000415147825 */ /* 0x000fc800078e000e */
[----:B0-----:R-:W-:Y:S02]  /*0590*/  VIADD R23, R4, 0xe00 ;  /* 0x00000e0004177836 */ /* 0x001fe40000000000 */
[----:B------:R-:W2:Y:S02]  /*05a0*/  LDG.E R20, desc[UR6][R20.64] ;  /* 0x0000000614147981 */ /* 0x000ea4000c1e1900 */
[----:B------:R-:W-:-:S04]  /*05b0*/  IMAD.WIDE.U32 R22, R23, 0x4, R14 ;  /* 0x0000000417167825 */ /* 0x000fc800078e000e */
[----:B------:R-:W-:Y:S02]  /*05c0*/  VIADD R17, R4, 0xf00 ;  /* 0x00000f0004117836 */ /* 0x000fe40000000000 */
[----:B------:R-:W2:Y:S02]  /*05d0*/  LDG.E R22, desc[UR6][R22.64] ;  /* 0x0000000616167981 */ /* 0x000ea4000c1e1900 */
[----:B------:R-:W-:-:S06]  /*05e0*/  IMAD.WIDE.U32 R16, R17, 0x4, R14 ;  /* 0x0000000411107825 */ /* 0x000fcc00078e000e */
[----:B------:R0:W2:Y:S01]  /*05f0*/  LDG.E R16, desc[UR6][R16.64] ;  /* 0x0000000610107981 */ /* 0x0000a2000c1e1900 */
[----:B----4-:R-:W-:Y:S02]  /*0600*/  IABS R9, R9 ;  /* 0x0000000900097213 */ /* 0x010fe40000000000 */
[----:B-----5:R-:W-:Y:S02]  /*0610*/  IABS R19, R26 ;  /* 0x0000001a00137213 */ /* 0x020fe40000000000 */
[----:B------:R-:W-:-:S03]  /*0620*/  I2FP.F32.S32 R26, R9 ;  /* 0x00000009001a7245 */ /* 0x000fc60000201400 */
[----:B------:R-:W-:Y:S01]  /*0630*/  IMAD.MOV.U32 R9, RZ, RZ, R19 ;  /* 0x000000ffff097224 */ /* 0x000fe200078e0013 */
[----:B0-----:R-:W-:Y:S02]  /*0640*/  IABS R17, R24 ;  /* 0x0000001800117213 */ /* 0x001fe40000000000 */
[----:B------:R-:W-:Y:S02]  /*0650*/  IABS R10, R10 ;  /* 0x0000000a000a7213 */ /* 0x000fe40000000000 */
[----:B------:R-:W-:Y:S02]  /*0660*/  I2FP.F32.S32 R9, R9 ;  /* 0x0000000900097245 */ /* 0x000fe40000201400 */
[----:B------:R-:W-:Y:S02]  /*0670*/  I2FP.F32.S32 R10, R10 ;  /* 0x0000000a000a7245 */ /* 0x000fe40000201400 */
[----:B------:R-:W-:Y:S01]  /*0680*/  I2FP.F32.S32 R17, R17 ;  /* 0x0000001100117245 */ /* 0x000fe20000201400 */
[----:B------:R-:W-:Y:S01]  /*0690*/  F2I.TRUNC.NTZ R26, R26 ;  /* 0x0000001a001a7305 */ /* 0x000fe2000020f100 */
[----:B------:R-:W-:-:S07]  /*06a0*/  IABS R12, R12 ;  /* 0x0000000c000c7213 */ /* 0x000fce0000000000 */
[----:B------:R-:W0:Y:S08]  /*06b0*/  F2I.TRUNC.NTZ R9, R9 ;  /* 0x0000000900097305 */ /* 0x000e30000020f100 */
[----:B------:R-:W-:Y:S08]  /*06c0*/  F2I.TRUNC.NTZ R10, R10 ;  /* 0x0000000a000a7305 */ /* 0x000ff0000020f100 */
[----:B------:R-:W1:Y:S01]  /*06d0*/  F2I.TRUNC.NTZ R17, R17 ;  /* 0x0000001100117305 */ /* 0x000e62000020f100 */
[----:B0-----:R-:W-:Y:S01]  /*06e0*/  VIMNMX3 R26, R29, R26, R9, !PT ;  /* 0x0000001a1d1a720f */ /* 0x001fe20007800109 */
[----:B------:R-:W-:-:S05]  /*06f0*/  VIADD R11, R11, 0x10 ;  /* 0x000000100b0b7836 */ /* 0x000fca0000000000 */
[----:B------:R-:W-:Y:S02]  /*0700*/  ISETP.NE.AND P0, PT, R11, RZ, PT ;  /* 0x000000ff0b00720c */ /* 0x000fe40003f05270 */
[----:B-1----:R-:W-:Y:S01]  /*0710*/  VIMNMX3 R10, R26, R10, R17, !PT ;  /* 0x0000000a1a0a720f */ /* 0x002fe20007800111 */
[----:B------:R-:W-:Y:S02]  /*0720*/  VIADD R7, R7, 0x1000 ;  /* 0x0000100007077836 */ /* 0x000fe40000000000 */
[----:B------:R-:W-:Y:S01]  /*0730*/  VIADD R4, R4, 0x1000 ;  /* 0x0000100004047836 */ /* 0x000fe20000000000 */
[----:B------:R-:W-:Y:S02]  /*0740*/  IABS R19, R8 ;  /* 0x0000000800137213 */ /* 0x000fe40000000000 */
[----:B------:R-:W-:Y:S02]  /*0750*/  I2FP.F32.S32 R8, R12 ;  /* 0x0000000c00087245 */ /* 0x000fe40000201400 */
[----:B------:R-:W-:-:S02]  /*0760*/  IABS R12, R25 ;  /* 0x00000019000c7213 */ /* 0x000fc40000000000 */
[----:B------:R-:W-:Y:S02]  /*0770*/  I2FP.F32.S32 R19, R19 ;  /* 0x0000001300137245 */ /* 0x000fe40000201400 */
[----:B------:R-:W-:Y:S01]  /*0780*/  I2FP.F32.S32 R12, R12 ;  /* 0x0000000c000c7245 */ /* 0x000fe20000201400 */
[----:B------:R-:W-:Y:S08]  /*0790*/  F2I.TRUNC.NTZ R8, R8 ;  /* 0x0000000800087305 */ /* 0x000ff0000020f100 */
[----:B------:R-:W0:Y:S01]  /*07a0*/  F2I.TRUNC.NTZ R19, R19 ;  /* 0x0000001300137305 */ /* 0x000e22000020f100 */
[----:B---3--:R-:W-:-:S02]  /*07b0*/  IABS R23, R28 ;  /* 0x0000001c00177213 */ /* 0x008fc40000000000 */
[----:B--2---:R-:W-:Y:S02]  /*07c0*/  IABS R24, R18 ;  /* 0x0000001200187213 */ /* 0x004fe40000000000 */
[----:B------:R-:W-:-:S03]  /*07d0*/  I2FP.F32.S32 R18, R23 ;  /* 0x0000001700127245 */ /* 0x000fc60000201400 */
[----:B------:R-:W-:Y:S01]  /*07e0*/  IMAD.MOV.U32 R23, RZ, RZ, R24 ;  /* 0x000000ffff177224 */ /* 0x000fe200078e0018 */
[----:B------:R-:W-:-:S04]  /*07f0*/  IABS R24, R20 ;  /* 0x0000001400187213 */ /* 0x000fc80000000000 */
[----:B------:R-:W-:Y:S02]  /*0800*/  I2FP.F32.S32 R20, R23 ;  /* 0x0000001700147245 */ /* 0x000fe40000201400 */
[----:B------:R-:W-:Y:S01]  /*0810*/  IABS R13, R13 ;  /* 0x0000000d000d7213 */ /* 0x000fe20000000000 */
[----:B------:R-:W-:Y:S01]  /*0820*/  IMAD.MOV.U32 R23, RZ, RZ, R24 ;  /* 0x000000ffff177224 */ /* 0x000fe200078e0018 */
[----:B------:R-:W-:Y:S02]  /*0830*/  IABS R24, R22 ;  /* 0x0000001600187213 */ /* 0x000fe40000000000 */
[----:B------:R-:W-:Y:S02]  /*0840*/  IABS R21, R27 ;  /* 0x0000001b00157213 */ /* 0x000fe40000000000 */
        /* <DEDUP_REMOVED lines=8> */
[----:B------:R-:W1:Y:S01]  /*08d0*/  F2I.TRUNC.NTZ R13, R13 ;  /* 0x0000000d000d7305 */ /* 0x000e62000020f100 */
[----:B------:R-:W-:-:S07]  /*08e0*/  I2FP.F32.S32 R17, R23 ;  /* 0x0000001700117245 */ /* 0x000fce0000201400 */
        /* <DEDUP_REMOVED lines=12> */
[----:B------:R-:W-:Y:S05]  /*09b0*/  BSYNC.RECONVERGENT B3 ;  /* 0x0000000000037941 */ /* 0x000fea0003800200 */
.L_x_181:
[----:B------:R-:W-:-:S07]  /*09c0*/  VIADD R4, R7, 0xfffff800 ;  /* 0xfffff80007047836 */ /* 0x000fce0000000000 */
.L_x_180:
[----:B------:R-:W-:Y:S05]  /*09d0*/  BSYNC.RECONVERGENT B2 ;  /* 0x0000000000027941 */ /* 0x000fea0003800200 */
.L_x_179:
[----:B------:R-:W-:-:S13]  /*09e0*/  ISETP.NE.AND P0, PT, R6, RZ, PT ;  /* 0x000000ff0600720c */ /* 0x000fda0003f05270 */
[----:B------:R-:W-:Y:S05]  /*09f0*/  @!P0 BRA `(.L_x_178) ;  /* 0x0000000400c08947 */ /* 0x000fea0003800000 */
[----:B------:R-:W-:Y:S01]  /*0a00*/  ISETP.GE.U32.AND P0, PT, R6, 0x8, PT ;  /* 0x000000080600780c */ /* 0x000fe20003f06070 */
[----:B------:R-:W-:Y:S01]  /*0a10*/  BSSY.RECONVERGENT B2, `(.L_x_183) ;  /* 0x000003d000027945 */ /* 0x000fe20003800200 */
[----:B------:R-:W-:-:S04]  /*0a20*/  LOP3.LUT R19, R5, 0x7, RZ, 0xc0, !PT ;  /* 0x0000000705137812 */ /* 0x000fc800078ec0ff */
[----:B------:R-:W-:-:S07]  /*0a30*/  ISETP.NE.AND P1, PT, R19, RZ, PT ;  /* 0x000000ff1300720c */ /* 0x000fce0003f25270 */
[----:B------:R-:W-:Y:S06]  /*0a40*/  @!P0 BRA `(.L_x_184) ;  /* 0x0000000000e48947 */ /* 0x000fec0003800000 */
[----:B------:R-:W1:Y:S01]  /*0a50*/  LDC.64 R6, c[0x0][0x380] ;  /* 0x0000e000ff067b82 */ /* 0x000e620000000a00 */
[----:B------:R-:W-:-:S04]  /*0a60*/  IMAD R15, R3, 0x1000, R4 ;  /* 0x00001000030f7824 */ /* 0x000fc800078e0204 */
[C---:B------:R-:W-:Y:S02]  /*0a70*/  VIADD R23, R15.reuse, 0x100 ;  /* 0x000001000f177836 */ /* 0x040fe40000000000 */
[C---:B------:R-:W-:Y:S02]  /*0a80*/  VIADD R21, R15.reuse, 0x400 ;  /* 0x000004000f157836 */ /* 0x040fe40000000000 */
[C---:B------:R-:W-:Y:S02]  /*0a90*/  VIADD R11, R15.reuse, 0x500 ;  /* 0x000005000f0b7836 */ /* 0x040fe40000000000 */
[C---:B------:R-:W-:Y:S02]  /*0aa0*/  VIADD R25, R15.reuse, 0x200 ;  /* 0x000002000f197836 */ /* 0x040fe40000000000 */
[C---:B------:R-:W-:Y:S02]  /*0ab0*/  VIADD R27, R15.reuse, 0x300 ;  /* 0x000003000f1b7836 */ /* 0x040fe40000000000 */
[----:B-1----:R-:W-:-:S04]  /*0ac0*/  IMAD.WIDE.U32 R8, R15, 0x4, R6 ;  /* 0x000000040f087825 */ /* 0x002fc800078e0006 */
[--C-:B------:R-:W-:Y:S01]  /*0ad0*/  IMAD.WIDE.U32 R22, R23, 0x4, R6.reuse ;  /* 0x0000000417167825 */ /* 0x100fe200078e0006 */
[----:B------:R1:W2:Y:S03]  /*0ae0*/  LDG.E R12, desc[UR6][R8.64] ;  /* 0x00000006080c7981 */ /* 0x0002a6000c1e1900 */
[--C-:B------:R-:W-:Y:S01]  /*0af0*/  IMAD.WIDE.U32 R20, R21, 0x4, R6.reuse ;  /* 0x0000000415147825 */ /* 0x100fe200078e0006 */
[----:B------:R-:W3:Y:S03]  /*0b00*/  LDG.E R13, desc[UR6][R22.64] ;  /* 0x00000006160d7981 */ /* 0x000ee6000c1e1900 */
[----:B------:R-:W-:Y:S01]  /*0b10*/  IMAD.WIDE.U32 R10, R11, 0x4, R6 ;  /* 0x000000040b0a7825 */ /* 0x000fe200078e0006 */
[----:B------:R-:W4:Y:S03]  /*0b20*/  LDG.E R17, desc[UR6][R20.64] ;  /* 0x0000000614117981 */ /* 0x000f26000c1e1900 */
[----:B-1----:R-:W-:-:S02]  /*0b30*/  VIADD R9, R15, 0x600 ;  /* 0x000006000f097836 */ /* 0x002fc40000000000 */
[--C-:B------:R-:W-:Y:S01]  /*0b40*/  IMAD.WIDE.U32 R24, R25, 0x4, R6.reuse ;  /* 0x0000000419187825 */ /* 0x100fe200078e0006 */
[----:B------:R-:W5:Y:S03]  /*0b50*/  LDG.E R10, desc[UR6][R10.64] ;  /* 0x000000060a0a7981 */ /* 0x000f66000c1e1900 */
[--C-:B------:R-:W-:Y:S01]  /*0b60*/  IMAD.WIDE.U32 R8, R9, 0x4, R6.reuse ;  /* 0x0000000409087825 */ /* 0x100fe200078e0006 */
[----:B------:R-:W5:Y:S03]  /*0b70*/  LDG.E R14, desc[UR6][R24.64] ;  /* 0x00000006180e7981 */ /* 0x000f66000c1e1900 */
[----:B------:R-:W-:Y:S02]  /*0b80*/  IMAD.WIDE.U32 R26, R27, 0x4, R6 ;  /* 0x000000041b1a7825 */ /* 0x000fe400078e0006 */
[----:B------:R1:W5:Y:S02]  /*0b90*/  LDG.E R8, desc[UR6][R8.64] ;  /* 0x0000000608087981 */ /* 0x000364000c1e1900 */
[----:B------:R-:W-:-:S02]  /*0ba0*/  VIADD R15, R15, 0x700 ;  /* 0x000007000f0f7836 */ /* 0x000fc40000000000 */
[----:B------:R-:W5:Y:S02]  /*0bb0*/  LDG.E R16, desc[UR6][R26.64] ;  /* 0x000000061a107981 */ /* 0x000f64000c1e1900 */
[----:B------:R-:W-:-:S06]  /*0bc0*/  IMAD.WIDE.U32 R6, R15, 0x4, R6 ;  /* 0x000000040f067825 */ /* 0x000fcc00078e0006 */
[----:B------:R0:W5:Y:S01]  /*0bd0*/  LDG.E R6, desc[UR6][R6.64] ;  /* 0x0000000606067981 */ /* 0x000162000c1e1900 */
[----:B------:R-:W-:Y:S01]  /*0be0*/  VIADD R4, R4, 0x800 ;  /* 0x0000080004047836 */ /* 0x000fe20000000000 */
[----:B---3--:R-:W-:-:S04]  /*0bf0*/  IABS R13, R13 ;  /* 0x0000000d000d7213 */ /* 0x008fc80000000000 */
[----:B------:R-:W-:Y:S02]  /*0c00*/  I2FP.F32.S32 R13, R13 ;  /* 0x0000000d000d7245 */ /* 0x000fe40000201400 */
[----:B----4-:R-:W-:Y:S02]  /*0c10*/  IABS R15, R17 ;  /* 0x00000011000f7213 */ /* 0x010fe40000000000 */
[----:B-1----:R1:W-:Y:S01]  /*0c20*/  F2I.TRUNC.NTZ R9, R13 ;  /* 0x0000000d00097305 */ /* 0x0023e2000020f100 */
[----:B--2---:R-:W-:Y:S02]  /*0c30*/  IABS R12, R12 ;  /* 0x0000000c000c7213 */ /* 0x004fe40000000000 */
[----:B-----5:R-:W-:Y:S02]  /*0c40*/  IABS R14, R14 ;  /* 0x0000000e000e7213 */ /* 0x020fe40000000000 */
[----:B-1----:R-:W-:Y:S02]  /*0c50*/  IABS R13, R10 ;  /* 0x0000000a000d7213 */ /* 0x002fe40000000000 */
[----:B------:R-:W-:-:S02]  /*0c60*/  I2FP.F32.S32 R10, R15 ;  /* 0x0000000f000a7245 */ /* 0x000fc40000201400 */
[----:B------:R-:W-:Y:S02]  /*0c70*/  IABS R15, R8 ;  /* 0x00000008000f7213 */ /* 0x000fe40000000000 */
[----:B------:R-:W-:Y:S02]  /*0c80*/  IABS R16, R16 ;  /* 0x0000001000107213 */ /* 0x000fe40000000000 */
[----:B0-----:R-:W-:Y:S02]  /*0c90*/  I2FP.F32.S32 R7, R14 ;  /* 0x0000000e00077245 */ /* 0x001fe40000201400 */
[----:B------:R-:W-:Y:S01]  /*0ca0*/  I2FP.F32.S32 R8, R13 ;  /* 0x0000000d00087245 */ /* 0x000fe20000201400 */
[----:B------:R-:W-:Y:S01]  /*0cb0*/  IMAD.MOV.U32 R14, RZ, RZ, R16 ;  /* 0x000000ffff0e7224 */ /* 0x000fe200078e0010 */
[----:B------:R-:W-:Y:S01]  /*0cc0*/  I2FP.F32.S32 R12, R12 ;  /* 0x0000000c000c7245 */ /* 0x000fe20000201400 */
[----:B------:R-:W-:Y:S01]  /*0cd0*/  IMAD.MOV.U32 R13, RZ, RZ, R15 ;  /* 0x000000ffff0d7224 */ /* 0x000fe200078e000f */
[----:B------:R-:W-:-:S02]  /*0ce0*/  IABS R15, R6 ;  /* 0x00000006000f7213 */ /* 0x000fc40000000000 */
[----:B------:R-:W0:Y:S01]  /*0cf0*/  F2I.TRUNC.NTZ R11, R12 ;  /* 0x0000000c000b7305 */ /* 0x000e22000020f100 */
[----:B------:R-:W-:Y:S02]  /*0d00*/  I2FP.F32.S32 R14, R14 ;  /* 0x0000000e000e7245 */ /* 0x000fe40000201400 */
[----:B------:R-:W-:Y:S01]  /*0d10*/  I2FP.F32.S32 R6, R13 ;  /* 0x0000000d00067245 */ /* 0x000fe20000201400 */
[----:B------:R-:W-:-:S04]  /*0d20*/  IMAD.MOV.U32 R13, RZ, RZ, R15 ;  /* 0x000000ffff0d7224 */ /* 0x000fc800078e000f */
[----:B------:R-:W-:Y:S01]  /*0d30*/  F2I.TRUNC.NTZ R7, R7 ;  /* 0x0000000700077305 */ /* 0x000fe2000020f100 */
[----:B------:R-:W-:-:S07]  /*0d40*/  I2FP.F32.S32 R13, R13 ;  /* 0x0000000d000d7245 */ /* 0x000fce0000201400 */
        /* <DEDUP_REMOVED lines=9> */
.L_x_184:
[----:B------:R-:W-:Y:S05]  /*0de0*/  BSYNC.RECONVERGENT B2 ;  /* 0x0000000000027941 */ /* 0x000fea0003800200 */
.L_x_183:
        /* <DEDUP_REMOVED lines=10> */
[----:B-1----:R-:W-:-:S04]  /*0e90*/  IMAD.WIDE.U32 R8, R15, 0x4, R6 ;  /* 0x000000040f087825 */ /* 0x002fc800078e0006 */
[--C-:B------:R-:W-:Y:S02]  /*0ea0*/  IMAD.WIDE.U32 R10, R11, 0x4, R6.reuse ;  /* 0x000000040b0a7825 */ /* 0x100fe400078e0006 */
[----:B------:R-:W2:Y:S02]  /*0eb0*/  LDG.E R8, desc[UR6][R8.64] ;  /* 0x0000000608087981 */ /* 0x000ea4000c1e1900 */
[----:B------:R-:W-:Y:S02]  /*0ec0*/  VIADD R15, R15, 0x300 ;  /* 0x000003000f0f7836 */ /* 0x000fe40000000000 */
[--C-:B------:R-:W-:Y:S01]  /*0ed0*/  IMAD.WIDE.U32 R12, R13, 0x4, R6.reuse ;  /* 0x000000040d0c7825 */ /* 0x100fe200078e0006 */
[----:B------:R-:W3:Y:S03]  /*0ee0*/  LDG.E R10, desc[UR6][R10.64] ;  /* 0x000000060a0a7981 */ /* 0x000ee6000c1e1900 */
[----:B------:R-:W-:-:S02]  /*0ef0*/  IMAD.WIDE.U32 R6, R15, 0x4, R6 ;  /* 0x000000040f067825 */ /* 0x000fc400078e0006 */
[----:B------:R-:W4:Y:S04]  /*0f00*/  LDG.E R12, desc[UR6][R12.64] ;  /* 0x000000060c0c7981 */ /* 0x000f28000c1e1900 */
[----:B------:R-:W5:Y:S01]  /*0f10*/  LDG.E R6, desc[UR6][R6.64] ;  /* 0x0000000606067981 */ /* 0x000f62000c1e1900 */
[----:B------:R-:W-:Y:S01]  /*0f20*/  VIADD R4, R4, 0x400 ;  /* 0x0000040004047836 */ /* 0x000fe20000000000 */
[----:B--2---:R-:W-:-:S04]  /*0f30*/  IABS R14, R8 ;  /* 0x00000008000e7213 */ /* 0x004fc80000000000 */
[----:B------:R-:W-:Y:S02]  /*0f40*/  I2FP.F32.S32 R14, R14 ;  /* 0x0000000e000e7245 */ /* 0x000fe40000201400 */
[----:B---3--:R-:W-:Y:S02]  /*0f50*/  IABS R8, R10 ;  /* 0x0000000a00087213 */ /* 0x008fe40000000000 */
[----:B------:R-:W-:Y:S01]  /*0f60*/  F2I.TRUNC.NTZ R9, R14 ;  /* 0x0000000e00097305 */ /* 0x000fe2000020f100 */
[----:B----4-:R-:W-:Y:S02]  /*0f70*/  IABS R10, R12 ;  /* 0x0000000c000a7213 */ /* 0x010fe40000000000 */
[----:B------:R-:W-:Y:S02]  /*0f80*/  I2FP.F32.S32 R8, R8 ;  /* 0x0000000800087245 */ /* 0x000fe40000201400 */
[----:B-----5:R-:W-:Y:S02]  /*0f90*/  IABS R6, R6 ;  /* 0x0000000600067213 */ /* 0x020fe40000000000 */
[----:B------:R-:W-:-:S02]  /*0fa0*/  I2FP.F32.S32 R10, R10 ;  /* 0x0000000a000a7245 */ /* 0x000fc40000201400 */
[----:B------:R-:W-:Y:S01]  /*0fb0*/  I2FP.F32.S32 R6, R6 ;  /* 0x0000000600067245 */ /* 0x000fe20000201400 */
[----:B------:R-:W0:Y:S08]  /*0fc0*/  F2I.TRUNC.NTZ R8, R8 ;  /* 0x0000000800087305 */ /* 0x000e30000020f100 */
[----:B------:R-:W-:Y:S01]  /*0fd0*/  F2I.TRUNC.NTZ R10, R10 ;  /* 0x0000000a000a7305 */ /* 0x000fe2000020f100 */
[----:B0-----:R-:W-:-:S07]  /*0fe0*/  VIMNMX3 R9, R18, R9, R8, !PT ;  /* 0x000000091209720f */ /* 0x001fce0007800108 */
[----:B------:R-:W0:Y:S02]  /*0ff0*/  F2I.TRUNC.NTZ R6, R6 ;  /* 0x0000000600067305 */ /* 0x000e24000020f100 */
[----:B0-----:R-:W-:-:S07]  /*1000*/  VIMNMX3 R18, R9, R10, R6, !PT ;  /* 0x0000000a0912720f */ /* 0x001fce0007800106 */
.L_x_186:
[----:B------:R-:W-:Y:S05]  /*1010*/  BSYNC.RECONVERGENT B2 ;  /* 0x0000000000027941 */ /* 0x000fea0003800200 */
.L_x_185:
[----:B------:R-:W-:Y:S05]  /*1020*/  @!P1 BRA `(.L_x_178) ;  /* 0x0000000000349947 */ /* 0x000fea0003800000 */
[----:B------:R-:W1:Y:S01]  /*1030*/  LDC.64 R6, c[0x0][0x380] ;  /* 0x0000e000ff067b82 */ /* 0x000e620000000a00 */
[----:B------:R-:W-:Y:S02]  /*1040*/  IMAD R9, R3, 0x1000, R4 ;  /* 0x0000100003097824 */ /* 0x000fe400078e0204 */
[----:B------:R-:W-:-:S07]  /*1050*/  IMAD.MOV R8, RZ, RZ, -R5 ;  /* 0x000000ffff087224 */ /* 0x000fce00078e0a05 */
.L_x_187:
[----:B-1----:R-:W-:-:S06]  /*1060*/  IMAD.WIDE.U32 R4, R9, 0x4, R6 ;  /* 0x0000000409047825 */ /* 0x002fcc00078e0006 */
        /* <DEDUP_REMOVED lines=9> */
.L_x_178:
[----:B------:R-:W-:Y:S05]  /*1100*/  BSYNC.RECONVERGENT B1 ;  /* 0x0000000000017941 */ /* 0x000fea0003800200 */
.L_x_177:
[----:B------:R-:W-:-:S13]  /*1110*/  ISETP.GE.U32.AND P0, PT, R0, 0x100, PT ;  /* 0x000001000000780c */ /* 0x000fda0003f06070 */
[----:B------:R-:W-:Y:S05]  /*1120*/  @!P0 BRA `(.L_x_188) ;  /* 0x0000000000a08947 */ /* 0x000fea0003800000 */
[----:B------:R-:W1:Y:S01]  /*1130*/  S2R R8, SR_LANEID ;  /* 0x0000000000087919 */ /* 0x000e620000000000 */
[----:B0-----:R-:W0:Y:S02]  /*1140*/  SHFL.DOWN PT, R0, R18, 0x1, 0x1f ;  /* 0x08201f0012007f89 */ /* 0x001e2400000e0000 */
[----:B0-----:R-:W-:Y:S02]  /*1150*/  VIMNMX R0, PT, PT, R0, R18, !PT ;  /* 0x0000001200007248 */ /* 0x001fe40007fe0100 */
[C---:B-1----:R-:W-:Y:S02]  /*1160*/  ISETP.GT.AND P0, PT, R8.reuse, 0x1e, PT ;  /* 0x0000001e0800780c */ /* 0x042fe40003f04270 */
        /* <DEDUP_REMOVED lines=29> */
[----:B-1----:R-:W0:Y:S04]  /*1340*/  LDS.128 R4, [UR4+0x10] ;  /* 0x00001004ff047984 */ /* 0x002e280008000c00 */
[----:B------:R-:W1:Y:S01]  /*1350*/  LDS.64 R10, [UR4+0x20] ;  /* 0x00002004ff0a7984 */ /* 0x000e620008000a00 */
[----:B0-----:R-:W-:-:S04]  /*1360*/  VIMNMX3 R0, R9, R0, R4, !PT ;  /* 0x000000000900720f */ /* 0x001fc80007800104 */
[----:B------:R-:W-:-:S04]  /*1370*/  VIMNMX3 R0, R0, R5, R6, !PT ;  /* 0x000000050000720f */ /* 0x000fc80007800106 */
[----:B-1----:R-:W-:-:S04]  /*1380*/  VIMNMX3 R0, R0, R7, R10, !PT ;  /* 0x000000070000720f */ /* 0x002fc8000780010a */
[----:B------:R-:W-:Y:S01]  /*1390*/  VIMNMX R9, PT, PT, R0, R11, !PT ;  /* 0x0000000b00097248 */ /* 0x000fe20007fe0100 */
[----:B------:R-:W-:Y:S06]  /*13a0*/  BRA `(.L_x_189) ;  /* 0x0000002000807947 */ /* 0x000fec0003800000 */
.L_x_188:
[----:B------:R-:W1:Y:S01]  /*13b0*/  S2R R8, SR_LANEID ;  /* 0x0000000000087919 */ /* 0x000e620000000000 */
[----:B------:R-:W-:-:S04]  /*13c0*/  LOP3.LUT R4, R2, 0x3e0, RZ, 0xc0, !PT ;  /* 0x000003e002047812 */ /* 0x000fc800078ec0ff */
[----:B------:R-:W-:Y:S01]  /*13d0*/  LOP3.LUT R7, RZ, R4, RZ, 0x33, !PT ;  /* 0x00000004ff077212 */ /* 0x000fe200078e33ff */
[----:B------:R-:W-:-:S04]  /*13e0*/  VIADD R5, R4, 0x20 ;  /* 0x0000002004057836 */ /* 0x000fc80000000000 */
[----:B------:R-:W-:Y:S01]  /*13f0*/  IMAD.IADD R7, R0, 0x1, R7 ;  /* 0x0000000100077824 */ /* 0x000fe200078e0207 */
[----:B------:R-:W-:-:S04]  /*1400*/  ISETP.GT.U32.AND P0, PT, R5, R0, PT ;  /* 0x000000000500720c */ /* 0x000fc80003f04070 */
[----:B------:R-:W-:-:S05]  /*1410*/  SEL R7, R7, 0x1f, P0 ;  /* 0x0000001f07077807 */ /* 0x000fca0000000000 */
[----:B0-----:R-:W0:Y:S01]  /*1420*/  SHFL.DOWN PT, R4, R18, 0x1, R7 ;  /* 0x0820000012047989 */ /* 0x001e2200000e0007 */
[C---:B-1----:R-:W-:Y:S01]  /*1430*/  ISETP.GE.AND P0, PT, R8.reuse, R7, PT ;  /* 0x000000070800720c */ /* 0x042fe20003f06270 */
[C---:B------:R-:W-:Y:S01]  /*1440*/  VIADD R6, R8.reuse, 0x2 ;  /* 0x0000000208067836 */ /* 0x040fe20000000000 */
[----:B------:R-:W-:-:S11]  /*1450*/  ISETP.NE.AND P1, PT, R8, RZ, PT ;  /* 0x000000ff0800720c */ /* 0x000fd60003f25270 */
[----:B0-----:R-:W-:Y:S02]  /*1460*/  @!P0 VIMNMX R18, PT, PT, R4, R18, !PT ;  /* 0x0000001204128248 */ /* 0x001fe40007fe0100 */
[----:B------:R-:W-:Y:S01]  /*1470*/  ISETP.GT.AND P0, PT, R6, R7, PT ;  /* 0x000000070600720c */ /* 0x000fe20003f04270 */
[----:B------:R-:W-:Y:S01]  /*1480*/  VIADD R6, R8, 0x4 ;  /* 0x0000000408067836 */ /* 0x000fe20000000000 */
[----:B------:R-:W0:Y:S01]  /*1490*/  @!P1 S2R R9, SR_CgaCtaId ;  /* 0x0000000000099919 */ /* 0x000e220000008800 */
[----:B------:R-:W-:Y:S01]  /*14a0*/  @!P1 SHF.R.U32.HI R5, RZ, 0x3, R2 ;  /* 0x00000003ff059819 */ /* 0x000fe20000011602 */
[----:B------:R-:W1:Y:S03]  /*14b0*/  SHFL.DOWN PT, R4, R18, 0x2, R7 ;  /* 0x0840000012047989 */ /* 0x000e6600000e0007 */
[----:B------:R-:W-:-:S06]  /*14c0*/  @!P1 LOP3.LUT R5, R5, 0x7c, RZ, 0xc0, !PT ;  /* 0x0000007c05059812 */ /* 0x000fcc00078ec0ff */
[----:B-1----:R-:W-:Y:S02]  /*14d0*/  @!P0 VIMNMX R18, PT, PT, R18, R4, !PT ;  /* 0x0000000412128248 */ /* 0x002fe40007fe0100 */
[----:B------:R-:W-:Y:S01]  /*14e0*/  ISETP.GT.AND P0, PT, R6, R7, PT ;  /* 0x000000070600720c */ /* 0x000fe20003f04270 */
[----:B------:R-:W-:Y:S02]  /*14f0*/  VIADD R6, R8, 0x8 ;  /* 0x0000000808067836 */ /* 0x000fe40000000000 */
[----:B------:R-:W1:Y:S10]  /*1500*/  SHFL.DOWN PT, R4, R18, 0x4, R7 ;  /* 0x0880000012047989 */ /* 0x000e7400000e0007 */
[----:B-1----:R-:W-:-:S02]  /*1510*/  @!P0 VIMNMX R18, PT, PT, R18, R4, !PT ;  /* 0x0000000412128248 */ /* 0x002fc40007fe0100 */
[----:B------:R-:W-:Y:S01]  /*1520*/  ISETP.GT.AND P0, PT, R6, R7, PT ;  /* 0x000000070600720c */ /* 0x000fe20003f04270 */
[----:B------:R-:W-:Y:S02]  /*1530*/  VIADD R6, R8, 0x10 ;  /* 0x0000001008067836 */ /* 0x000fe40000000000 */
[----:B------:R-:W1:Y:S10]  /*1540*/  SHFL.DOWN PT, R4, R18, 0x8, R7 ;  /* 0x0900000012047989 */ /* 0x000e7400000e0007 */
[----:B-1----:R-:W-:-:S02]  /*1550*/  @!P0 VIMNMX R18, PT, PT, R18, R4, !PT ;  /* 0x0000000412128248 */ /* 0x002fc40007fe0100 */
        /* <DEDUP_REMOVED lines=15> */
[C---:B------:R-:W-:Y:S02]  /*1650*/  ISETP.GT.U32.AND P3, PT, R0.reuse, 0x60, PT ;  /* 0x000000600000780c */ /* 0x040fe40003f64070 */
[----:B------:R-:W-:Y:S01]  /*1660*/  ISETP.GT.U32.AND P1, PT, R0, 0x80, PT ;  /* 0x000000800000780c */ /* 0x000fe20003f24070 */
[----:B-1----:R-:W-:-:S09]  /*1670*/  ULEA UR4, UR5, UR4, 0x18 ;  /* 0x0000000405047291 */ /* 0x002fd2000f8ec0ff */
[----:B------:R-:W1:Y:S04]  /*1680*/  LDS R2, [UR4+0xc] ;  /* 0x00000c04ff027984 */ /* 0x000e680008000800 */
[----:B0-----:R-:W0:Y:S04]  /*1690*/  LDS.128 R4, [UR4+0x10] ;  /* 0x00001004ff047984 */ /* 0x001e280008000c00 */
[----:B------:R-:W2:Y:S01]  /*16a0*/  LDS.64 R10, [UR4+0x20] ;  /* 0x00002004ff0a7984 */ /* 0x000ea20008000a00 */
[----:B-1----:R-:W-:Y:S02]  /*16b0*/  @P2 VIMNMX R9, PT, PT, R9, R2, !PT ;  /* 0x0000000209092248 */ /* 0x002fe40007fe0100 */
[----:B------:R-:W-:-:S02]  /*16c0*/  ISETP.GT.U32.AND P2, PT, R0, 0xa0, PT ;  /* 0x000000a00000780c */ /* 0x000fc40003f44070 */
[----:B0-----:R-:W-:Y:S02]  /*16d0*/  @P4 VIMNMX R9, PT, PT, R9, R4, !PT ;  /* 0x0000000409094248 */ /* 0x001fe40007fe0100 */
[C---:B------:R-:W-:Y:S02]  /*16e0*/  ISETP.GT.U32.AND P4, PT, R0.reuse, 0xc0, PT ;  /* 0x000000c00000780c */ /* 0x040fe40003f84070 */
[----:B------:R-:W-:Y:S02]  /*16f0*/  @P3 VIMNMX R9, PT, PT, R9, R5, !PT ;  /* 0x0000000509093248 */ /* 0x000fe40007fe0100 */
[----:B------:R-:W-:Y:S02]  /*1700*/  ISETP.GT.U32.AND P3, PT, R0, 0xe0, PT ;  /* 0x000000e00000780c */ /* 0x000fe40003f64070 */
[----:B------:R-:W-:-:S04]  /*1710*/  @P1 VIMNMX R9, PT, PT, R9, R6, !PT ;  /* 0x0000000609091248 */ /* 0x000fc80007fe0100 */
[----:B------:R-:W-:-:S04]  /*1720*/  @P2 VIMNMX R9, PT, PT, R9, R7, !PT ;  /* 0x0000000709092248 */ /* 0x000fc80007fe0100 */
[----:B--2---:R-:W-:-:S04]  /*1730*/  @P4 VIMNMX R9, PT, PT, R9, R10, !PT ;  /* 0x0000000a09094248 */ /* 0x004fc80007fe0100 */
[----:B------:R-:W-:Y:S01]  /*1740*/  @P3 VIMNMX R9, PT, PT, R9, R11, !PT ;  /* 0x0000000b09093248 */ /* 0x000fe20007fe0100 */
[----:B------:R-:W-:Y:S06]  /*1750*/  BRA `(.L_x_189) ;  /* 0x0000001c00947947 */ /* 0x000fec0003800000 */
.L_x_174:
[----:B------:R-:W0:Y:S01]  /*1760*/  S2R R2, SR_TID.X ;  /* 0x0000000000027919 */ /* 0x000e220000002100 */
[----:B------:R-:W1:Y:S02]  /*1770*/  LDCU.64 UR4, c[0x0][0x380] ;  /* 0x00007000ff0477ac */ /* 0x000e640008000a00 */
[----:B-1----:R-:W-:Y:S02]  /*1780*/  IMAD.U32 R4, RZ, RZ, UR4 ;  /* 0x00000004ff047e24 */ /* 0x002fe4000f8e00ff */
[----:B------:R-:W-:Y:S02]  /*1790*/  IMAD.U32 R5, RZ, RZ, UR5 ;  /* 0x00000005ff057e24 */ /* 0x000fe4000f8e00ff */
[----:B0-----:R-:W-:-:S04]  /*17a0*/  IMAD R9, R3, 0x1000, R2 ;  /* 0x0000100003097824 */ /* 0x001fc800078e0202 */
[----:B------:R-:W-:-:S05]  /*17b0*/  IMAD.WIDE.U32 R8, R9, 0x4, R4 ;  /* 0x0000000409087825 */ /* 0x000fca00078e0004 */
        /* <DEDUP_REMOVED lines=16> */
[----:B------:R-:W-:-:S02]  /*18c0*/  ISETP.GE.U32.AND P0, PT, R0, R13, PT ;  /* 0x0000000d0000720c */ /* 0x000fc40003f06070 */
        /* <DEDUP_REMOVED lines=29> */
[----:B------:R-:W-:Y:S01]  /*1aa0*/  I2FP.F32.S32 R16, R25 ;  /* 0x0000001900107245 */ /* 0x000fe20000201400 */
[----:B------:R-:W-:Y:S01]  /*1ab0*/  IMAD.MOV.U32 R25, RZ, RZ, R26 ;  /* 0x000000ffff197224 */ /* 0x000fe200078e001a */
[----:B------:R-:W-:Y:S01]  /*1ac0*/  I2FP.F32.S32 R12, R23 ;  /* 0x00000017000c7245 */ /* 0x000fe20000201400 */
[----:B------:R-:W-:Y:S01]  /*1ad0*/  IMAD.MOV.U32 R23, RZ, RZ, R24 ;  /* 0x000000ffff177224 */ /* 0x000fe200078e0018 */
[----:B------:R-:W-:Y:S02]  /*1ae0*/  IABS R17, R17 ;  /* 0x0000001100117213 */ /* 0x000fe40000000000 */
[----:B------:R-:W-:Y:S02]  /*1af0*/  IABS R14, R14 ;  /* 0x0000000e000e7213 */ /* 0x000fe40000000000 */
[----:B------:R-:W-:Y:S02]  /*1b00*/  I2FP.F32.S32 R17, R17 ;  /* 0x0000001100117245 */ /* 0x000fe40000201400 */
[----:B------:R-:W-:-:S02]  /*1b10*/  I2FP.F32.S32 R8, R25 ;  /* 0x0000001900087245 */ /* 0x000fc40000201400 */
[----:B------:R-:W-:Y:S02]  /*1b20*/  I2FP.F32.S32 R9, R9 ;  /* 0x0000000900097245 */ /* 0x000fe40000201400 */
[----:B------:R-:W-:Y:S02]  /*1b30*/  I2FP.F32.S32 R23, R23 ;  /* 0x0000001700177245 */ /* 0x000fe40000201400 */
[----:B------:R-:W-:Y:S02]  /*1b40*/  IABS R15, R15 ;  /* 0x0000000f000f7213 */ /* 0x000fe40000000000 */
        /* <DEDUP_REMOVED lines=27> */
[----:B------:R-:W-:Y:S01]  /*1d00*/  IMAD R9, R3, 0x1000, R13 ;  /* 0x0000100003097824 */ /* 0x000fe200078e020d */
[----:B------:R-:W-:Y:S01]  /*1d10*/  LOP3.LUT R0, RZ, R2, RZ, 0x33, !PT ;  /* 0x00000002ff007212 */ /* 0x000fe200078e33ff */
[----:B------:R-:W-:Y:S01]  /*1d20*/  VIADD R8, R6, 0xfffff000 ;  /* 0xfffff00006087836 */ /* 0x000fe20000000000 */
[----:B------:R-:W-:Y:S02]  /*1d30*/  UMOV UR4, URZ ;  /* 0x000000ff00047c82 */ /* 0x000fe40008000000 */
[----:B------:R-:W-:Y:S01]  /*1d40*/  IADD3 R10, PT, PT, -R13, R6, R0 ;  /* 0x000000060d0a7210 */ /* 0x000fe20007ffe100 */
[----:B------:R-:W-:Y:S01]  /*1d50*/  IMAD.MOV.U32 R0, RZ, RZ, R9 ;  /* 0x000000ffff007224 */ /* 0x000fe200078e0009 */
[C---:B------:R-:W-:Y:S02]  /*1d60*/  ISETP.GT.U32.AND P0, PT, R9.reuse, R8, PT ;  /* 0x000000080900720c */ /* 0x040fe40003f04070 */
[----:B------:R-:W-:Y:S01]  /*1d70*/  IADD3 R7, PT, PT, R9, 0x800, R2 ;  /* 0x0000080009077810 */ /* 0x000fe20007ffe002 */
[----:B------:R-:W-:-:S10]  /*1d80*/  IMAD R2, R3, -0x1000, R10 ;  /* 0xfffff00003027824 */ /* 0x000fd400078e020a */
[----:B------:R-:W-:Y:S05]  /*1d90*/  @P0 BRA `(.L_x_191) ;  /* 0x0000000400700947 */ /* 0x000fea0003800000 */
[----:B------:R-:W0:Y:S08]  /*1da0*/  LDC R6, c[0x0][0x3a8] ;  /* 0x0000ea00ff067b82 */ /* 0x000e300000000800 */
[----:B------:R-:W1:Y:S02]  /*1db0*/  LDC.64 R4, c[0x0][0x380] ;  /* 0x0000e000ff047b82 */ /* 0x000e640000000a00 */
.L_x_192:
[----:B------:R-:W2:Y:S02]  /*1dc0*/  S2R R10, SR_TID.X ;  /* 0x00000000000a7919 */ /* 0x000ea40000002100 */
[----:B--2---:R-:W-:-:S04]  /*1dd0*/  IMAD.IADD R11, R10, 0x1, R9 ;  /* 0x000000010a0b7824 */ /* 0x004fc800078e0209 */
        /* <DEDUP_REMOVED lines=14> */
[----:B------:R-:W-:Y:S02]  /*1ec0*/  I2FP.F32.S32 R17, R17 ;  /* 0x0000001100117245 */ /* 0x000fe40000201400 */
[----:B------:R-:W-:-:S04]  /*1ed0*/  I2FP.F32.S32 R16, R16 ;  /* 0x0000001000107245 */ /* 0x000fc80000201400 */
[----:B------:R-:W-:Y:S08]  /*1ee0*/  F2I.TRUNC.NTZ R17, R17 ;  /* 0x0000001100117305 */ /* 0x000ff0000020f100 */
[----:B------:R-:W1:Y:S01]  /*1ef0*/  F2I.TRUNC.NTZ R16, R16 ;  /* 0x0000001000107305 */ /* 0x000e62000020f100 */
[----:B----4-:R-:W-:Y:S02]  /*1f00*/  IABS R28, R14 ;  /* 0x0000000e001c7213 */ /* 0x010fe40000000000 */
[----:B------:R-:W2:Y:S01]  /*1f10*/  LDG.E R14, desc[UR6][R10.64+0x2000] ;  /* 0x002000060a0e7981 */ /* 0x000ea2000c1e1900 */
[----:B-----5:R-:W-:-:S03]  /*1f20*/  IABS R15, R18 ;  /* 0x00000012000f7213 */ /* 0x020fc60000000000 */
[----:B------:R-:W3:Y:S01]  /*1f30*/  LDG.E R18, desc[UR6][R10.64+0x2c00] ;  /* 0x002c00060a127981 */ /* 0x000ee2000c1e1900 */
[----:B------:R-:W-:-:S03]  /*1f40*/  IABS R25, R12 ;  /* 0x0000000c00197213 */ /* 0x000fc60000000000 */
[----:B------:R-:W4:Y:S01]  /*1f50*/  LDG.E R12, desc[UR6][R10.64+0x2400] ;  /* 0x002400060a0c7981 */ /* 0x000f22000c1e1900 */
[----:B-1----:R-:W-:-:S03]  /*1f60*/  VIMNMX3 R26, R26, R17, R16, !PT ;  /* 0x000000111a1a720f */ /* 0x002fc60007800110 */
[----:B------:R-:W5:Y:S04]  /*1f70*/  LDG.E R16, desc[UR6][R10.64+0x3000] ;  /* 0x003000060a107981 */ /* 0x000f68000c1e1900 */
[----:B------:R1:W5:Y:S01]  /*1f80*/  LDG.E R17, desc[UR6][R10.64+0x3800] ;  /* 0x003800060a117981 */ /* 0x000362000c1e1900 */
[----:B------:R-:W-:Y:S02]  /*1f90*/  I2FP.F32.S32 R15, R15 ;  /* 0x0000000f000f7245 */ /* 0x000fe40000201400 */
[----:B------:R-:W-:Y:S02]  /*1fa0*/  I2FP.F32.S32 R28, R28 ;  /* 0x0000001c001c7245 */ /* 0x000fe40000201400 */
[----:B------:R-:W-:Y:S02]  /*1fb0*/  I2FP.F32.S32 R25, R25 ;  /* 0x0000001900197245 */ /* 0x000fe40000201400 */
[----:B------:R-:W-:Y:S08]  /*1fc0*/  F2I.TRUNC.NTZ R15, R15 ;  /* 0x0000000f000f7305 */ /* 0x000ff0000020f100 */
[----:B------:R-:W-:Y:S08]  /*1fd0*/  F2I.TRUNC.NTZ R28, R28 ;  /* 0x0000001c001c7305 */ /* 0x000ff0000020f100 */
[----:B------:R-:W0:Y:S01]  /*1fe0*/  F2I.TRUNC.NTZ R25, R25 ;  /* 0x0000001900197305 */ /* 0x000e22000020f100 */
[----:B------:R-:W-:-:S02]  /*1ff0*/  IABS R24, R24 ;  /* 0x0000001800187213 */ /* 0x000fc40000000000 */
[----:B------:R-:W-:Y:S02]  /*2000*/  IABS R23, R23 ;  /* 0x0000001700177213 */ /* 0x000fe40000000000 */
[----:B------:R-:W-:Y:S02]  /*2010*/  IABS R21, R21 ;  /* 0x0000001500157213 */ /* 0x000fe40000000000 */
[----:B0-----:R-:W-:Y:S02]  /*2020*/  VIMNMX3 R15, R15, R28, R25, !PT ;  /* 0x0000001c0f0f720f */ /* 0x001fe40007800119 */
[----:B------:R-:W-:Y:S02]  /*2030*/  IABS R25, R22 ;  /* 0x0000001600197213 */ /* 0x000fe40000000000 */
[----:B------:R-:W-:-:S03]  /*2040*/  I2FP.F32.S32 R22, R24 ;  /* 0x0000001800167245 */ /* 0x000fc60000201400 */
[----:B------:R-:W-:Y:S01]  /*2050*/  IMAD.MOV.U32 R24, RZ, RZ, R25 ;  /* 0x000000ffff187224 */ /* 0x000fe200078e0019 */
[----:B------:R-:W-:Y:S02]  /*2060*/  I2FP.F32.S32 R23, R23 ;  /* 0x0000001700177245 */ /* 0x000fe40000201400 */
[----:B------:R-:W-:Y:S02]  /*2070*/  I2FP.F32.S32 R21, R21 ;  /* 0x0000001500157245 */ /* 0x000fe40000201400 */
[----:B-1----:R-:W-:Y:S01]  /*2080*/  I2FP.F32.S32 R10, R24 ;  /* 0x00000018000a7245 */ /* 0x002fe20000201400 */
[----:B------:R-:W-:Y:S08]  /*2090*/  F2I.TRUNC.NTZ R22, R22 ;  /* 0x0000001600167305 */ /* 0x000ff0000020f100 */
[----:B------:R-:W-:Y:S08]  /*20a0*/  F2I.TRUNC.NTZ R23, R23 ;  /* 0x0000001700177305 */ /* 0x000ff0000020f100 */
[----:B------:R-:W0:Y:S08]  /*20b0*/  F2I.TRUNC.NTZ R10, R10 ;  /* 0x0000000a000a7305 */ /* 0x000e30000020f100 */
[----:B------:R-:W-:Y:S01]  /*20c0*/  F2I.TRUNC.NTZ R21, R21 ;  /* 0x0000001500157305 */ /* 0x000fe2000020f100 */
[----:B0-----:R-:W-:-:S04]  /*20d0*/  VIMNMX3 R10, R23, R22, R10, !PT ;  /* 0x00000016170a720f */ /* 0x001fc8000780010a */
[----:B------:R-:W-:Y:S02]  /*20e0*/  VIMNMX3 R26, R26, R15, R10, !PT ;  /* 0x0000000f1a1a720f */ /* 0x000fe4000780010a */
[----:B--2---:R-:W-:Y:S02]  /*20f0*/  IABS R11, R14 ;  /* 0x0000000e000b7213 */ /* 0x004fe40000000000 */
[----:B------:R-:W-:Y:S02]  /*2100*/  IABS R14, R20 ;  /* 0x00000014000e7213 */ /* 0x000fe40000000000 */
[----:B---3--:R-:W-:Y:S02]  /*2110*/  IABS R18, R18 ;  /* 0x0000001200127213 */ /* 0x008fe40000000000 */
[----:B----4-:R-:W-:Y:S02]  /*2120*/  IABS R12, R12 ;  /* 0x0000000c000c7213 */ /* 0x010fe40000000000 */
[----:B-----5:R-:W-:-:S02]  /*2130*/  IABS R20, R16 ;  /* 0x0000001000147213 */ /* 0x020fc40000000000 */
[----:B------:R-:W-:-:S03]  /*2140*/  I2FP.F32.S32 R16, R18 ;  /* 0x0000001200107245 */ /* 0x000fc60000201400 */
[----:B------:R-:W-:Y:S01]  /*2150*/  IMAD.MOV.U32 R18, RZ, RZ, R20 ;  /* 0x000000ffff127224 */ /* 0x000fe200078e0014 */
[----:B------:R-:W-:Y:S02]  /*2160*/  IABS R20, R19 ;  /* 0x0000001300147213 */ /* 0x000fe40000000000 */
[----:B------:R-:W-:Y:S02]  /*2170*/  I2FP.F32.S32 R11, R11 ;  /* 0x0000000b000b7245 */ /* 0x000fe40000201400 */
        /* <DEDUP_REMOVED lines=9> */
[----:B------:R-:W-:-:S07]  /*2210*/  I2FP.F32.S32 R18, R18 ;  /* 0x0000001200127245 */ /* 0x000fce0000201400 */
[----:B------:R-:W0:Y:S08]  /*2220*/  F2I.TRUNC.NTZ R14, R14 ;  /* 0x0000000e000e7305 */ /* 0x000e30000020f100 */
[----:B------:R-:W-:Y:S08]  /*2230*/  F2I.TRUNC.NTZ R16, R16 ;  /* 0x0000001000107305 */ /* 0x000ff0000020f100 */
[----:B------:R-:W-:Y:S01]  /*2240*/  F2I.TRUNC.NTZ R19, R19 ;  /* 0x0000001300137305 */ /* 0x000fe2000020f100 */
[----:B0-----:R-:W-:Y:S01]  /*2250*/  VIMNMX3 R11, R11, R12, R14, !PT ;  /* 0x0000000c0b0b720f */ /* 0x001fe2000780010e */
[----:B------:R-:W-:-:S06]  /*2260*/  IMAD.IADD R14, R6, 0x1, -R9 ;  /* 0x00000001060e7824 */ /* 0x000fcc00078e0a09 */
[----:B------:R-:W0:Y:S08]  /*2270*/  F2I.TRUNC.NTZ R17, R17 ;  /* 0x0000001100117305 */ /* 0x000e30000020f100 */
[----:B------:R-:W1:Y:S01]  /*2280*/  F2I.TRUNC.NTZ R18, R18 ;  /* 0x0000001200127305 */ /* 0x000e62000020f100 */
[----:B------:R-:W-:Y:S02]  /*2290*/  ISETP.GE.U32.AND P0, PT, R14, R13, PT ;  /* 0x0000000d0e00720c */ /* 0x000fe40003f06070 */
[----:B0-----:R-:W-:-:S02]  /*22a0*/  VIMNMX3 R16, R16, R19, R17, !PT ;  /* 0x000000131010720f */ /* 0x001fc40007800111 */
[----:B-1----:R-:W-:-:S04]  /*22b0*/  VIMNMX R12, PT, PT, R18, R21, !PT ;  /* 0x00000015120c7248 */ /* 0x002fc80007fe0100 */
[----:B------:R-:W-:-:S04]  /*22c0*/  VIMNMX3 R11, R11, R16, R12, !PT ;  /* 0x000000100b0b720f */ /* 0x000fc8000780010c */
[----:B------:R-:W-:Y:S01]  /*22d0*/  VIMNMX R26, PT, PT, R26, R11, !PT ;  /* 0x0000000b1a1a7248 */ /* 0x000fe20007fe0100 */
[----:B------:R-:W-:Y:S06]  /*22e0*/  @!P0 BRA `(.L_x_190) ;  /* 0x0000001000108947 */ /* 0x000fec0003800000 */
[C---:B------:R-:W-:Y:S01]  /*22f0*/  IMAD.IADD R9, R13.reuse, 0x1, R9 ;  /* 0x000000010d097824 */ /* 0x040fe200078e0209 */
[----:B------:R-:W-:Y:S01]  /*2300*/  UIADD3 UR4, UPT, UPT, UR4, 0x1, URZ ;  /* 0x0000000104047890 */ /* 0x000fe2000fffe0ff */
[----:B------:R-:W-:Y:S02]  /*2310*/  IMAD.IADD R0, R13, 0x1, R0 ;  /* 0x000000010d007824 */ /* 0x000fe400078e0200 */
[----:B------:R-:W-:Y:S01]  /*2320*/  IMAD.IADD R2, R2, 0x1, -R13 ;  /* 0x0000000102027824 */ /* 0x000fe200078e0a0d */
[----:B------:R-:W-:Y:S01]  /*2330*/  ISETP.GT.U32.AND P0, PT, R9, R8, PT ;  /* 0x000000080900720c */ /* 0x000fe20003f04070 */
[----:B------:R-:W-:-:S12]  /*2340*/  IMAD.IADD R7, R13, 0x1, R7 ;  /* 0x000000010d077824 */ /* 0x000fd800078e0207 */
[----:B------:R-:W-:Y:S05]  /*2350*/  @!P0 BRA `(.L_x_192) ;  /* 0xfffffff800988947 */ /* 0x000fea000383ffff */
.L_x_191:
[----:B------:R-:W0:Y:S01]  /*2360*/  S2R R16, SR_TID.X ;  /* 0x0000000000107919 */ /* 0x000e220000002100 */
[----:B------:R-:W-:Y:S01]  /*2370*/  IMAD.IADD R8, R6, 0x1, -R9 ;  /* 0x0000000106087824 */ /* 0x000fe200078e0a09 */
[----:B------:R-:W-:Y:S04]  /*2380*/  BSSY.RECONVERGENT B1, `(.L_x_190) ;  /* 0x00000fa000017945 */ /* 0x000fe80003800200 */
[----:B0-----:R-:W-:-:S04]  /*2390*/  ISETP.GE.AND P0, PT, R16, R8, PT ;  /* 0x000000081000720c */ /* 0x001fc80003f06270 */
[----:B------:R-:W-:-:S13]  /*23a0*/  ISETP.GE.U32.OR P0, PT, R9, R6, P0 ;  /* 0x000000060900720c */ /* 0x000fda0000706470 */
[----:B------:R-:W-:Y:S05]  /*23b0*/  @P0 BRA `(.L_x_193) ;  /* 0x0000000c00d80947 */ /* 0x000fea0003800000 */
[----:B------:R-:W0:Y:S01]  /*23c0*/  LDC R10, c[0x0][0x3ac] ;  /* 0x0000eb00ff0a7b82 */ /* 0x000e220000000800 */
[----:B------:R-:W-:Y:S01]  /*23d0*/  LOP3.LUT R11, RZ, R16, RZ, 0x33, !PT ;  /* 0x00000010ff0b7212 */ /* 0x000fe200078e33ff */
[----:B------:R-:W-:Y:S06]  /*23e0*/  BSSY.RECONVERGENT B2, `(.L_x_194) ;  /* 0x0000080000027945 */ /* 0x000fec0003800200 */
[----:B------:R-:W1:Y:S01]  /*23f0*/  LDC R8, c[0x0][0x3ac] ;  /* 0x0000eb00ff087b82 */ /* 0x000e620000000800 */
[----:B0-----:R-:W-:-:S04]  /*2400*/  IMAD.SHL.U32 R10, R10, 0x1000, RZ ;  /* 0x000010000a0a7824 */ /* 0x001fc800078e00ff */
[----:B------:R-:W-:-:S05]  /*2410*/  IMAD R10, R3, 0x1000, R10 ;  /* 0x00001000030a7824 */ /* 0x000fca00078e020a */
[----:B------:R-:W-:Y:S01]  /*2420*/  IADD3 R6, PT, PT, -R10, R6, R11 ;  /* 0x000000060a067210 */ /* 0x000fe20007ffe10b */
[----:B-1----:R-:W-:-:S04]  /*2430*/  IMAD R11, R8, UR4, RZ ;  /* 0x00000004080b7c24 */ /* 0x002fc8000f8e02ff */
[----:B------:R-:W-:-:S05]  /*2440*/  IMAD R6, R11, -0x1000, R6 ;  /* 0xfffff0000b067824 */ /* 0x000fca00078e0206 */
[C---:B------:R-:W-:Y:S02]  /*2450*/  ISETP.GE.U32.AND P0, PT, R6.reuse, 0xf00, PT ;  /* 0x00000f000600780c */ /* 0x040fe40003f06070 */
[----:B------:R-:W-:-:S04]  /*2460*/  LEA.HI R6, R6, 0x1, RZ, 0x18 ;  /* 0x0000000106067811 */ /* 0x000fc800078fc0ff */
[----:B------:R-:W-:-:S07]  /*2470*/  LOP3.LUT R8, R6, 0xf, RZ, 0xc0, !PT ;  /* 0x0000000f06087812 */ /* 0x000fce00078ec0ff */
[----:B------:R-:W-:Y:S05]  /*2480*/  @!P0 BRA `(.L_x_195) ;  /* 0x0000000400d48947 */ /* 0x000fea0003800000 */
[----:B------:R-:W-:Y:S01]  /*2490*/  LEA.HI R10, R2, 0x1, RZ, 0x18 ;  /* 0x00000001020a7811 */ /* 0x000fe200078fc0ff */
[----:B------:R-:W-:Y:S03]  /*24a0*/  BSSY.RECONVERGENT B3, `(.L_x_196) ;  /* 0x0000072000037945 */ /* 0x000fe60003800200 */
[----:B------:R-:W-:Y:S02]  /*24b0*/  LOP3.LUT R14, R10, 0x1fffff0, RZ, 0xc0, !PT ;  /* 0x01fffff00a0e7812 */ /* 0x000fe400078ec0ff */
[----:B------:R-:W-:-:S03]  /*24c0*/  LOP3.LUT R10, R16, 0x800, RZ, 0xfc, !PT ;  /* 0x00000800100a7812 */ /* 0x000fc600078efcff */
[----:B------:R-:W-:-:S07]  /*24d0*/  IMAD.MOV R14, RZ, RZ, -R14 ;  /* 0x000000ffff0e7224 */ /* 0x000fce00078e0a0e */
.L_x_197:
[C---:B------:R-:W-:Y:S02]  /*24e0*/  VIADD R21, R7.reuse, 0xfffff800 ;  /* 0xfffff80007157836 */ /* 0x040fe40000000000 */
[----:B------:R-:W-:Y:S02]  /*24f0*/  VIADD R29, R7, 0xfffff900 ;  /* 0xfffff900071d7836 */ /* 0x000fe40000000000 */
[----:B------:R-:W-:-:S04]  /*2500*/  IMAD.WIDE.U32 R20, R21, 0x4, R4 ;  /* 0x0000000415147825 */ /* 0x000fc800078e0004 */
[----:B------:R-:W-:Y:S02]  /*2510*/  VIADD R23, R7, 0xfffffa00 ;  /* 0xfffffa0007177836 */ /* 0x000fe40000000000 */
[--C-:B------:R-:W-:Y:S01]  /*2520*/  IMAD.WIDE.U32 R28, R29, 0x4, R4.reuse ;  /* 0x000000041d1c7825 */ /* 0x100fe200078e0004 */
[----:B------:R0:W2:Y:S03]  /*2530*/  LDG.E R20, desc[UR6][R20.64] ;  /* 0x0000000614147981 */ /* 0x0000a6000c1e1900 */
[----:B------:R-:W-:Y:S01]  /*2540*/  VIADD R17, R7, 0xfffffb00 ;  /* 0xfffffb0007117836 */ /* 0x000fe20000000000 */
[----:B------:R-:W3:Y:S01]  /*2550*/  LDG.E R15, desc[UR6][R28.64] ;  /* 0x000000061c0f7981 */ /* 0x000ee2000c1e1900 */
[----:B------:R-:W-:-:S04]  /*2560*/  IMAD.WIDE.U32 R22, R23, 0x4, R4 ;  /* 0x0000000417167825 */ /* 0x000fc800078e0004 */
[----:B------:R-:W-:Y:S01]  /*2570*/  IMAD.WIDE.U32 R16, R17, 0x4, R4 ;  /* 0x0000000411107825 */ /* 0x000fe200078e0004 */
[----:B------:R1:W4:Y:S04]  /*2580*/  LDG.E R11, desc[UR6][R22.64] ;  /* 0x00000006160b7981 */ /* 0x000328000c1e1900 */
[----:B------:R5:W4:Y:S01]  /*2590*/  LDG.E R25, desc[UR6][R16.64] ;  /* 0x0000000610197981 */ /* 0x000b22000c1e1900 */
[C---:B------:R-:W-:Y:S02]  /*25a0*/  VIADD R19, R7.reuse, 0xfffffc00 ;  /* 0xfffffc0007137836 */ /* 0x040fe40000000000 */
[C---:B0-----:R-:W-:Y:S02]  /*25b0*/  VIADD R21, R7.reuse, 0xfffffd00 ;  /* 0xfffffd0007157836 */ /* 0x041fe40000000000 */
[----:B------:R-:W-:-:S02]  /*25c0*/  VIADD R27, R7, 0xfffffe00 ;  /* 0xfffffe00071b7836 */ /* 0x000fc40000000000 */
[----:B------:R-:W-:-:S04]  /*25d0*/  IMAD.WIDE.U32 R18, R19, 0x4, R4 ;  /* 0x0000000413127825 */ /* 0x000fc800078e0004 */
[----:B-1----:R-:W-:Y:S01]  /*25e0*/  VIADD R23, R7, 0xffffff00 ;  /* 0xffffff0007177836 */ /* 0x002fe20000000000 */
[----:B------:R0:W4:Y:S01]  /*25f0*/  LDG.E R24, desc[UR6][R18.64] ;  /* 0x0000000612187981 */ /* 0x000122000c1e1900 */
[----:B-----5:R-:W-:-:S04]  /*2600*/  IMAD.WIDE.U32 R16, R27, 0x4, R4 ;  /* 0x000000041b107825 */ /* 0x020fc800078e0004 */
[----:B------:R-:W-:-:S04]  /*2610*/  IMAD.WIDE.U32 R12, R7, 0x4, R4 ;  /* 0x00000004070c7825 */ /* 0x000fc800078e0004 */
[----:B0-----:R-:W-:Y:S02]  /*2620*/  IMAD.WIDE.U32 R18, R23, 0x4, R4 ;  /* 0x0000000417127825 */ /* 0x001fe400078e0004 */
[----:B------:R-:W5:Y:S02]  /*2630*/  LDG.E R12, desc[UR6][R12.64] ;  /* 0x000000060c0c7981 */ /* 0x000f64000c1e1900 */
[----:B------:R-:W-:-:S04]  /*2640*/  VIADD R23, R7, 0x100 ;  /* 0x0000010007177836 */ /* 0x000fc80000000000 */
[----:B------:R-:W-:Y:S01]  /*2650*/  IMAD.WIDE.U32 R22, R23, 0x4, R4 ;  /* 0x0000000417167825 */ /* 0x000fe200078e0004 */
[----:B------:R0:W5:Y:S03]  /*2660*/  LDG.E R13, desc[UR6][R16.64] ;  /* 0x00000006100d7981 */ /* 0x000166000c1e1900 */
[----:B0-----:R-:W-:-:S04]  /*2670*/  VIADD R17, R7, 0x200 ;  /* 0x0000020007117836 */ /* 0x001fc80000000000 */
[----:B------:R-:W-:Y:S01]  /*2680*/  IMAD.WIDE.U32 R16, R17, 0x4, R4 ;  /* 0x0000000411107825 */ /* 0x000fe200078e0004 */
[----:B--2---:R-:W-:-:S03]  /*2690*/  IABS R29, R20 ;  /* 0x00000014001d7213 */ /* 0x004fc60000000000 */
[----:B------:R-:W-:Y:S01]  /*26a0*/  IMAD.WIDE.U32 R20, R21, 0x4, R4 ;  /* 0x0000000415147825 */ /* 0x000fe200078e0004 */
[----:B---3--:R-:W-:Y:S02]  /*26b0*/  IABS R27, R15 ;  /* 0x0000000f001b7213 */ /* 0x008fe40000000000 */
[----:B------:R-:W-:Y:S02]  /*26c0*/  I2FP.F32.S32 R29, R29 ;  /* 0x0000001d001d7245 */ /* 0x000fe40000201400 */
[----:B------:R0:W2:Y:S01]  /*26d0*/  LDG.E R15, desc[UR6][R20.64] ;  /* 0x00000006140f7981 */ /* 0x0000a2000c1e1900 */
[----:B------:R-:W-:Y:S02]  /*26e0*/  I2FP.F32.S32 R27, R27 ;  /* 0x0000001b001b7245 */ /* 0x000fe40000201400 */
[----:B----4-:R-:W-:Y:S01]  /*26f0*/  IABS R28, R11 ;  /* 0x0000000b001c7213 */ /* 0x010fe20000000000 */
[----:B------:R-:W-:Y:S01]  /*2700*/  F2I.TRUNC.NTZ R29, R29 ;  /* 0x0000001d001d7305 */ /* 0x000fe2000020f100 */
[----:B------:R1:W3:Y:S02]  /*2710*/  LDG.E R11, desc[UR6][R18.64] ;  /* 0x00000006120b7981 */ /* 0x0002e4000c1e1900 */
[----:B------:R-:W-:-:S02]  /*2720*/  I2FP.F32.S32 R28, R28 ;  /* 0x0000001c001c7245 */ /* 0x000fc40000201400 */
[----:B0-----:R-:W-:Y:S02]  /*2730*/  IABS R21, R25 ;  /* 0x0000001900157213 */ /* 0x001fe40000000000 */
[----:B------:R0:W4:Y:S01]  /*2740*/  LDG.E R25, desc[UR6][R22.64] ;  /* 0x0000000616197981 */ /* 0x000122000c1e1900 */
[----:B------:R0:W0:Y:S01]  /*2750*/  F2I.TRUNC.NTZ R20, R27 ;  /* 0x0000001b00147305 */ /* 0x000022000020f100 */
[----:B------:R-:W-:-:S07]  /*2760*/  I2FP.F32.S32 R21, R21 ;  /* 0x0000001500157245 */ /* 0x000fce0000201400 */
[----:B------:R-:W-:Y:S01]  /*2770*/  F2I.TRUNC.NTZ R28, R28 ;  /* 0x0000001c001c7305 */ /* 0x000fe2000020f100 */
[C---:B-1----:R-:W-:Y:S01]  /*2780*/  VIADD R19, R7.reuse, 0x300 ;  /* 0x0000030007137836 */ /* 0x042fe20000000000 */
[----:B0-----:R0:W4:Y:S06]  /*2790*/  LDG.E R27, desc[UR6][R16.64] ;  /* 0x00000006101b7981 */ /* 0x00112c000c1e1900 */
[----:B------:R1:W0:Y:S01]  /*27a0*/  F2I.TRUNC.NTZ R23, R21 ;  /* 0x0000001500177305 */ /* 0x000222000020f100 */
[----:B------:R-:W-:Y:S01]  /*27b0*/  VIMNMX3 R29, R26, R29, R20, !PT ;  /* 0x0000001d1a1d720f */ /* 0x000fe20007800114 */
[----:B------:R-:W-:-:S02]  /*27c0*/  VIADD R20, R7, 0x400 ;  /* 0x0000040007147836 */ /* 0x000fc40000000000 */
[----:B------:R-:W-:-:S04]  /*27d0*/  IMAD.WIDE.U32 R18, R19, 0x4, R4 ;  /* 0x0000000413127825 */ /* 0x000fc800078e0004 */
[----:B-1----:R-:W-:Y:S01]  /*27e0*/  IMAD.WIDE.U32 R20, R20, 0x4, R4 ;  /* 0x0000000414147825 */ /* 0x002fe200078e0004 */
[----:B------:R1:W4:Y:S03]  /*27f0*/  LDG.E R26, desc[UR6][R18.64] ;  /* 0x00000006121a7981 */ /* 0x000326000c1e1900 */
[----:B------:R-:W-:Y:S01]  /*2800*/  VIADD R22, R7, 0x500 ;  /* 0x0000050007167836 */ /* 0x000fe20000000000 */
[----:B0-----:R-:W-:Y:S01]  /*2810*/  VIMNMX3 R28, R29, R28, R23, !PT ;  /* 0x0000001c1d1c720f */ /* 0x001fe20007800117 */
[----:B------:R-:W-:Y:S01]  /*2820*/  VIADD R29, R7, 0x600 ;  /* 0x00000600071d7836 */ /* 0x000fe20000000000 */
[----:B------:R0:W4:Y:S01]  /*2830*/  LDG.E R20, desc[UR6][R20.64] ;  /* 0x0000000614147981 */ /* 0x000122000c1e1900 */
[----:B------:R-:W-:-:S04]  /*2840*/  IMAD.WIDE.U32 R22, R22, 0x4, R4 ;  /* 0x0000000416167825 */ /* 0x000fc800078e0004 */
[--C-:B------:R-:W-:Y:S02]  /*2850*/  IMAD.WIDE.U32 R16, R29, 0x4, R4.reuse ;  /* 0x000000041d107825 */ /* 0x100fe400078e0004 */
[----:B------:R-:W4:Y:S02]  /*2860*/  LDG.E R22, desc[UR6][R22.64] ;  /* 0x0000000616167981 */ /* 0x000f24000c1e1900 */
[----:B------:R-:W-:Y:S02]  /*2870*/  VIADD R29, R7, 0x700 ;  /* 0x00000700071d7836 */ /* 0x000fe40000000000 */
[----:B------:R-:W4:Y:S02]  /*2880*/  LDG.E R16, desc[UR6][R16.64] ;  /* 0x0000000610107981 */ /* 0x000f24000c1e1900 */
[----:B-1----:R-:W-:-:S06]  /*2890*/  IMAD.WIDE.U32 R18, R29, 0x4, R4 ;  /* 0x000000041d127825 */ /* 0x002fcc00078e0004 */
[----:B------:R5:W4:Y:S01]  /*28a0*/  LDG.E R18, desc[UR6][R18.64] ;  /* 0x0000000612127981 */ /* 0x000b22000c1e1900 */
[----:B0-----:R-:W-:Y:S02]  /*28b0*/  IABS R21, R24 ;  /* 0x0000001800157213 */ /* 0x001fe40000000000 */
[----:B-----5:R-:W-:Y:S02]  /*28c0*/  IABS R19, R13 ;  /* 0x0000000d00137213 */ /* 0x020fe40000000000 */
[----:B------:R-:W-:-:S04]  /*28d0*/  IABS R12, R12 ;  /* 0x0000000c000c7213 */ /* 0x000fc80000000000 */
[----:B------:R-:W-:-:S06]  /*28e0*/  I2FP.F32.S32 R12, R12 ;  /* 0x0000000c000c7245 */ /* 0x000fcc0000201400 */
[----:B------:R-:W-:Y:S01]  /*28f0*/  F2I.TRUNC.NTZ R12, R12 ;  /* 0x0000000c000c7305 */ /* 0x000fe2000020f100 */
[----:B------:R-:W-:-:S05]  /*2900*/  VIADD R14, R14, 0x10 ;  /* 0x000000100e0e7836 */ /* 0x000fca0000000000 */
[----:B------:R-:W-:Y:S01]  /*2910*/  ISETP.NE.AND P0, PT, R14, RZ, PT ;  /* 0x000000ff0e00720c */ /* 0x000fe20003f05270 */
[----:B------:R-:W-:Y:S02]  /*2920*/  VIADD R10, R10, 0x1000 ;  /* 0x000010000a0a7836 */ /* 0x000fe40000000000 */
[----:B------:R-:W-:Y:S01]  /*2930*/  VIADD R7, R7, 0x1000 ;  /* 0x0000100007077836 */ /* 0x000fe20000000000 */
[----:B--2---:R-:W-:Y:S02]  /*2940*/  IABS R17, R15 ;  /* 0x0000000f00117213 */ /* 0x004fe40000000000 */
[----:B------:R-:W-:Y:S02]  /*2950*/  I2FP.F32.S32 R15, R21 ;  /* 0x00000015000f7245 */ /* 0x000fe40000201400 */
[----:B------:R-:W-:Y:S01]  /*2960*/  I2FP.F32.S32 R13, R17 ;  /* 0x00000011000d7245 */ /* 0x000fe20000201400 */
[----:B------:R-:W-:Y:S01]  /*2970*/  IMAD.MOV.U32 R17, RZ, RZ, R19 ;  /* 0x000000ffff117224 */ /* 0x000fe200078e0013 */
[----:B---3--:R-:W-:-:S02]  /*2980*/  IABS R24, R11 ;  /* 0x0000000b00187213 */ /* 0x008fc40000000000 */
[----:B------:R-:W-:Y:S02]  /*2990*/  F2I.TRUNC.NTZ R15, R15 ;  /* 0x0000000f000f7305 */ /* 0x000fe4000020f100 */
[----:B------:R-:W-:Y:S02]  /*29a0*/  I2FP.F32.S32 R11, R17 ;  /* 0x00000011000b7245 */ /* 0x000fe40000201400 */
[----:B----4-:R-:W-:Y:S02]  /*29b0*/  IABS R17, R25 ;  /* 0x0000001900117213 */ /* 0x010fe40000000000 */
[----:B------:R-:W-:Y:S02]  /*29c0*/  I2FP.F32.S32 R24, R24 ;  /* 0x0000001800187245 */ /* 0x000fe40000201400 */
[----:B------:R-:W0:Y:S01]  /*29d0*/  F2I.TRUNC.NTZ R13, R13 ;  /* 0x0000000d000d7305 */ /* 0x000e22000020f100 */
[----:B------:R-:W-:Y:S02]  /*29e0*/  I2FP.F32.S32 R17, R17 ;  /* 0x0000001100117245 */ /* 0x000fe40000201400 */
[----:B------:R-:W-:-:S05]  /*29f0*/  IABS R19, R27 ;  /* 0x0000001b00137213 */ /* 0x000fca0000000000 */
[----:B------:R-:W-:Y:S01]  /*2a00*/  F2I.TRUNC.NTZ R11, R11 ;  /* 0x0000000b000b7305 */ /* 0x000fe2000020f100 */
[----:B------:R-:W-:-:S07]  /*2a10*/  I2FP.F32.S32 R19, R19 ;  /* 0x0000001300137245 */ /* 0x000fce0000201400 */
[----:B------:R-:W1:Y:S01]  /*2a20*/  F2I.TRUNC.NTZ R24, R24 ;  /* 0x0000001800187305 */ /* 0x000e62000020f100 */
[----:B------:R-:W-:Y:S02]  /*2a30*/  IABS R21, R26 ;  /* 0x0000001a00157213 */ /* 0x000fe40000000000 */
[----:B------:R-:W-:Y:S02]  /*2a40*/  IABS R23, R20 ;  /* 0x0000001400177213 */ /* 0x000fe40000000000 */
[----:B------:R-:W-:-:S03]  /*2a50*/  I2FP.F32.S32 R20, R21 ;  /* 0x0000001500147245 */ /* 0x000fc60000201400 */
[----:B------:R-:W-:Y:S01]  /*2a60*/  IMAD.MOV.U32 R21, RZ, RZ, R23 ;  /* 0x000000ffff157224 */ /* 0x000fe200078e0017 */
[----:B------:R-:W-:Y:S01]  /*2a70*/  IABS R22, R22 ;  /* 0x0000001600167213 */ /* 0x000fe20000000000 */
[----:B------:R-:W2:Y:S03]  /*2a80*/  F2I.TRUNC.NTZ R17, R17 ;  /* 0x0000001100117305 */ /* 0x000ea6000020f100 */
[----:B------:R-:W-:Y:S02]  /*2a90*/  I2FP.F32.S32 R21, R21 ;  /* 0x0000001500157245 */ /* 0x000fe40000201400 */
[----:B------:R-:W-:Y:S02]  /*2aa0*/  IABS R26, R16 ;  /* 0x00000010001a7213 */ /* 0x000fe40000000000 */
[----:B------:R-:W-:Y:S01]  /*2ab0*/  I2FP.F32.S32 R16, R22 ;  /* 0x0000001600107245 */ /* 0x000fe20000201400 */
[----:B------:R-:W-:Y:S01]  /*2ac0*/  F2I.TRUNC.NTZ R19, R19 ;  /* 0x0000001300137305 */ /* 0x000fe2000020f100 */
[----:B------:R-:W-:-:S02]  /*2ad0*/  IABS R18, R18 ;  /* 0x0000001200127213 */ /* 0x000fc40000000000 */
[----:B0-----:R-:W-:-:S05]  /*2ae0*/  VIMNMX3 R13, R28, R15, R13, !PT ;  /* 0x0000000f1c0d720f */ /* 0x001fca000780010d */
[----:B------:R-:W0:Y:S01]  /*2af0*/  F2I.TRUNC.NTZ R20, R20 ;  /* 0x0000001400147305 */ /* 0x000e22000020f100 */
[----:B------:R-:W-:Y:S02]  /*2b00*/  I2FP.F32.S32 R26, R26 ;  /* 0x0000001a001a7245 */ /* 0x000fe40000201400 */
[----:B------:R-:W-:Y:S02]  /*2b10*/  I2FP.F32.S32 R15, R18 ;  /* 0x00000012000f7245 */ /* 0x000fe40000201400 */
[----:B-1----:R-:W-:-:S03]  /*2b20*/  VIMNMX3 R11, R13, R11, R24, !PT ;  /* 0x0000000b0d0b720f */ /* 0x002fc60007800118 */
[----:B------:R-:W-:Y:S01]  /*2b30*/  F2I.TRUNC.NTZ R21, R21 ;  /* 0x0000001500157305 */ /* 0x000fe2000020f100 */
[----:B--2---:R-:W-:-:S07]  /*2b40*/  VIMNMX3 R11, R11, R12, R17, !PT ;  /* 0x0000000c0b0b720f */ /* 0x004fce0007800111 */
        /* <DEDUP_REMOVED lines=8> */
.L_x_196:
[----:B------:R-:W-:-:S07]  /*2bd0*/  VIADD R16, R10, 0xfffff800 ;  /* 0xfffff8000a107836 */ /* 0x000fce0000000000 */
.L_x_195:
[----:B------:R-:W-:Y:S05]  /*2be0*/  BSYNC.RECONVERGENT B2 ;  /* 0x0000000000027941 */ /* 0x000fea0003800200 */
.L_x_194:
[----:B------:R-:W-:-:S13]  /*2bf0*/  ISETP.NE.AND P0, PT, R8, RZ, PT ;  /* 0x000000ff0800720c */ /* 0x000fda0003f05270 */
[----:B------:R-:W-:Y:S05]  /*2c00*/  @!P0 BRA `(.L_x_193) ;  /* 0x0000000400c48947 */ /* 0x000fea0003800000 */
[----:B------:R-:W-:Y:S01]  /*2c10*/  ISETP.GE.U32.AND P0, PT, R8, 0x8, PT ;  /* 0x000000080800780c */ /* 0x000fe20003f06070 */
[----:B------:R-:W-:Y:S01]  /*2c20*/  BSSY.RECONVERGENT B2, `(.L_x_198) ;  /* 0x000003e000027945 */ /* 0x000fe20003800200 */
[----:B------:R-:W-:-:S04]  /*2c30*/  LOP3.LUT R22, R6, 0x7, RZ, 0xc0, !PT ;  /* 0x0000000706167812 */ /* 0x000fc800078ec0ff */
[----:B------:R-:W-:-:S07]  /*2c40*/  ISETP.NE.AND P1, PT, R22, RZ, PT ;  /* 0x000000ff1600720c */ /* 0x000fce0003f25270 */
[----:B------:R-:W-:Y:S06]  /*2c50*/  @!P0 BRA `(.L_x_199) ;  /* 0x0000000000e88947 */ /* 0x000fec0003800000 */
[----:B------:R-:W-:-:S04]  /*2c60*/  IMAD.IADD R15, R16, 0x1, R9 ;  /* 0x00000001100f7824 */ /* 0x000fc800078e0209 */
[----:B------:R-:W-:-:S04]  /*2c70*/  IMAD.WIDE.U32 R10, R15, 0x4, R4 ;  /* 0x000000040f0a7825 */ /* 0x000fc800078e0004 */
[C---:B------:R-:W-:Y:S01]  /*2c80*/  VIADD R13, R15.reuse, 0x100 ;  /* 0x000001000f0d7836 */ /* 0x040fe20000000000 */
[----:B------:R0:W2:Y:S01]  /*2c90*/  LDG.E R8, desc[UR6][R10.64] ;  /* 0x000000060a087981 */ /* 0x0000a2000c1e1900 */
[----:B------:R-:W-:Y:S02]  /*2ca0*/  VIADD R19, R15, 0x400 ;  /* 0x000004000f137836 */ /* 0x000fe40000000000 */
[----:B------:R-:W-:-:S04]  /*2cb0*/  IMAD.WIDE.U32 R12, R13, 0x4, R4 ;  /* 0x000000040d0c7825 */ /* 0x000fc800078e0004 */
[C---:B------:R-:W-:Y:S01]  /*2cc0*/  VIADD R25, R15.reuse, 0x200 ;  /* 0x000002000f197836 */ /* 0x040fe20000000000 */
[----:B------:R1:W3:Y:S01]  /*2cd0*/  LDG.E R17, desc[UR6][R12.64] ;  /* 0x000000060c117981 */ /* 0x0002e2000c1e1900 */
[C---:B------:R-:W-:Y:S02]  /*2ce0*/  VIADD R21, R15.reuse, 0x300 ;  /* 0x000003000f157836 */ /* 0x040fe40000000000 */
[----:B0-----:R-:W-:Y:S02]  /*2cf0*/  VIADD R11, R15, 0x500 ;  /* 0x000005000f0b7836 */ /* 0x001fe40000000000 */
[----:B------:R-:W-:-:S04]  /*2d00*/  IMAD.WIDE.U32 R18, R19, 0x4, R4 ;  /* 0x0000000413127825 */ /* 0x000fc800078e0004 */
[--C-:B------:R-:W-:Y:S02]  /*2d10*/  IMAD.WIDE.U32 R10, R11, 0x4, R4.reuse ;  /* 0x000000040b0a7825 */ /* 0x100fe400078e0004 */
[----:B------:R3:W4:Y:S02]  /*2d20*/  LDG.E R18, desc[UR6][R18.64] ;  /* 0x0000000612127981 */ /* 0x000724000c1e1900 */
[----:B-1----:R-:W-:Y:S02]  /*2d30*/  VIADD R13, R15, 0x600 ;  /* 0x000006000f0d7836 */ /* 0x002fe40000000000 */
[--C-:B------:R-:W-:Y:S01]  /*2d40*/  IMAD.WIDE.U32 R24, R25, 0x4, R4.reuse ;  /* 0x0000000419187825 */ /* 0x100fe200078e0004 */
[----:B------:R0:W5:Y:S03]  /*2d50*/  LDG.E R10, desc[UR6][R10.64] ;  /* 0x000000060a0a7981 */ /* 0x000166000c1e1900 */
[----:B------:R-:W-:Y:S01]  /*2d60*/  IMAD.WIDE.U32 R12, R13, 0x4, R4 ;  /* 0x000000040d0c7825 */ /* 0x000fe200078e0004 */
[----:B------:R-:W5:Y:S03]  /*2d70*/  LDG.E R7, desc[UR6][R24.64] ;  /* 0x0000000618077981 */ /* 0x000f66000c1e1900 */
[----:B------:R-:W-:-:S02]  /*2d80*/  VIADD R15, R15, 0x700 ;  /* 0x000007000f0f7836 */ /* 0x000fc40000000000 */
[--C-:B------:R-:W-:Y:S01]  /*2d90*/  IMAD.WIDE.U32 R20, R21, 0x4, R4.reuse ;  /* 0x0000000415147825 */ /* 0x100fe200078e0004 */
[----:B------:R-:W5:Y:S03]  /*2da0*/  LDG.E R12, desc[UR6][R12.64] ;  /* 0x000000060c0c7981 */ /* 0x000f66000c1e1900 */
[----:B------:R-:W-:Y:S02]  /*2db0*/  IMAD.WIDE.U32 R14, R15, 0x4, R4 ;  /* 0x000000040f0e7825 */ /* 0x000fe400078e0004 */
[----:B------:R-:W5:Y:S04]  /*2dc0*/  LDG.E R20, desc[UR6][R20.64] ;  /* 0x0000000614147981 */ /* 0x000f68000c1e1900 */
[----:B------:R4:W5:Y:S01]  /*2dd0*/  LDG.E R14, desc[UR6][R14.64] ;  /* 0x000000060e0e7981 */ /* 0x000962000c1e1900 */
[----:B------:R-:W-:Y:S01]  /*2de0*/  VIADD R16, R16, 0x800 ;  /* 0x0000080010107836 */ /* 0x000fe20000000000 */
[----:B--2---:R-:W-:-:S02]  /*2df0*/  IABS R8, R8 ;  /* 0x0000000800087213 */ /* 0x004fc40000000000 */
[----:B---3--:R-:W-:Y:S02]  /*2e00*/  IABS R19, R17 ;  /* 0x0000001100137213 */ /* 0x008fe40000000000 */
[----:B------:R-:W-:-:S04]  /*2e10*/  I2FP.F32.S32 R17, R8 ;  /* 0x0000000800117245 */ /* 0x000fc80000201400 */
[----:B0-----:R5:W-:Y:S01]  /*2e20*/  F2I.TRUNC.NTZ R11, R17 ;  /* 0x00000011000b7305 */ /* 0x001be2000020f100 */
[----:B------:R-:W-:Y:S01]  /*2e30*/  IMAD.MOV.U32 R8, RZ, RZ, R19 ;  /* 0x000000ffff087224 */ /* 0x000fe200078e0013 */
[----:B----4-:R-:W-:Y:S02]  /*2e40*/  IABS R15, R18 ;  /* 0x00000012000f7213 */ /* 0x010fe40000000000 */
[----:B-----5:R-:W-:Y:S02]  /*2e50*/  IABS R17, R10 ;  /* 0x0000000a00117213 */ /* 0x020fe40000000000 */
[----:B------:R-:W-:Y:S02]  /*2e60*/  I2FP.F32.S32 R10, R15 ;  /* 0x0000000f000a7245 */ /* 0x000fe40000201400 */
[----:B------:R-:W-:Y:S01]  /*2e70*/  IABS R19, R7 ;  /* 0x0000000700137213 */ /* 0x000fe20000000000 */
[----:B------:R-:W-:Y:S01]  /*2e80*/  IMAD.MOV.U32 R15, RZ, RZ, R17 ;  /* 0x000000ffff0f7224 */ /* 0x000fe200078e0011 */
[----:B------:R-:W-:-:S02]  /*2e90*/  I2FP.F32.S32 R7, R8 ;  /* 0x0000000800077245 */ /* 0x000fc40000201400 */
[----:B------:R-:W-:Y:S01]  /*2ea0*/  IABS R17, R12 ;  /* 0x0000000c00117213 */ /* 0x000fe20000000000 */
[----:B------:R-:W-:Y:S01]  /*2eb0*/  IMAD.MOV.U32 R8, RZ, RZ, R19 ;  /* 0x000000ffff087224 */ /* 0x000fe200078e0013 */
[----:B------:R-:W-:Y:S02]  /*2ec0*/  I2FP.F32.S32 R12, R15 ;  /* 0x0000000f000c7245 */ /* 0x000fe40000201400 */
[----:B------:R-:W-:Y:S01]  /*2ed0*/  IABS R13, R20 ;  /* 0x00000014000d7213 */ /* 0x000fe20000000000 */
[----:B------:R-:W-:Y:S01]  /*2ee0*/  IMAD.MOV.U32 R15, RZ, RZ, R17 ;  /* 0x000000ffff0f7224 */ /* 0x000fe200078e0011 */
[----:B------:R-:W-:Y:S02]  /*2ef0*/  I2FP.F32.S32 R8, R8 ;  /* 0x0000000800087245 */ /* 0x000fe40000201400 */
[----:B------:R-:W-:Y:S02]  /*2f00*/  IABS R17, R14 ;  /* 0x0000000e00117213 */ /* 0x000fe40000000000 */
[----:B------:R-:W-:Y:S01]  /*2f10*/  I2FP.F32.S32 R13, R13 ;  /* 0x0000000d000d7245 */ /* 0x000fe20000201400 */
[----:B------:R-:W0:Y:S01]  /*2f20*/  F2I.TRUNC.NTZ R7, R7 ;  /* 0x0000000700077305 */ /* 0x000e22000020f100 */
[----:B------:R-:W-:Y:S01]  /*2f30*/  I2FP.F32.S32 R14, R15 ;  /* 0x0000000f000e7245 */ /* 0x000fe20000201400 */
[----:B------:R-:W-:-:S06]  /*2f40*/  IMAD.MOV.U32 R15, RZ, RZ, R17 ;  /* 0x000000ffff0f7224 */ /* 0x000fcc00078e0011 */
        /* <DEDUP_REMOVED lines=11> */
.L_x_199:
[----:B------:R-:W-:Y:S05]  /*3000*/  BSYNC.RECONVERGENT B2 ;  /* 0x0000000000027941 */ /* 0x000fea0003800200 */
.L_x_198:
[----:B------:R-:W-:Y:S05]  /*3010*/  @!P1 BRA `(.L_x_193) ;  /* 0x0000000000c09947 */ /* 0x000fea0003800000 */
[----:B------:R-:W-:Y:S01]  /*3020*/  ISETP.GE.U32.AND P0, PT, R22, 0x4, PT ;  /* 0x000000041600780c */ /* 0x000fe20003f06070 */
[----:B------:R-:W-:Y:S01]  /*3030*/  BSSY.RECONVERGENT B2, `(.L_x_200) ;  /* 0x000001e000027945 */ /* 0x000fe20003800200 */
[----:B------:R-:W-:-:S11]  /*3040*/  LOP3.LUT P1, RZ, R6, 0x3, RZ, 0xc0, !PT ;  /* 0x0000000306ff7812 */ /* 0x000fd6000782c0ff */
[----:B------:R-:W-:Y:S05]  /*3050*/  @!P0 BRA `(.L_x_201) ;  /* 0x00000000006c8947 */ /* 0x000fea0003800000 */
[----:B------:R-:W-:-:S04]  /*3060*/  IMAD.IADD R13, R16, 0x1, R9 ;  /* 0x00000001100d7824 */ /* 0x000fc800078e0209 */
[C---:B------:R-:W-:Y:S02]  /*3070*/  VIADD R9, R13.reuse, 0x100 ;  /* 0x000001000d097836 */ /* 0x040fe40000000000 */
[----:B------:R-:W-:-:S04]  /*3080*/  IMAD.WIDE.U32 R6, R13, 0x4, R4 ;  /* 0x000000040d067825 */ /* 0x000fc800078e0004 */
[----:B------:R-:W-:Y:S02]  /*3090*/  VIADD R11, R13, 0x200 ;  /* 0x000002000d0b7836 */ /* 0x000fe40000000000 */
[--C-:B------:R-:W-:Y:S01]  /*30a0*/  IMAD.WIDE.U32 R8, R9, 0x4, R4.reuse ;  /* 0x0000000409087825 */ /* 0x100fe200078e0004 */
[----:B------:R-:W2:Y:S03]  /*30b0*/  LDG.E R6, desc[UR6][R6.64] ;  /* 0x0000000606067981 */ /* 0x000ea6000c1e1900 */
        /* <DEDUP_REMOVED lines=10> */
[----:B------:R-:W-:Y:S02]  /*3160*/  F2I.TRUNC.NTZ R7, R14 ;  /* 0x0000000e00077305 */ /* 0x000fe4000020f100 */
[----:B------:R-:W-:Y:S02]  /*3170*/  I2FP.F32.S32 R6, R6 ;  /* 0x0000000600067245 */ /* 0x000fe40000201400 */
[----:B----4-:R-:W-:Y:S02]  /*3180*/  IABS R8, R10 ;  /* 0x0000000a00087213 */ /* 0x010fe40000000000 */
[----:B-----5:R-:W-:-:S02]  /*3190*/  IABS R9, R12 ;  /* 0x0000000c00097213 */ /* 0x020fc40000000000 */
[----:B------:R-:W0:Y:S01]  /*31a0*/  F2I.TRUNC.NTZ R6, R6 ;  /* 0x0000000600067305 */ /* 0x000e22000020f100 */
[----:B------:R-:W-:Y:S02]  /*31b0*/  I2FP.F32.S32 R8, R8 ;  /* 0x0000000800087245 */ /* 0x000fe40000201400 */
[----:B------:R-:W-:-:S05]  /*31c0*/  I2FP.F32.S32 R9, R9 ;  /* 0x0000000900097245 */ /* 0x000fca0000201400 */
[----:B------:R-:W-:Y:S01]  /*31d0*/  F2I.TRUNC.NTZ R8, R8 ;  /* 0x0000000800087305 */ /* 0x000fe2000020f100 */
[----:B0-----:R-:W-:-:S07]  /*31e0*/  VIMNMX3 R7, R26, R7, R6, !PT ;  /* 0x000000071a07720f */ /* 0x001fce0007800106 */
[----:B------:R-:W0:Y:S02]  /*31f0*/  F2I.TRUNC.NTZ R9, R9 ;  /* 0x0000000900097305 */ /* 0x000e24000020f100 */
[----:B0-----:R-:W-:-:S07]  /*3200*/  VIMNMX3 R26, R7, R8, R9, !PT ;  /* 0x00000008071a720f */ /* 0x001fce0007800109 */
.L_x_201:
[----:B------:R-:W-:Y:S05]  /*3210*/  BSYNC.RECONVERGENT B2 ;  /* 0x0000000000027941 */ /* 0x000fea0003800200 */
.L_x_200:
[----:B------:R-:W-:Y:S05]  /*3220*/  @!P1 BRA `(.L_x_193) ;  /* 0x00000000003c9947 */ /* 0x000fea0003800000 */
[----:B------:R-:W-:Y:S01]  /*3230*/  LOP3.LUT R2, R2, 0xffff, RZ, 0xc0, !PT ;  /* 0x0000ffff02027812 */ /* 0x000fe200078ec0ff */
[----:B------:R-:W-:-:S03]  /*3240*/  IMAD.IADD R9, R16, 0x1, R0 ;  /* 0x0000000110097824 */ /* 0x000fc600078e0200 */
[----:B------:R-:W-:-:S04]  /*3250*/  LEA.HI R2, R2, 0x1, RZ, 0x18 ;  /* 0x0000000102027811 */ /* 0x000fc800078fc0ff */
[----:B------:R-:W-:-:S05]  /*3260*/  LOP3.LUT R2, R2, 0x3, RZ, 0xc0, !PT ;  /* 0x0000000302027812 */ /* 0x000fca00078ec0ff */
[----:B------:R-:W-:-:S07]  /*3270*/  IMAD.MOV R2, RZ, RZ, -R2 ;  /* 0x000000ffff027224 */ /* 0x000fce00078e0a02 */
.L_x_202:
[----:B------:R-:W-:-:S06]  /*3280*/  IMAD.WIDE.U32 R6, R9, 0x4, R4 ;  /* 0x0000000409067825 */ /* 0x000fcc00078e0004 */
        /* <DEDUP_REMOVED lines=9> */
.L_x_193:
[----:B------:R-:W-:Y:S05]  /*3320*/  BSYNC.RECONVERGENT B1 ;  /* 0x0000000000017941 */ /* 0x000fea0003800200 */
.L_x_190:
        /* <DEDUP_REMOVED lines=33> */
[----:B--2---:R-:W-:Y:S04]  /*3540*/  LDS R0, [UR4+0xc] ;  /* 0x00000c04ff007984 */ /* 0x004fe80008000800 */
[----:B------:R-:W0:Y:S04]  /*3550*/  LDS.128 R4, [UR4+0x10] ;  /* 0x00001004ff047984 */ /* 0x000e280008000c00 */
[----:B------:R-:W1:Y:S01]  /*3560*/  LDS.64 R10, [UR4+0x20] ;  /* 0x00002004ff0a7984 */ /* 0x000e620008000a00 */
[----:B0-----:R-:W-:-:S04]  /*3570*/  VIMNMX3 R0, R9, R0, R4, !PT ;  /* 0x000000000900720f */ /* 0x001fc80007800104 */
[----:B------:R-:W-:-:S04]  /*3580*/  VIMNMX3 R0, R0, R5, R6, !PT ;  /* 0x000000050000720f */ /* 0x000fc80007800106 */
[----:B-1----:R-:W-:-:S04]  /*3590*/  VIMNMX3 R0, R0, R7, R10, !PT ;  /* 0x000000070000720f */ /* 0x002fc8000780010a */
[----:B------:R-:W-:-:S07]  /*35a0*/  VIMNMX R9, PT, PT, R0, R11, !PT ;  /* 0x0000000b00097248 */ /* 0x000fce0007fe0100 */
.L_x_189:
[----:B------:R-:W-:Y:S05]  /*35b0*/  BSYNC.RECONVERGENT B0 ;  /* 0x0000000000007941 */ /* 0x000fea0003800200 */
.L_x_173:
[----:B------:R-:W-:Y:S05]  /*35c0*/  @P0 EXIT ;  /* 0x000000000000094d */ /* 0x000fea0003800000 */
[----:B-12---:R-:W1:Y:S02]  /*35d0*/  LDC.64 R4, c[0x0][0x388] ;  /* 0x0000e200ff047b82 */ /* 0x006e640000000a00 */
[----:B-1----:R-:W-:-:S05]  /*35e0*/  IMAD.WIDE.U32 R2, R3, 0x4, R4 ;  /* 0x0000000403027825 */ /* 0x002fca00078e0004 */
[----:B------:R-:W-:Y:S01]  /*35f0*/  STG.E desc[UR6][R2.64], R9 ;  /* 0x0000000902007986 */ /* 0x000fe2000c101906 */
[----:B------:R-:W-:Y:S05]  /*3600*/  EXIT ;  /* 0x000000000000794d */ /* 0x000fea0003800000 */
.L_x_203:
        /* <DEDUP_REMOVED lines=15> */
.L_x_255:


//--------------------- .text._ZN3cub18CUB_300001_SM_10006detail6reduce28DeviceReduceSingleTileKernelINS2_10policy_hubIijN4cuda3__47maximumIiEEE10Policy1000EN6thrust24THRUST_300001_SM_1000_NS10device_ptrIiEEPfjS8_fi8AbsValueEEvT0_T1_T2_T3_T4_T6_ --------------------------
	.section	.text._ZN3cub18CUB_300001_SM_10006detail6reduce28DeviceReduceSingleTileKernelINS2_10policy_hubIijN4cuda3__47maximumIiEEE10Policy1000EN6thrust24THRUST_300001_SM_1000_NS10device_ptrIiEEPfjS8_fi8AbsValueEEvT0_T1_T2_T3_T4_T6_,"ax",@progbits
	.align	128
        .global         _ZN3cub18CUB_300001_SM_10006detail6reduce28DeviceReduceSingleTileKernelINS2_10policy_hubIijN4cuda3__47maximumIiEEE10Policy1000EN6thrust24THRUST_300001_SM_1000_NS10device_ptrIiEEPfjS8_fi8AbsValueEEvT0_T1_T2_T3_T4_T6_
        .type           _ZN3cub18CUB_300001_SM_10006detail6reduce28DeviceReduceSingleTileKernelINS2_10policy_hubIijN4cuda3__47maximumIiEEE10Policy1000EN6thrust24THRUST_300001_SM_1000_NS10device_ptrIiEEPfjS8_fi8AbsValueEEvT0_T1_T2_T3_T4_T6_,@function
        .size           _ZN3cub18CUB_300001_SM_10006detail6reduce28DeviceReduceSingleTileKernelINS2_10policy_hubIijN4cuda3__47maximumIiEEE10Policy1000EN6thrust24THRUST_300001_SM_1000_NS10device_ptrIiEEPfjS8_fi8AbsValueEEvT0_T1_T2_T3_T4_T6_,(.L_x_256 - _ZN3cub18CUB_300001_SM_10006detail6reduce28DeviceReduceSingleTileKernelINS2_10policy_hubIijN4cuda3__47maximumIiEEE10Policy1000EN6thrust24THRUST_300001_SM_1000_NS10device_ptrIiEEPfjS8_fi8AbsValueEEvT0_T1_T2_T3_T4_T6_)
        .other          _ZN3cub18CUB_300001_SM_10006detail6reduce28DeviceReduceSingleTileKernelINS2_10policy_hubIijN4cuda3__47maximumIiEEE10Policy1000EN6thrust24THRUST_300001_SM_1000_NS10device_ptrIiEEPfjS8_fi8AbsValueEEvT0_T1_T2_T3_T4_T6_,@"STO_CUDA_ENTRY STV_DEFAULT"
_ZN3cub18CUB_300001_SM_10006detail6reduce28DeviceReduceSingleTileKernelINS2_10policy_hubIijN4cuda3__47maximumIiEEE10Policy1000EN6thrust24THRUST_300001_SM_1000_NS10device_ptrIiEEPfjS8_fi8AbsValueEEvT0_T1_T2_T3_T4_T6_:
.text._ZN3cub18CUB_300001_SM_10006detail6reduce28DeviceReduceSingleTileKernelINS2_10policy_hubIijN4cuda3__47maximumIiEEE10Policy1000EN6thrust24THRUST_300001_SM_1000_NS10device_ptrIiEEPfjS8_fi8AbsValueEEvT0_T1_T2_T3_T4_T6_:
        /* <DEDUP_REMOVED lines=13> */
.L_x_204:
[----:B------:R-:W-:Y:S01]  /*00d0*/  ISETP.GT.U32.AND P0, PT, R4, 0xfff, PT ;  /* 0x00000fff0400780c */ /* 0x000fe20003f04070 */
[----:B------:R-:W-:-:S12]  /*00e0*/  BSSY.RECONVERGENT B0, `(.L_x_205) ;  /* 0x0000313000007945 */ /* 0x000fd80003800200 */
        /* <DEDUP_REMOVED lines=14> */
.L_x_208:
[----:B------:R-:W-:Y:S05]  /*01d0*/  BSYNC.RECONVERGENT B1 ;  /* 0x0000000000017941 */ /* 0x000fea0003800200 */
.L_x_207:
        /* <DEDUP_REMOVED lines=17> */
.L_x_213:
        /* <DEDUP_REMOVED lines=62> */
[----:B------:R-:W-:Y:S02]  /*06d0*/  IABS R12, R12 ;  /* 0x0000000c000c7213 */ /* 0x000fe40000000000 */
[----:B0-----:R-:W-:-:S05]  /*06e0*/  VIMNMX3 R15, R6, R15, R16, !PT ;  /* 0x0000000f060f720f */ /* 0x001fca0007800110 */
[----:B------:R-:W0:Y:S01]  /*06f0*/  F2I.TRUNC.NTZ R22, R22 ;  /* 0x0000001600167305 */ /* 0x000e22000020f100 */
[----:B------:R-:W-:Y:S01]  /*0700*/  I2FP.F32.S32 R6, R13 ;  /* 0x0000000d00067245 */ /* 0x000fe20000201400 */
[----:B------:R-:W-:Y:S01]  /*0710*/  IMAD.MOV.U32 R13, RZ, RZ, R14 ;  /* 0x000000ffff0d7224 */ /* 0x000fe200078e000e */
[----:B------:R-:W-:Y:S02]  /*0720*/  I2FP.F32.S32 R11, R11 ;  /* 0x0000000b000b7245 */ /* 0x000fe40000201400 */
[----:B------:R-:W-:-:S03]  /*0730*/  I2FP.F32.S32 R12, R12 ;  /* 0x0000000c000c7245 */ /* 0x000fc60000201400 */
[----:B------:R-:W-:Y:S01]  /*0740*/  F2I.TRUNC.NTZ R23, R23 ;  /* 0x0000001700177305 */ /* 0x000fe2000020f100 */
[----:B-1----:R-:W-:-:S07]  /*0750*/  VIMNMX3 R15, R15, R17, R18, !PT ;  /* 0x000000110f0f720f */ /* 0x002fce0007800112 */
[----:B------:R-:W1:Y:S01]  /*0760*/  F2I.TRUNC.NTZ R26, R26 ;  /* 0x0000001a001a7305 */ /* 0x000e62000020f100 */
[----:B------:R-:W-:Y:S02]  /*0770*/  I2FP.F32.S32 R13, R13 ;  /* 0x0000000d000d7245 */ /* 0x000fe40000201400 */
[----:B--2---:R-:W-:-:S05]  /*0780*/  VIMNMX3 R15, R15, R19, R20, !PT ;  /* 0x000000130f0f720f */ /* 0x004fca0007800114 */
        /* <DEDUP_REMOVED lines=12> */
.L_x_212:
[----:B------:R-:W-:Y:S05]  /*0850*/  BSYNC.RECONVERGENT B2 ;  /* 0x0000000000027941 */ /* 0x000fea0003800200 */
.L_x_211:
[----:B------:R-:W-:Y:S05]  /*0860*/  @!P1 BRA `(.L_x_210) ;  /* 0x0000000400789947 */ /* 0x000fea0003800000 */
[----:B------:R-:W-:Y:S01]  /*0870*/  ISETP.GE.U32.AND P0, PT, R24, 0x8, PT ;  /* 0x000000081800780c */ /* 0x000fe20003f06070 */
[----:B------:R-:W-:Y:S01]  /*0880*/  BSSY.RECONVERGENT B2, `(.L_x_214) ;  /* 0x0000030000027945 */ /* 0x000fe20003800200 */
[----:B------:R-:W-:-:S04]  /*0890*/  LOP3.LUT R16, R0, 0x7, RZ, 0xc0, !PT ;  /* 0x0000000700107812 */ /* 0x000fc800078ec0ff */
[----:B------:R-:W-:-:S07]  /*08a0*/  ISETP.NE.AND P1, PT, R16, RZ, PT ;  /* 0x000000ff1000720c */ /* 0x000fce0003f25270 */
[----:B------:R-:W-:Y:S06]  /*08b0*/  @!P0 BRA `(.L_x_215) ;  /* 0x0000000000b08947 */ /* 0x000fec0003800000 */
[----:B------:R-:W1:Y:S02]  /*08c0*/  LDC.64 R2, c[0x0][0x380] ;  /* 0x0000e000ff027b82 */ /* 0x000e640000000a00 */
        /* <DEDUP_REMOVED lines=19> */
[----:B------:R-:W-:Y:S01]  /*0a00*/  I2FP.F32.S32 R9, R8 ;  /* 0x0000000800097245 */ /* 0x000fe20000201400 */
[----:B------:R-:W-:Y:S01]  /*0a10*/  IMAD.MOV.U32 R8, RZ, RZ, R17 ;  /* 0x000000ffff087224 */ /* 0x000fe200078e0011 */
[----:B------:R-:W-:Y:S01]  /*0a20*/  I2FP.F32.S32 R10, R13 ;  /* 0x0000000d000a7245 */ /* 0x000fe20000201400 */
[----:B------:R-:W-:Y:S01]  /*0a30*/  IMAD.MOV.U32 R13, RZ, RZ, R14 ;  /* 0x000000ffff0d7224 */ /* 0x000fe200078e000e */
[----:B------:R-:W-:Y:S02]  /*0a40*/  IABS R14, R3 ;  /* 0x00000003000e7213 */ /* 0x000fe40000000000 */
[----:B------:R-:W-:Y:S02]  /*0a50*/  I2FP.F32.S32 R8, R8 ;  /* 0x0000000800087245 */ /* 0x000fe40000201400 */
[----:B------:R-:W-:Y:S01]  /*0a60*/  I2FP.F32.S32 R3, R13 ;  /* 0x0000000d00037245 */ /* 0x000fe20000201400 */
[----:B------:R-:W-:Y:S01]  /*0a70*/  IMAD.MOV.U32 R13, RZ, RZ, R14 ;  /* 0x000000ffff0d7224 */ /* 0x000fe200078e000e */
[----:B------:R-:W-:Y:S01]  /*0a80*/  IABS R14, R2 ;  /* 0x00000002000e7213 */ /* 0x000fe20000000000 */
[----:B------:R-:W-:Y:S03]  /*0a90*/  F2I.TRUNC.NTZ R9, R9 ;  /* 0x0000000900097305 */ /* 0x000fe6000020f100 */
[----:B------:R-:W-:Y:S01]  /*0aa0*/  I2FP.F32.S32 R2, R13 ;  /* 0x0000000d00027245 */ /* 0x000fe20000201400 */
[----:B------:R-:W-:-:S04]  /*0ab0*/  IMAD.MOV.U32 R13, RZ, RZ, R14 ;  /* 0x000000ffff0d7224 */ /* 0x000fc800078e000e */
        /* <DEDUP_REMOVED lines=12> */
.L_x_215:
[----:B------:R-:W-:Y:S05]  /*0b80*/  BSYNC.RECONVERGENT B2 ;  /* 0x0000000000027941 */ /* 0x000fea0003800200 */
.L_x_214:
        /* <DEDUP_REMOVED lines=27> */
.L_x_217:
[----:B------:R-:W-:Y:S05]  /*0d40*/  BSYNC.RECONVERGENT B2 ;  /* 0x0000000000027941 */ /* 0x000fea0003800200 */
.L_x_216:
[----:B------:R-:W-:Y:S05]  /*0d50*/  @!P1 BRA `(.L_x_210) ;  /* 0x00000000003c9947 */ /* 0x000fea0003800000 */
[----:B------:R-:W1:Y:S01]  /*0d60*/  LDC.64 R2, c[0x0][0x380] ;  /* 0x0000e000ff027b82 */ /* 0x000e620000000a00 */
[----:B------:R-:W-:Y:S02]  /*0d70*/  IMAD.MOV R0, RZ, RZ, -R0 ;  /* 0x000000ffff007224 */ /* 0x000fe400078e0a00 */
[----:B-1----:R-:W-:-:S04]  /*0d80*/  IMAD.WIDE.U32 R2, R7, 0x4, R2 ;  /* 0x0000000407027825 */ /* 0x002fc800078e0002 */
[----:B------:R-:W-:-:S07]  /*0d90*/  IMAD.MOV.U32 R8, RZ, RZ, R2 ;  /* 0x000000ffff087224 */ /* 0x000fce00078e0002 */
.L_x_218:
[----:B------:R-:W-:-:S06]  /*0da0*/  IMAD.MOV.U32 R2, RZ, RZ, R8 ;  /* 0x000000ffff027224 */ /* 0x000fcc00078e0008 */
[----:B------:R1:W2:Y:S01]  /*0db0*/  LDG.E R2, desc[UR6][R2.64] ;  /* 0x0000000602027981 */ /* 0x0002a2000c1e1900 */
[----:B------:R-:W-:Y:S01]  /*0dc0*/  VIADD R0, R0, 0x1 ;  /* 0x0000000100007836 */ /* 0x000fe20000000000 */
[----:B------:R-:W-:-:S04]  /*0dd0*/  IADD3 R8, P1, PT, R8, 0x400, RZ ;  /* 0x0000040008087810 */ /* 0x000fc80007f3e0ff */
[----:B------:R-:W-:Y:S01]  /*0de0*/  ISETP.NE.AND P0, PT, R0, RZ, PT ;  /* 0x000000ff0000720c */ /* 0x000fe20003f05270 */
[----:B-1----:R-:W-:Y:S01]  /*0df0*/  IMAD.X R3, RZ, RZ, R3, P1 ;  /* 0x000000ffff037224 */ /* 0x002fe200008e0603 */
[----:B--2---:R-:W-:-:S04]  /*0e00*/  IABS R7, R2 ;  /* 0x0000000200077213 */ /* 0x004fc80000000000 */
[----:B------:R-:W-:-:S06]  /*0e10*/  I2FP.F32.S32 R7, R7 ;  /* 0x0000000700077245 */ /* 0x000fcc0000201400 */
[----:B------:R-:W0:Y:S02]  /*0e20*/  F2I.TRUNC.NTZ R7, R7 ;  /* 0x0000000700077305 */ /* 0x000e24000020f100 */
[----:B0-----:R-:W-:Y:S01]  /*0e30*/  VIMNMX R6, PT, PT, R7, R6, !PT ;  /* 0x0000000607067248 */ /* 0x001fe20007fe0100 */
[----:B------:R-:W-:Y:S06]  /*0e40*/  @P0 BRA `(.L_x_218) ;  /* 0xfffffffc00d40947 */ /* 0x000fec000383ffff */
.L_x_210:
[----:B------:R-:W-:Y:S05]  /*0e50*/  BSYNC.RECONVERGENT B1 ;  /* 0x0000000000017941 */ /* 0x000fea0003800200 */
.L_x_209:
[----:B------:R-:W-:Y:S01]  /*0e60*/  ISETP.GE.U32.AND P0, PT, R4, 0x100, PT ;  /* 0x000001000400780c */ /* 0x000fe20003f06070 */
[----:B0-----:R-:W-:-:S12]  /*0e70*/  IMAD.MOV.U32 R9, RZ, RZ, R6 ;  /* 0x000000ffff097224 */ /* 0x001fd800078e0006 */
[----:B------:R-:W-:Y:S05]  /*0e80*/  @!P0 BRA `(.L_x_219) ;  /* 0x0000000000a08947 */ /* 0x000fea0003800000 */
[----:B------:R-:W0:Y:S01]  /*0e90*/  S2R R6, SR_LANEID ;  /* 0x0000000000067919 */ /* 0x000e220000000000 */
[----:B------:R-:W1:Y:S02]  /*0ea0*/  SHFL.DOWN PT, R0, R9, 0x1, 0x1f ;  /* 0x08201f0009007f89 */ /* 0x000e6400000e0000 */
[----:B-1----:R-:W-:Y:S02]  /*0eb0*/  VIMNMX R0, PT, PT, R0, R9, !PT ;  /* 0x0000000900007248 */ /* 0x002fe40007fe0100 */
[C---:B0-----:R-:W-:Y:S02]  /*0ec0*/  ISETP.GT.AND P0, PT, R6.reuse, 0x1e, PT ;  /* 0x0000001e0600780c */ /* 0x041fe40003f04270 */
[C---:B------:R-:W-:Y:S02]  /*0ed0*/  ISETP.NE.AND P1, PT, R6.reuse, RZ, PT ;  /* 0x000000ff0600720c */ /* 0x040fe40003f25270 */
        /* <DEDUP_REMOVED lines=35> */
.L_x_219:
[----:B------:R-:W0:Y:S01]  /*1110*/  S2R R11, SR_LANEID ;  /* 0x00000000000b7919 */ /* 0x000e220000000000 */
[----:B------:R-:W-:-:S04]  /*1120*/  LOP3.LUT R0, R5, 0x3e0, RZ, 0xc0, !PT ;  /* 0x000003e005007812 */ /* 0x000fc800078ec0ff */
        /* <DEDUP_REMOVED lines=43> */
[----:B------:R-:W0:Y:S04]  /*13e0*/  LDS R0, [UR4+0xc] ;  /* 0x00000c04ff007984 */ /* 0x000e280008000800 */
[----:B------:R-:W1:Y:S04]  /*13f0*/  LDS.128 R8, [UR4+0x10] ;  /* 0x00001004ff087984 */ /* 0x000e680008000c00 */
[----:B------:R-:W2:Y:S01]  /*1400*/  LDS.64 R2, [UR4+0x20] ;  /* 0x00002004ff027984 */ /* 0x000ea20008000a00 */
[----:B0-----:R-:W-:Y:S02]  /*1410*/  @P2 VIMNMX R7, PT, PT, R7, R0, !PT ;  /* 0x0000000007072248 */ /* 0x001fe40007fe0100 */
[----:B------:R-:W-:-:S02]  /*1420*/  ISETP.GT.U32.AND P2, PT, R4, 0xa0, PT ;  /* 0x000000a00400780c */ /* 0x000fc40003f44070 */
[----:B-1----:R-:W-:Y:S02]  /*1430*/  @P4 VIMNMX R7, PT, PT, R7, R8, !PT ;  /* 0x0000000807074248 */ /* 0x002fe40007fe0100 */
        /* <DEDUP_REMOVED lines=8> */
.L_x_206:
[----:B------:R-:W0:Y:S01]  /*14c0*/  S2R R0, SR_TID.X ;  /* 0x0000000000007919 */ /* 0x000e220000002100 */
[----:B------:R-:W1:Y:S02]  /*14d0*/  LDCU.64 UR4, c[0x0][0x380] ;  /* 0x00007000ff0477ac */ /* 0x000e640008000a00 */
[----:B-1----:R-:W-:Y:S02]  /*14e0*/  IMAD.U32 R14, RZ, RZ, UR4 ;  /* 0x00000004ff0e7e24 */ /* 0x002fe4000f8e00ff */
[----:B------:R-:W-:Y:S02]  /*14f0*/  IMAD.U32 R15, RZ, RZ, UR5 ;  /* 0x00000005ff0f7e24 */ /* 0x000fe4000f8e00ff */
        /* <DEDUP_REMOVED lines=17> */
[----:B------:R-:W-:Y:S01]  /*1610*/  UMOV UR4, 0x1000 ;  /* 0x0000100000047882 */ /* 0x000fe20000000000 */
[----:B--2---:R-:W-:-:S02]  /*1620*/  IABS R7, R21 ;  /* 0x0000001500077213 */ /* 0x004fc40000000000 */
[----:B---3--:R-:W-:Y:S02]  /*1630*/  IABS R20, R20 ;  /* 0x0000001400147213 */ /* 0x008fe40000000000 */
[----:B----4-:R-:W-:Y:S02]  /*1640*/  IABS R21, R18 ;  /* 0x0000001200157213 */ /* 0x010fe40000000000 */
[----:B------:R-:W-:-:S03]  /*1650*/  I2FP.F32.S32 R18, R20 ;  /* 0x0000001400127245 */ /* 0x000fc60000201400 */
[----:B------:R-:W-:Y:S01]  /*1660*/  IMAD.MOV.U32 R20, RZ, RZ, R21 ;  /* 0x000000ffff147224 */ /* 0x000fe200078e0015 */
[----:B-----5:R-:W-:Y:S02]  /*1670*/  IABS R21, R19 ;  /* 0x0000001300157213 */ /* 0x020fe40000000000 */
[----:B------:R-:W-:Y:S02]  /*1680*/  IABS R17, R17 ;  /* 0x0000001100117213 */ /* 0x000fe40000000000 */
[----:B------:R-:W-:Y:S01]  /*1690*/  I2FP.F32.S32 R19, R20 ;  /* 0x0000001400137245 */ /* 0x000fe20000201400 */
[----:B------:R-:W-:Y:S01]  /*16a0*/  IMAD.MOV.U32 R20, RZ, RZ, R21 ;  /* 0x000000ffff147224 */ /* 0x000fe200078e0015 */
        /* <DEDUP_REMOVED lines=15> */
[----:B------:R-:W-:Y:S02]  /*17a0*/  IABS R8, R8 ;  /* 0x0000000800087213 */ /* 0x000fe40000000000 */
[----:B------:R-:W-:Y:S02]  /*17b0*/  IABS R9, R9 ;  /* 0x0000000900097213 */ /* 0x000fe40000000000 */
[----:B------:R-:W-:Y:S02]  /*17c0*/  IABS R22, R3 ;  /* 0x0000000300167213 */ /* 0x000fe40000000000 */
[----:B------:R-:W-:Y:S02]  /*17d0*/  I2FP.F32.S32 R3, R17 ;  /* 0x0000001100037245 */ /* 0x000fe40000201400 */
[----:B------:R-:W-:Y:S02]  /*17e0*/  IABS R2, R2 ;  /* 0x0000000200027213 */ /* 0x000fe40000000000 */
[----:B------:R-:W-:-:S02]  /*17f0*/  I2FP.F32.S32 R8, R8 ;  /* 0x0000000800087245 */ /* 0x000fc40000201400 */
[----:B------:R-:W-:Y:S02]  /*1800*/  IABS R17, R10 ;  /* 0x0000000a00117213 */ /* 0x000fe40000000000 */
[----:B------:R-:W-:Y:S02]  /*1810*/  I2FP.F32.S32 R9, R9 ;  /* 0x0000000900097245 */ /* 0x000fe40000201400 */
[----:B------:R-:W-:Y:S02]  /*1820*/  I2FP.F32.S32 R6, R6 ;  /* 0x0000000600067245 */ /* 0x000fe40000201400 */
[----:B------:R-:W-:Y:S02]  /*1830*/  I2FP.F32.S32 R7, R7 ;  /* 0x0000000700077245 */ /* 0x000fe40000201400 */
[----:B------:R-:W-:Y:S02]  /*1840*/  I2FP.F32.S32 R20, R20 ;  /* 0x0000001400147245 */ /* 0x000fe40000201400 */
[----:B------:R-:W-:-:S02]  /*1850*/  I2FP.F32.S32 R22, R22 ;  /* 0x0000001600167245 */ /* 0x000fc40000201400 */
[----:B------:R-:W-:Y:S02]  /*1860*/  I2FP.F32.S32 R10, R2 ;  /* 0x00000002000a7245 */ /* 0x000fe40000201400 */
[----:B------:R-:W-:Y:S01]  /*1870*/  I2FP.F32.S32 R17, R17 ;  /* 0x0000001100117245 */ /* 0x000fe20000201400 */
[----:B------:R-:W-:Y:S01]  /*1880*/  F2I.TRUNC.NTZ R8, R8 ;  /* 0x0000000800087305 */ /* 0x000fe2000020f100 */
[----:B------:R-:W-:-:S07]  /*1890*/  VIADD R2, R4, 0xfffff000 ;  /* 0xfffff00004027836 */ /* 0x000fce0000000000 */
        /* <DEDUP_REMOVED lines=13> */
[----:B------:R-:W4:Y:S01]  /*1970*/  F2I.TRUNC.NTZ R10, R10 ;  /* 0x0000000a000a7305 */ /* 0x000f22000020f100 */
[----:B------:R-:W-:-:S07]  /*1980*/  ISETP.GE.U32.AND P0, PT, R2, 0x1000, PT ;  /* 0x000010000200780c */ /* 0x000fce0003f06070 */
[----:B------:R-:W5:Y:S01]  /*1990*/  F2I.TRUNC.NTZ R17, R17 ;  /* 0x0000001100117305 */ /* 0x000f62000020f100 */
[----:B0-----:R-:W-:Y:S02]  /*19a0*/  VIMNMX3 R8, R8, R9, R5, !PT ;  /* 0x000000090808720f */ /* 0x001fe40007800105 */
[----:B-1----:R-:W-:Y:S02]  /*19b0*/  VIMNMX3 R6, R6, R7, R18, !PT ;  /* 0x000000070606720f */ /* 0x002fe40007800112 */
[----:B--2---:R-:W-:Y:S02]  /*19c0*/  VIMNMX3 R19, R19, R20, R16, !PT ;  /* 0x000000141313720f */ /* 0x004fe40007800110 */
[----:B---3--:R-:W-:Y:S02]  /*19d0*/  VIMNMX3 R11, R13, R12, R11, !PT ;  /* 0x0000000c0d0b720f */ /* 0x008fe4000780010b */
[----:B----4-:R-:W-:Y:S02]  /*19e0*/  VIMNMX3 R3, R3, R22, R10, !PT ;  /* 0x000000160303720f */ /* 0x010fe4000780010a */
[----:B------:R-:W-:-:S02]  /*19f0*/  VIMNMX3 R6, R6, R19, R11, !PT ;  /* 0x000000130606720f */ /* 0x000fc4000780010b */
[----:B-----5:R-:W-:-:S04]  /*1a00*/  VIMNMX3 R3, R8, R3, R17, !PT ;  /* 0x000000030803720f */ /* 0x020fc80007800111 */
[----:B------:R-:W-:Y:S01]  /*1a10*/  VIMNMX R5, PT, PT, R6, R3, !PT ;  /* 0x0000000306057248 */ /* 0x000fe20007fe0100 */
[----:B------:R-:W-:Y:S06]  /*1a20*/  @!P0 BRA `(.L_x_221) ;  /* 0x0000000400808947 */ /* 0x000fec0003800000 */
[----:B------:R-:W0:Y:S01]  /*1a30*/  LDC R4, c[0x0][0x390] ;  /* 0x0000e400ff047b82 */ /* 0x000e220000000800 */
[----:B------:R-:W-:-:S07]  /*1a40*/  UMOV UR4, 0x1000 ;  /* 0x0000100000047882 */ /* 0x000fce0000000000 */
[----:B------:R-:W1:Y:S02]  /*1a50*/  LDC.64 R14, c[0x0][0x380] ;  /* 0x0000e000ff0e7b82 */ /* 0x000e640000000a00 */
.L_x_223:
[----:B------:R-:W-:-:S04]  /*1a60*/  VIADD R7, R0, UR4 ;  /* 0x0000000400077c36 */ /* 0x000fc80008000000 */
        /* <DEDUP_REMOVED lines=63> */
[----:B------:R-:W-:-:S07]  /*1e60*/  I2FP.F32.S32 R22, R22 ;  /* 0x0000001600167245 */ /* 0x000fce0000201400 */
[----:B------:R-:W-:Y:S08]  /*1e70*/  F2I.TRUNC.NTZ R16, R16 ;  /* 0x0000001000107305 */ /* 0x000ff0000020f100 */
[----:B------:R-:W2:Y:S01]  /*1e80*/  F2I.TRUNC.NTZ R17, R17 ;  /* 0x0000001100117305 */ /* 0x000ea2000020f100 */
[----:B-1----:R-:W-:Y:S01]  /*1e90*/  VIMNMX3 R7, R6, R7, R19, !PT ;  /* 0x000000070607720f */ /* 0x002fe20007800113 */
[----:B0-----:R-:W-:-:S06]  /*1ea0*/  VIADD R6, R4, -UR4 ;  /* 0x8000000404067c36 */ /* 0x001fcc0008000000 */
        /* <DEDUP_REMOVED lines=8> */
[----:B------:R-:W3:Y:S08]  /*1f30*/  F2I.TRUNC.NTZ R10, R10 ;  /* 0x0000000a000a7305 */ /* 0x000ef0000020f100 */
[----:B------:R-:W-:Y:S08]  /*1f40*/  F2I.TRUNC.NTZ R13, R13 ;  /* 0x0000000d000d7305 */ /* 0x000ff0000020f100 */
[----:B------:R-:W4:Y:S01]  /*1f50*/  F2I.TRUNC.NTZ R22, R22 ;  /* 0x0000001600167305 */ /* 0x000f22000020f100 */
[----:B------:R-:W-:-:S02]  /*1f60*/  ISETP.GE.U32.AND P0, PT, R6, 0x1000, PT ;  /* 0x000010000600780c */ /* 0x000fc40003f06070 */
[----:B--2---:R-:W-:Y:S02]  /*1f70*/  VIMNMX3 R16, R5, R16, R17, !PT ;  /* 0x000000100510720f */ /* 0x004fe40007800111 */
[----:B0-----:R-:W-:Y:S02]  /*1f80*/  VIMNMX3 R18, R20, R21, R18, !PT ;  /* 0x000000151412720f */ /* 0x001fe40007800112 */
[----:B-1----:R-:W-:Y:S02]  /*1f90*/  VIMNMX3 R3, R12, R11, R3, !PT ;  /* 0x0000000b0c03720f */ /* 0x002fe40007800103 */
[----:B---3--:R-:W-:Y:S02]  /*1fa0*/  VIMNMX3 R8, R8, R9, R10, !PT ;  /* 0x000000090808720f */ /* 0x008fe4000780010a */
[----:B------:R-:W-:Y:S02]  /*1fb0*/  VIMNMX3 R7, R16, R7, R18, !PT ;  /* 0x000000071007720f */ /* 0x000fe40007800112 */
[----:B----4-:R-:W-:-:S04]  /*1fc0*/  VIMNMX R5, PT, PT, R13, R22, !PT ;  /* 0x000000160d057248 */ /* 0x010fc80007fe0100 */
[----:B------:R-:W-:-:S04]  /*1fd0*/  VIMNMX3 R8, R3, R8, R5, !PT ;  /* 0x000000080308720f */ /* 0x000fc80007800105 */
[----:B------:R-:W-:Y:S01]  /*1fe0*/  VIMNMX R5, PT, PT, R7, R8, !PT ;  /* 0x0000000807057248 */ /* 0x000fe20007fe0100 */
[----:B------:R-:W-:Y:S06]  /*1ff0*/  @!P0 BRA `(.L_x_222) ;  /* 0x0000000c00ec8947 */ /* 0x000fec0003800000 */
[----:B------:R-:W-:-:S06]  /*2000*/  UIADD3 UR4, UPT, UPT, UR4, 0x1000, URZ ;  /* 0x0000100004047890 */ /* 0x000fcc000fffe0ff */
[----:B------:R-:W-:-:S13]  /*2010*/  ISETP.LT.U32.AND P0, PT, R2, UR4, PT ;  /* 0x0000000402007c0c */ /* 0x000fda000bf01070 */
[----:B------:R-:W-:Y:S05]  /*2020*/  @!P0 BRA `(.L_x_223) ;  /* 0xfffffff8008c8947 */ /* 0x000fea000383ffff */
.L_x_221:
[----:B------:R-:W-:Y:S01]  /*2030*/  VIADD R3, R4, -UR4 ;  /* 0x8000000404037c36 */ /* 0x000fe20008000000 */
[----:B------:R-:W-:Y:S04]  /*2040*/  BSSY.RECONVERGENT B1, `(.L_x_222) ;  /* 0x00000f6000017945 */ /* 0x000fe80003800200 */
[----:B------:R-:W-:-:S04]  /*2050*/  ISETP.GE.AND P0, PT, R0, R3, PT ;  /* 0x000000030000720c */ /* 0x000fc80003f06270 */
[----:B------:R-:W-:-:S13]  /*2060*/  ISETP.LE.U32.OR P0, PT, R4, UR4, P0 ;  /* 0x0000000404007c0c */ /* 0x000fda0008703470 */
[----:B------:R-:W-:Y:S05]  /*2070*/  @P0 BRA `(.L_x_224) ;  /* 0x0000000c00c80947 */ /* 0x000fea0003800000 */
[----:B------:R-:W-:Y:S01]  /*2080*/  LOP3.LUT R3, RZ, R0, RZ, 0x33, !PT ;  /* 0x00000000ff037212 */ /* 0x000fe200078e33ff */
[----:B------:R-:W-:Y:S01]  /*2090*/  BSSY.RECONVERGENT B2, `(.L_x_225) ;  /* 0x0000082000027945 */ /* 0x000fe20003800200 */
[----:B------:R-:W-:Y:S02]  /*20a0*/  IMAD.MOV.U32 R6, RZ, RZ, R0 ;  /* 0x000000ffff067224 */ /* 0x000fe400078e0000 */
[----:B------:R-:W-:-:S04]  /*20b0*/  IADD3 R3, PT, PT, R4, -UR4, R3 ;  /* 0x8000000404037c10 */ /* 0x000fc8000fffe003 */
[C---:B------:R-:W-:Y:S02]  /*20c0*/  ISETP.GE.U32.AND P0, PT, R3.reuse, 0xf00, PT ;  /* 0x00000f000300780c */ /* 0x040fe40003f06070 */
[----:B------:R-:W-:-:S04]  /*20d0*/  LEA.HI R3, R3, 0x1, RZ, 0x18 ;  /* 0x0000000103037811 */ /* 0x000fc800078fc0ff */
[----:B------:R-:W-:-:S07]  /*20e0*/  LOP3.LUT R4, R3, 0xf, RZ, 0xc0, !PT ;  /* 0x0000000f03047812 */ /* 0x000fce00078ec0ff */
[----:B------:R-:W-:Y:S05]  /*20f0*/  @!P0 BRA `(.L_x_226) ;  /* 0x0000000400ec8947 */ /* 0x000fea0003800000 */
[----:B------:R-:W-:Y:S01]  /*2100*/  LOP3.LUT R10, R3, 0x1fffff0, RZ, 0xc0, !PT ;  /* 0x01fffff0030a7812 */ /* 0x000fe200078ec0ff */
[----:B------:R-:W-:Y:S01]  /*2110*/  BSSY.RECONVERGENT B3, `(.L_x_227) ;  /* 0x0000078000037945 */ /* 0x000fe20003800200 */
[C---:B------:R-:W-:Y:S01]  /*2120*/  LOP3.LUT R6, R0.reuse, 0x800, RZ, 0xfc, !PT ;  /* 0x0000080000067812 */ /* 0x040fe200078efcff */
[----:B------:R-:W-:Y:S02]  /*2130*/  VIADD R2, R0, UR4 ;  /* 0x0000000400027c36 */ /* 0x000fe40008000000 */
[----:B------:R-:W-:-:S07]  /*2140*/  IMAD.MOV R10, RZ, RZ, -R10 ;  /* 0x000000ffff0a7224 */ /* 0x000fce00078e0a0a */
.L_x_228:
[C---:B------:R-:W-:Y:S02]  /*2150*/  VIADD R27, R2.reuse, 0x100 ;  /* 0x00000100021b7836 */ /* 0x040fe40000000000 */
[----:B------:R-:W-:Y:S02]  /*2160*/  VIADD R17, R2, 0x200 ;  /* 0x0000020002117836 */ /* 0x000fe40000000000 */
[----:B------:R-:W-:-:S04]  /*2170*/  IMAD.WIDE.U32 R26, R27, 0x4, R14 ;  /* 0x000000041b1a7825 */ /* 0x000fc800078e000e */
[--C-:B------:R-:W-:Y:S02]  /*2180*/  IMAD.WIDE.U32 R16, R17, 0x4, R14.reuse ;  /* 0x0000000411107825 */ /* 0x100fe400078e000e */
[----:B------:R-:W2:Y:S02]  /*2190*/  LDG.E R26, desc[UR6][R26.64] ;  /* 0x000000061a1a7981 */ /* 0x000ea4000c1e1900 */
[C---:B------:R-:W-:Y:S02]  /*21a0*/  VIADD R19, R2.reuse, 0x300 ;  /* 0x0000030002137836 */ /* 0x040fe40000000000 */
[----:B------:R0:W3:Y:S01]  /*21b0*/  LDG.E R9, desc[UR6][R16.64] ;  /* 0x0000000610097981 */ /* 0x0000e2000c1e1900 */
[----:B------:R-:W-:-:S04]  /*21c0*/  IMAD.WIDE.U32 R28, R2, 0x4, R14 ;  /* 0x00000004021c7825 */ /* 0x000fc800078e000e */
[--C-:B------:R-:W-:Y:S02]  /*21d0*/  IMAD.WIDE.U32 R18, R19, 0x4, R14.reuse ;  /* 0x0000000413127825 */ /* 0x100fe400078e000e */
[----:B------:R-:W4:Y:S02]  /*21e0*/  LDG.E R28, desc[UR6][R28.64] ;  /* 0x000000061c1c7981 */ /* 0x000f24000c1e1900 */
[----:B------:R-:W-:Y:S02]  /*21f0*/  VIADD R21, R2, 0x400 ;  /* 0x0000040002157836 */ /* 0x000fe40000000000 */
[----:B------:R1:W5:Y:S02]  /*2200*/  LDG.E R8, desc[UR6][R18.64] ;  /* 0x0000000612087981 */ /* 0x000364000c1e1900 */
[----:B------:R-:W-:-:S04]  /*2210*/  IMAD.WIDE.U32 R20, R21, 0x4, R14 ;  /* 0x0000000415147825 */ /* 0x000fc800078e000e */
[C---:B------:R-:W-:Y:S01]  /*2220*/  VIADD R13, R2.reuse, 0x600 ;  /* 0x00000600020d7836 */ /* 0x040fe20000000000 */
[----:B------:R1:W4:Y:S01]  /*2230*/  LDG.E R11, desc[UR6][R20.64] ;  /* 0x00000006140b7981 */ /* 0x000322000c1e1900 */
[C---:B------:R-:W-:Y:S02]  /*2240*/  VIADD R23, R2.reuse, 0x500 ;  /* 0x0000050002177836 */ /* 0x040fe40000000000 */
[----:B0-----:R-:W-:Y:S02]  /*2250*/  VIADD R17, R2, 0x700 ;  /* 0x0000070002117836 */ /* 0x001fe40000000000 */
[----:B------:R-:W-:-:S04]  /*2260*/  IMAD.WIDE.U32 R12, R13, 0x4, R14 ;  /* 0x000000040d0c7825 */ /* 0x000fc800078e000e */
[--C-:B------:R-:W-:Y:S01]  /*2270*/  IMAD.WIDE.U32 R22, R23, 0x4, R14.reuse ;  /* 0x0000000417167825 */ /* 0x100fe200078e000e */
[----:B------:R-:W4:Y:S03]  /*2280*/  LDG.E R27, desc[UR6][R12.64] ;  /* 0x000000060c1b7981 */ /* 0x000f26000c1e1900 */
[C---:B-1----:R-:W-:Y:S01]  /*2290*/  VIADD R19, R2.reuse, 0x800 ;  /* 0x0000080002137836 */ /* 0x042fe20000000000 */
[----:B------:R0:W4:Y:S01]  /*22a0*/  LDG.E R24, desc[UR6][R22.64] ;  /* 0x0000000616187981 */ /* 0x000122000c1e1900 */
[----:B------:R-:W-:Y:S02]  /*22b0*/  VIADD R21, R2, 0x900 ;  /* 0x0000090002157836 */ /* 0x000fe40000000000 */
[----:B------:R-:W-:-:S04]  /*22c0*/  IMAD.WIDE.U32 R16, R17, 0x4, R14 ;  /* 0x0000000411107825 */ /* 0x000fc800078e000e */
[--C-:B------:R-:W-:Y:S01]  /*22d0*/  IMAD.WIDE.U32 R18, R19, 0x4, R14.reuse ;  /* 0x0000000413127825 */ /* 0x100fe200078e000e */
[----:B------:R1:W4:Y:S03]  /*22e0*/  LDG.E R7, desc[UR6][R16.64] ;  /* 0x0000000610077981 */ /* 0x000326000c1e1900 */
[----:B------:R-:W-:Y:S01]  /*22f0*/  IMAD.WIDE.U32 R20, R21, 0x4, R14 ;  /* 0x0000000415147825 */ /* 0x000fe200078e000e */
[----:B------:R1:W4:Y:S03]  /*2300*/  LDG.E R25, desc[UR6][R18.64] ;  /* 0x0000000612197981 */ /* 0x000326000c1e1900 */
[C---:B------:R-:W-:Y:S01]  /*2310*/  VIADD R29, R2.reuse, 0xb00 ;  /* 0x00000b00021d7836 */ /* 0x040fe20000000000 */
[----:B------:R-:W4:Y:S01]  /*2320*/  LDG.E R12, desc[UR6][R20.64] ;  /* 0x00000006140c7981 */ /* 0x000f22000c1e1900 */
[----:B0-----:R-:W-:-:S02]  /*2330*/  VIADD R23, R2, 0xa00 ;  /* 0x00000a0002177836 */ /* 0x001fc40000000000 */
[----:B-1----:R-:W-:-:S04]  /*2340*/  IMAD.WIDE.U32 R16, R29, 0x4, R14 ;  /* 0x000000041d107825 */ /* 0x002fc800078e000e */
[--C-:B------:R-:W-:Y:S01]  /*2350*/  IMAD.WIDE.U32 R22, R23, 0x4, R14.reuse ;  /* 0x0000000417167825 */ /* 0x100fe200078e000e */
[----:B------:R0:W4:Y:S03]  /*2360*/  LDG.E R29, desc[UR6][R16.64] ;  /* 0x00000006101d7981 */ /* 0x000126000c1e1900 */
[----:B------:R-:W-:Y:S01]  /*2370*/  VIADD R19, R2, 0xc00 ;  /* 0x00000c0002137836 */ /* 0x000fe20000000000 */
[----:B------:R1:W4:Y:S03]  /*2380*/  LDG.E R13, desc[UR6][R22.64] ;  /* 0x00000006160d7981 */ /* 0x000326000c1e1900 */
[----:B0-----:R-:W-:-:S04]  /*2390*/  IMAD.WIDE.U32 R16, R19, 0x4, R14 ;  /* 0x0000000413107825 */ /* 0x001fc800078e000e */
[C---:B------:R-:W-:Y:S02]  /*23a0*/  VIADD R19, R2.reuse, 0xd00 ;  /* 0x00000d0002137836 */ /* 0x040fe40000000000 */
[----:B------:R2:W4:Y:S01]  /*23b0*/  LDG.E R16, desc[UR6][R16.64] ;  /* 0x0000000610107981 */ /* 0x000522000c1e1900 */
[----:B-1----:R-:W-:Y:S02]  /*23c0*/  VIADD R23, R2, 0xf00 ;  /* 0x00000f0002177836 */ /* 0x002fe40000000000 */
[----:B------:R-:W-:-:S04]  /*23d0*/  IMAD.WIDE.U32 R18, R19, 0x4, R14 ;  /* 0x0000000413127825 */ /* 0x000fc800078e000e */
[--C-:B------:R-:W-:Y:S02]  /*23e0*/  IMAD.WIDE.U32 R22, R23, 0x4, R14.reuse ;  /* 0x0000000417167825 */ /* 0x100fe400078e000e */
[----:B------:R3:W4:Y:S02]  /*23f0*/  LDG.E R18, desc[UR6][R18.64] ;  /* 0x0000000612127981 */ /* 0x000724000c1e1900 */
[----:B------:R-:W-:Y:S02]  /*2400*/  VIADD R21, R2, 0xe00 ;  /* 0x00000e0002157836 */ /* 0x000fe40000000000 */
[----:B------:R-:W4:Y:S02]  /*2410*/  LDG.E R22, desc[UR6][R22.64] ;  /* 0x0000000616167981 */ /* 0x000f24000c1e1900 */
[----:B------:R-:W-:-:S06]  /*2420*/  IMAD.WIDE.U32 R20, R21, 0x4, R14 ;  /* 0x0000000415147825 */ /* 0x000fcc00078e000e */
[----:B------:R0:W4:Y:S01]  /*2430*/  LDG.E R20, desc[UR6][R20.64] ;  /* 0x0000000614147981 */ /* 0x000122000c1e1900 */
[----:B------:R-:W-:-:S05]  /*2440*/  VIADD R10, R10, 0x10 ;  /* 0x000000100a0a7836 */ /* 0x000fca0000000000 */
[----:B------:R-:W-:Y:S01]  /*2450*/  ISETP.NE.AND P0, PT, R10, RZ, PT ;  /* 0x000000ff0a00720c */ /* 0x000fe20003f05270 */
[----:B------:R-:W-:Y:S02]  /*2460*/  VIADD R6, R6, 0x1000 ;  /* 0x0000100006067836 */ /* 0x000fe40000000000 */
[----:B------:R-:W-:Y:S01]  /*2470*/  VIADD R2, R2, 0x1000 ;  /* 0x0000100002027836 */ /* 0x000fe20000000000 */
[----:B--2---:R-:W-:Y:S02]  /*2480*/  IABS R17, R26 ;  /* 0x0000001a00117213 */ /* 0x004fe40000000000 */
[----:B---3--:R-:W-:Y:S02]  /*2490*/  IABS R19, R9 ;  /* 0x0000000900137213 */ /* 0x008fe40000000000 */
[----:B------:R-:W-:-:S03]  /*24a0*/  I2FP.F32.S32 R9, R17 ;  /* 0x0000001100097245 */ /* 0x000fc60000201400 */
[----:B------:R-:W-:Y:S01]  /*24b0*/  IMAD.MOV.U32 R17, RZ, RZ, R19 ;  /* 0x000000ffff117224 */ /* 0x000fe200078e0013 */
[----:B-----5:R-:W-:-:S04]  /*24c0*/  IABS R19, R8 ;  /* 0x0000000800137213 */ /* 0x020fc80000000000 */
[----:B------:R-:W-:Y:S01]  /*24d0*/  I2FP.F32.S32 R8, R17 ;  /* 0x0000001100087245 */ /* 0x000fe20000201400 */
[----:B------:R-:W-:Y:S01]  /*24e0*/  IMAD.MOV.U32 R17, RZ, RZ, R19 ;  /* 0x000000ffff117224 */ /* 0x000fe200078e0013 */
[----:B----4-:R-:W-:Y:S02]  /*24f0*/  IABS R19, R11 ;  /* 0x0000000b00137213 */ /* 0x010fe40000000000 */
[----:B------:R-:W-:Y:S02]  /*2500*/  IABS R28, R28 ;  /* 0x0000001c001c7213 */ /* 0x000fe40000000000 */
[----:B------:R-:W-:Y:S01]  /*2510*/  I2FP.F32.S32 R11, R17 ;  /* 0x00000011000b7245 */ /* 0x000fe20000201400 */
[----:B------:R-:W-:Y:S01]  /*2520*/  IMAD.MOV.U32 R17, RZ, RZ, R19 ;  /* 0x000000ffff117224 */ /* 0x000fe200078e0013 */
[----:B------:R-:W-:Y:S02]  /*2530*/  I2FP.F32.S32 R26, R28 ;  /* 0x0000001c001a7245 */ /* 0x000fe40000201400 */
[----:B------:R-:W-:Y:S01]  /*2540*/  IABS R19, R27 ;  /* 0x0000001b00137213 */ /* 0x000fe20000000000 */
[----:B------:R-:W-:Y:S01]  /*2550*/  F2I.TRUNC.NTZ R9, R9 ;  /* 0x0000000900097305 */ /* 0x000fe2000020f100 */
[----:B------:R-:W-:-:S02]  /*2560*/  IABS R28, R7 ;  /* 0x00000007001c7213 */ /* 0x000fc40000000000 */
[----:B------:R-:W-:Y:S02]  /*2570*/  I2FP.F32.S32 R7, R19 ;  /* 0x0000001300077245 */ /* 0x000fe40000201400 */
[----:B------:R-:W-:Y:S02]  /*2580*/  IABS R19, R25 ;  /* 0x0000001900137213 */ /* 0x000fe40000000000 */
[----:B0-----:R-:W-:Y:S02]  /*2590*/  IABS R21, R12 ;  /* 0x0000000c00157213 */ /* 0x001fe40000000000 */
[----:B------:R-:W-:Y:S01]  /*25a0*/  I2FP.F32.S32 R12, R19 ;  /* 0x00000013000c7245 */ /* 0x000fe20000201400 */
[----:B------:R-:W0:Y:S02]  /*25b0*/  F2I.TRUNC.NTZ R26, R26 ;  /* 0x0000001a001a7305 */ /* 0x000e24000020f100 */
[----:B------:R-:W-:Y:S01]  /*25c0*/  IMAD.MOV.U32 R19, RZ, RZ, R21 ;  /* 0x000000ffff137224 */ /* 0x000fe200078e0015 */
[----:B------:R-:W-:-:S02]  /*25d0*/  IABS R24, R24 ;  /* 0x0000001800187213 */ /* 0x000fc40000000000 */
[----:B------:R-:W-:-:S03]  /*25e0*/  IABS R21, R13 ;  /* 0x0000000d00157213 */ /* 0x000fc60000000000 */
[----:B------:R-:W-:Y:S01]  /*25f0*/  F2I.TRUNC.NTZ R8, R8 ;  /* 0x0000000800087305 */ /* 0x000fe2000020f100 */
[----:B------:R-:W-:Y:S02]  /*2600*/  I2FP.F32.S32 R13, R19 ;  /* 0x00000013000d7245 */ /* 0x000fe40000201400 */
[----:B------:R-:W-:Y:S01]  /*2610*/  I2FP.F32.S32 R17, R17 ;  /* 0x0000001100117245 */ /* 0x000fe20000201400 */
[----:B------:R-:W-:Y:S01]  /*2620*/  IMAD.MOV.U32 R19, RZ, RZ, R21 ;  /* 0x000000ffff137224 */ /* 0x000fe200078e0015 */
[----:B------:R-:W-:Y:S02]  /*2630*/  I2FP.F32.S32 R24, R24 ;  /* 0x0000001800187245 */ /* 0x000fe40000201400 */
[----:B------:R-:W-:Y:S01]  /*2640*/  IABS R21, R29 ;  /* 0x0000001d00157213 */ /* 0x000fe20000000000 */
[----:B------:R-:W1:Y:S01]  /*2650*/  F2I.TRUNC.NTZ R11, R11 ;  /* 0x0000000b000b7305 */ /* 0x000e62000020f100 */
[----:B------:R-:W-:Y:S02]  /*2660*/  IABS R23, R16 ;  /* 0x0000001000177213 */ /* 0x000fe40000000000 */
[----:B------:R-:W-:-:S02]  /*2670*/  I2FP.F32.S32 R28, R28 ;  /* 0x0000001c001c7245 */ /* 0x000fc40000201400 */
[----:B------:R-:W-:Y:S01]  /*2680*/  I2FP.F32.S32 R16, R21 ;  /* 0x0000001500107245 */ /* 0x000fe20000201400 */
[----:B------:R-:W-:Y:S02]  /*2690*/  IMAD.MOV.U32 R21, RZ, RZ, R23 ;  /* 0x000000ffff157224 */ /* 0x000fe400078e0017 */
[----:B------:R-:W-:Y:S01]  /*26a0*/  F2I.TRUNC.NTZ R17, R17 ;  /* 0x0000001100117305 */ /* 0x000fe2000020f100 */
[----:B------:R-:W-:-:S07]  /*26b0*/  IABS R23, R18 ;  /* 0x0000001200177213 */ /* 0x000fce0000000000 */
[----:B------:R-:W2:Y:S01]  /*26c0*/  F2I.TRUNC.NTZ R24, R24 ;  /* 0x0000001800187305 */ /* 0x000ea2000020f100 */
[----:B------:R-:W-:Y:S01]  /*26d0*/  I2FP.F32.S32 R18, R21 ;  /* 0x0000001500127245 */ /* 0x000fe20000201400 */
[----:B------:R-:W-:Y:S01]  /*26e0*/  IMAD.MOV.U32 R21, RZ, RZ, R23 ;  /* 0x000000ffff157224 */ /* 0x000fe200078e0017 */
[----:B0-----:R-:W-:Y:S02]  /*26f0*/  VIMNMX3 R9, R5, R26, R9, !PT ;  /* 0x0000001a0509720f */ /* 0x001fe40007800109 */
[----:B------:R-:W-:-:S03]  /*2700*/  IABS R22, R22 ;  /* 0x0000001600167213 */ /* 0x000fc60000000000 */
[----:B------:R-:W-:Y:S01]  /*2710*/  F2I.TRUNC.NTZ R7, R7 ;  /* 0x0000000700077305 */ /* 0x000fe2000020f100 */
[----:B------:R-:W-:Y:S02]  /*2720*/  I2FP.F32.S32 R19, R19 ;  /* 0x0000001300137245 */ /* 0x000fe40000201400 */
[----:B-1----:R-:W-:-:S05]  /*2730*/  VIMNMX3 R8, R9, R8, R11, !PT ;  /* 0x000000080908720f */ /* 0x002fca000780010b */
[----:B------:R-:W0:Y:S01]  /*2740*/  F2I.TRUNC.NTZ R28, R28 ;  /* 0x0000001c001c7305 */ /* 0x000e22000020f100 */
[----:B------:R-:W-:Y:S01]  /*2750*/  IMAD.MOV.U32 R9, RZ, RZ, R22 ;  /* 0x000000ffff097224 */ /* 0x000fe200078e0016 */
[----:B------:R-:W-:Y:S02]  /*2760*/  I2FP.F32.S32 R21, R21 ;  /* 0x0000001500157245 */ /* 0x000fe40000201400 */
[----:B------:R-:W-:-:S04]  /*2770*/  IABS R20, R20 ;  /* 0x0000001400147213 */ /* 0x000fc80000000000 */
[----:B------:R-:W-:Y:S01]  /*2780*/  F2I.TRUNC.NTZ R12, R12 ;  /* 0x0000000c000c7305 */ /* 0x000fe2000020f100 */
[----:B------:R-:W-:-:S07]  /*2790*/  I2FP.F32.S32 R9, R9 ;  /* 0x0000000900097245 */ /* 0x000fce0000201400 */
[----:B------:R-:W1:Y:S01]  /*27a0*/  F2I.TRUNC.NTZ R13, R13 ;  /* 0x0000000d000d7305 */ /* 0x000e62000020f100 */
[----:B--2---:R-:W-:Y:S02]  /*27b0*/  VIMNMX3 R8, R8, R17, R24, !PT ;  /* 0x000000110808720f */ /* 0x004fe40007800118 */
[----:B------:R-:W-:-:S05]  /*27c0*/  I2FP.F32.S32 R5, R20 ;  /* 0x0000001400057245 */ /* 0x000fca0000201400 */
        /* <DEDUP_REMOVED lines=13> */
.L_x_227:
[----:B------:R-:W-:-:S07]  /*28a0*/  VIADD R6, R6, 0xfffff800 ;  /* 0xfffff80006067836 */ /* 0x000fce0000000000 */
.L_x_226:
[----:B------:R-:W-:Y:S05]  /*28b0*/  BSYNC.RECONVERGENT B2 ;  /* 0x0000000000027941 */ /* 0x000fea0003800200 */
.L_x_225:
[----:B------:R-:W-:-:S13]  /*28c0*/  ISETP.NE.AND P0, PT, R4, RZ, PT ;  /* 0x000000ff0400720c */ /* 0x000fda0003f05270 */
[----:B------:R-:W-:Y:S05]  /*28d0*/  @!P0 BRA `(.L_x_224) ;  /* 0x0000000400b08947 */ /* 0x000fea0003800000 */
[----:B------:R-:W-:Y:S01]  /*28e0*/  ISETP.GE.U32.AND P0, PT, R4, 0x8, PT ;  /* 0x000000080400780c */ /* 0x000fe20003f06070 */
[----:B------:R-:W-:Y:S01]  /*28f0*/  BSSY.RECONVERGENT B2, `(.L_x_229) ;  /* 0x000003b000027945 */ /* 0x000fe20003800200 */
[----:B------:R-:W-:-:S04]  /*2900*/  LOP3.LUT R16, R3, 0x7, RZ, 0xc0, !PT ;  /* 0x0000000703107812 */ /* 0x000fc800078ec0ff */
[----:B------:R-:W-:-:S07]  /*2910*/  ISETP.NE.AND P1, PT, R16, RZ, PT ;  /* 0x000000ff1000720c */ /* 0x000fce0003f25270 */
[----:B------:R-:W-:Y:S06]  /*2920*/  @!P0 BRA `(.L_x_230) ;  /* 0x0000000000dc8947 */ /* 0x000fec0003800000 */
[----:B------:R-:W-:-:S04]  /*2930*/  VIADD R7, R6, UR4 ;  /* 0x0000000406077c36 */ /* 0x000fc80008000000 */
[C---:B------:R-:W-:Y:S02]  /*2940*/  VIADD R13, R7.reuse, 0x100 ;  /* 0x00000100070d7836 */ /* 0x040fe40000000000 */
[----:B------:R-:W-:Y:S02]  /*2950*/  VIADD R19, R7, 0x200 ;  /* 0x0000020007137836 */ /* 0x000fe40000000000 */
[----:B------:R-:W-:-:S04]  /*2960*/  IMAD.WIDE.U32 R12, R13, 0x4, R14 ;  /* 0x000000040d0c7825 */ /* 0x000fc800078e000e */
[----:B------:R-:W-:Y:S01]  /*2970*/  VIADD R25, R7, 0x500 ;  /* 0x0000050007197836 */ /* 0x000fe20000000000 */
[----:B------:R0:W2:Y:S01]  /*2980*/  LDG.E R4, desc[UR6][R12.64] ;  /* 0x000000060c047981 */ /* 0x0000a2000c1e1900 */
[----:B------:R-:W-:-:S04]  /*2990*/  IMAD.WIDE.U32 R18, R19, 0x4, R14 ;  /* 0x0000000413127825 */ /* 0x000fc800078e000e */
[C-C-:B------:R-:W-:Y:S01]  /*29a0*/  IMAD.WIDE.U32 R10, R7.reuse, 0x4, R14.reuse ;  /* 0x00000004070a7825 */ /* 0x140fe200078e000e */
[----:B------:R1:W3:Y:S03]  /*29b0*/  LDG.E R8, desc[UR6][R18.64] ;  /* 0x0000000612087981 */ /* 0x0002e6000c1e1900 */
[C---:B0-----:R-:W-:Y:S01]  /*29c0*/  VIADD R13, R7.reuse, 0x600 ;  /* 0x00000600070d7836 */ /* 0x041fe20000000000 */
[----:B------:R-:W4:Y:S01]  /*29d0*/  LDG.E R2, desc[UR6][R10.64] ;  /* 0x000000060a027981 */ /* 0x000f22000c1e1900 */
[----:B------:R-:W-:Y:S02]  /*29e0*/  VIADD R21, R7, 0x300 ;  /* 0x0000030007157836 */ /* 0x000fe40000000000 */
[----:B------:R-:W-:-:S04]  /*29f0*/  IMAD.WIDE.U32 R12, R13, 0x4, R14 ;  /* 0x000000040d0c7825 */ /* 0x000fc800078e000e */
[--C-:B------:R-:W-:Y:S02]  /*2a00*/  IMAD.WIDE.U32 R24, R25, 0x4, R14.reuse ;  /* 0x0000000419187825 */ /* 0x100fe400078e000e */
[----:B------:R-:W5:Y:S02]  /*2a10*/  LDG.E R12, desc[UR6][R12.64] ;  /* 0x000000060c0c7981 */ /* 0x000f64000c1e1900 */
[----:B-1----:R-:W-:Y:S02]  /*2a20*/  VIADD R19, R7, 0x700 ;  /* 0x0000070007137836 */ /* 0x002fe40000000000 */
[--C-:B------:R-:W-:Y:S01]  /*2a30*/  IMAD.WIDE.U32 R20, R21, 0x4, R14.reuse ;  /* 0x0000000415147825 */ /* 0x100fe200078e000e */
[----:B------:R-:W5:Y:S03]  /*2a40*/  LDG.E R11, desc[UR6][R24.64] ;  /* 0x00000006180b7981 */ /* 0x000f66000c1e1900 */
[----:B------:R-:W-:Y:S01]  /*2a50*/  VIADD R23, R7, 0x400 ;  /* 0x0000040007177836 */ /* 0x000fe20000000000 */
[----:B------:R-:W5:Y:S01]  /*2a60*/  LDG.E R9, desc[UR6][R20.64] ;  /* 0x0000000614097981 */ /* 0x000f62000c1e1900 */
[----:B------:R-:W-:-:S04]  /*2a70*/  IMAD.WIDE.U32 R18, R19, 0x4, R14 ;  /* 0x0000000413127825 */ /* 0x000fc800078e000e */
[----:B------:R-:W-:Y:S01]  /*2a80*/  IMAD.WIDE.U32 R22, R23, 0x4, R14 ;  /* 0x0000000417167825 */ /* 0x000fe200078e000e */
[----:B------:R-:W5:Y:S04]  /*2a90*/  LDG.E R7, desc[UR6][R18.64] ;  /* 0x0000000612077981 */ /* 0x000f68000c1e1900 */
[----:B------:R-:W5:Y:S01]  /*2aa0*/  LDG.E R10, desc[UR6][R22.64] ;  /* 0x00000006160a7981 */ /* 0x000f62000c1e1900 */
[----:B------:R-:W-:Y:S01]  /*2ab0*/  VIADD R6, R6, 0x800 ;  /* 0x0000080006067836 */ /* 0x000fe20000000000 */
[----:B--2---:R-:W-:-:S04]  /*2ac0*/  IABS R4, R4 ;  /* 0x0000000400047213 */ /* 0x004fc80000000000 */
[----:B------:R-:W-:Y:S02]  /*2ad0*/  I2FP.F32.S32 R4, R4 ;  /* 0x0000000400047245 */ /* 0x000fe40000201400 */
[----:B---3--:R-:W-:Y:S02]  /*2ae0*/  IABS R8, R8 ;  /* 0x0000000800087213 */ /* 0x008fe40000000000 */
[----:B----4-:R-:W-:-:S04]  /*2af0*/  IABS R2, R2 ;  /* 0x0000000200027213 */ /* 0x010fc80000000000 */
[----:B------:R-:W-:Y:S02]  /*2b00*/  I2FP.F32.S32 R2, R2 ;  /* 0x0000000200027245 */ /* 0x000fe40000201400 */
[----:B-----5:R-:W-:Y:S02]  /*2b10*/  IABS R17, R12 ;  /* 0x0000000c00117213 */ /* 0x020fe40000000000 */
[----:B------:R-:W-:Y:S02]  /*2b20*/  IABS R13, R11 ;  /* 0x0000000b000d7213 */ /* 0x000fe40000000000 */
[----:B------:R-:W-:Y:S02]  /*2b30*/  IABS R9, R9 ;  /* 0x0000000900097213 */ /* 0x000fe40000000000 */
[----:B------:R-:W-:Y:S01]  /*2b40*/  I2FP.F32.S32 R12, R13 ;  /* 0x0000000d000c7245 */ /* 0x000fe20000201400 */
[----:B------:R-:W-:Y:S01]  /*2b50*/  IMAD.MOV.U32 R13, RZ, RZ, R17 ;  /* 0x000000ffff0d7224 */ /* 0x000fe200078e0011 */
[----:B------:R-:W-:-:S02]  /*2b60*/  I2FP.F32.S32 R8, R8 ;  /* 0x0000000800087245 */ /* 0x000fc40000201400 */
[----:B------:R-:W-:Y:S02]  /*2b70*/  IABS R17, R7 ;  /* 0x0000000700117213 */ /* 0x000fe40000000000 */
[----:B------:R-:W-:Y:S01]  /*2b80*/  I2FP.F32.S32 R9, R9 ;  /* 0x0000000900097245 */ /* 0x000fe20000201400 */
[----:B------:R-:W-:Y:S01]  /*2b90*/  F2I.TRUNC.NTZ R2, R2 ;  /* 0x0000000200027305 */ /* 0x000fe2000020f100 */
[----:B------:R-:W-:Y:S02]  /*2ba0*/  IABS R10, R10 ;  /* 0x0000000a000a7213 */ /* 0x000fe40000000000 */
        /* <DEDUP_REMOVED lines=15> */
.L_x_230:
[----:B------:R-:W-:Y:S05]  /*2ca0*/  BSYNC.RECONVERGENT B2 ;  /* 0x0000000000027941 */ /* 0x000fea0003800200 */
.L_x_229:
        /* <DEDUP_REMOVED lines=8> */
[----:B------:R-:W-:-:S04]  /*2d30*/  IMAD.WIDE.U32 R8, R7, 0x4, R14 ;  /* 0x0000000407087825 */ /* 0x000fc800078e000e */
[--C-:B------:R-:W-:Y:S02]  /*2d40*/  IMAD.WIDE.U32 R10, R11, 0x4, R14.reuse ;  /* 0x000000040b0a7825 */ /* 0x100fe400078e000e */
[----:B------:R-:W2:Y:S02]  /*2d50*/  LDG.E R8, desc[UR6][R8.64] ;  /* 0x0000000608087981 */ /* 0x000ea4000c1e1900 */
[C---:B------:R-:W-:Y:S02]  /*2d60*/  VIADD R13, R7.reuse, 0x200 ;  /* 0x00000200070d7836 */ /* 0x040fe40000000000 */
[----:B------:R-:W-:Y:S01]  /*2d70*/  VIADD R17, R7, 0x300 ;  /* 0x0000030007117836 */ /* 0x000fe20000000000 */
[----:B------:R-:W3:Y:S01]  /*2d80*/  LDG.E R10, desc[UR6][R10.64] ;  /* 0x000000060a0a7981 */ /* 0x000ee2000c1e1900 */
[----:B------:R-:W-:-:S04]  /*2d90*/  IMAD.WIDE.U32 R12, R13, 0x4, R14 ;  /* 0x000000040d0c7825 */ /* 0x000fc800078e000e */
[----:B------:R-:W-:Y:S02]  /*2da0*/  IMAD.WIDE.U32 R16, R17, 0x4, R14 ;  /* 0x0000000411107825 */ /* 0x000fe400078e000e */
[----:B------:R-:W4:Y:S04]  /*2db0*/  LDG.E R12, desc[UR6][R12.64] ;  /* 0x000000060c0c7981 */ /* 0x000f28000c1e1900 */
[----:B------:R-:W5:Y:S01]  /*2dc0*/  LDG.E R16, desc[UR6][R16.64] ;  /* 0x0000000610107981 */ /* 0x000f62000c1e1900 */
[----:B------:R-:W-:Y:S01]  /*2dd0*/  VIADD R6, R6, 0x400 ;  /* 0x0000040006067836 */ /* 0x000fe20000000000 */
[----:B--2---:R-:W-:-:S04]  /*2de0*/  IABS R2, R8 ;  /* 0x0000000800027213 */ /* 0x004fc80000000000 */
[----:B------:R-:W-:Y:S02]  /*2df0*/  I2FP.F32.S32 R2, R2 ;  /* 0x0000000200027245 */ /* 0x000fe40000201400 */
[----:B---3--:R-:W-:-:S04]  /*2e00*/  IABS R4, R10 ;  /* 0x0000000a00047213 */ /* 0x008fc80000000000 */
[----:B------:R-:W-:Y:S01]  /*2e10*/  I2FP.F32.S32 R4, R4 ;  /* 0x0000000400047245 */ /* 0x000fe20000201400 */
[----:B------:R-:W-:Y:S01]  /*2e20*/  F2I.TRUNC.NTZ R2, R2 ;  /* 0x0000000200027305 */ /* 0x000fe2000020f100 */
[----:B----4-:R-:W-:Y:S02]  /*2e30*/  IABS R7, R12 ;  /* 0x0000000c00077213 */ /* 0x010fe40000000000 */
[----:B-----5:R-:W-:Y:S02]  /*2e40*/  IABS R8, R16 ;  /* 0x0000001000087213 */ /* 0x020fe40000000000 */
[----:B------:R-:W-:-:S03]  /*2e50*/  I2FP.F32.S32 R7, R7 ;  /* 0x0000000700077245 */ /* 0x000fc60000201400 */
[----:B------:R-:W0:Y:S01]  /*2e60*/  F2I.TRUNC.NTZ R4, R4 ;  /* 0x0000000400047305 */ /* 0x000e22000020f100 */
[----:B------:R-:W-:-:S07]  /*2e70*/  I2FP.F32.S32 R8, R8 ;  /* 0x0000000800087245 */ /* 0x000fce0000201400 */
[----:B------:R-:W-:Y:S01]  /*2e80*/  F2I.TRUNC.NTZ R7, R7 ;  /* 0x0000000700077305 */ /* 0x000fe2000020f100 */
[----:B0-----:R-:W-:-:S07]  /*2e90*/  VIMNMX3 R2, R5, R2, R4, !PT ;  /* 0x000000020502720f */ /* 0x001fce0007800104 */
[----:B------:R-:W0:Y:S02]  /*2ea0*/  F2I.TRUNC.NTZ R8, R8 ;  /* 0x0000000800087305 */ /* 0x000e24000020f100 */
[----:B0-----:R-:W-:-:S07]  /*2eb0*/  VIMNMX3 R5, R2, R7, R8, !PT ;  /* 0x000000070205720f */ /* 0x001fce0007800108 */
.L_x_232:
[----:B------:R-:W-:Y:S05]  /*2ec0*/  BSYNC.RECONVERGENT B2 ;  /* 0x0000000000027941 */ /* 0x000fea0003800200 */
.L_x_231:
[----:B------:R-:W-:Y:S05]  /*2ed0*/  @!P1 BRA `(.L_x_224) ;  /* 0x0000000000309947 */ /* 0x000fea0003800000 */
[----:B------:R-:W-:Y:S02]  /*2ee0*/  VIADD R7, R6, UR4 ;  /* 0x0000000406077c36 */ /* 0x000fe40008000000 */
[----:B------:R-:W-:-:S07]  /*2ef0*/  IMAD.MOV R4, RZ, RZ, -R3 ;  /* 0x000000ffff047224 */ /* 0x000fce00078e0a03 */
.L_x_233:
[----:B------:R-:W-:-:S06]  /*2f00*/  IMAD.WIDE.U32 R2, R7, 0x4, R14 ;  /* 0x0000000407027825 */ /* 0x000fcc00078e000e */
[----:B------:R-:W2:Y:S01]  /*2f10*/  LDG.E R2, desc[UR6][R2.64] ;  /* 0x0000000602027981 */ /* 0x000ea2000c1e1900 */
[----:B------:R-:W-:Y:S02]  /*2f20*/  VIADD R4, R4, 0x1 ;  /* 0x0000000104047836 */ /* 0x000fe40000000000 */
[----:B------:R-:W-:-:S03]  /*2f30*/  VIADD R7, R7, 0x100 ;  /* 0x0000010007077836 */ /* 0x000fc60000000000 */
[----:B------:R-:W-:Y:S02]  /*2f40*/  ISETP.NE.AND P0, PT, R4, RZ, PT ;  /* 0x000000ff0400720c */ /* 0x000fe40003f05270 */
[----:B--2---:R-:W-:-:S04]  /*2f50*/  IABS R6, R2 ;  /* 0x0000000200067213 */ /* 0x004fc80000000000 */
[----:B------:R-:W-:-:S06]  /*2f60*/  I2FP.F32.S32 R6, R6 ;  /* 0x0000000600067245 */ /* 0x000fcc0000201400 */
[----:B------:R-:W0:Y:S02]  /*2f70*/  F2I.TRUNC.NTZ R6, R6 ;  /* 0x0000000600067305 */ /* 0x000e24000020f100 */
[----:B0-----:R-:W-:Y:S01]  /*2f80*/  VIMNMX R5, PT, PT, R6, R5, !PT ;  /* 0x0000000506057248 */ /* 0x001fe20007fe0100 */
[----:B------:R-:W-:Y:S06]  /*2f90*/  @P0 BRA `(.L_x_233) ;  /* 0xfffffffc00d80947 */ /* 0x000fec000383ffff */
.L_x_224:
[----:B------:R-:W-:Y:S05]  /*2fa0*/  BSYNC.RECONVERGENT B1 ;  /* 0x0000000000017941 */ /* 0x000fea0003800200 */
.L_x_222:
        /* <DEDUP_REMOVED lines=38> */
.L_x_220:
[----:B------:R-:W-:Y:S05]  /*3210*/  BSYNC.RECONVERGENT B0 ;  /* 0x0000000000007941 */ /* 0x000fea0003800200 */
.L_x_205:
        /* <DEDUP_REMOVED lines=8> */
.L_x_234:
        /* <DEDUP_REMOVED lines=14> */
.L_x_256:


//--------------------- .text._ZN3cub18CUB_300001_SM_10006detail11EmptyKernelIvEEvv --------------------------
	.section	.text._ZN3cub18CUB_300001_SM_10006detail11EmptyKernelIvEEvv,"ax",@progbits
	.align	128
        .global         _ZN3cub18CUB_300001_SM_10006detail11EmptyKernelIvEEvv
        .type           _ZN3cub18CUB_300001_SM_10006detail11EmptyKernelIvEEvv,@function
        .size           _ZN3cub18CUB_300001_SM_10006detail11EmptyKernelIvEEvv,(.L_x_257 - _ZN3cub18CUB_300001_SM_10006detail11EmptyKernelIvEEvv)
        .other          _ZN3cub18CUB_300001_SM_10006detail11EmptyKernelIvEEvv,@"STO_CUDA_ENTRY STV_DEFAULT"
_ZN3cub18CUB_300001_SM_10006detail11EmptyKernelIvEEvv:
.text._ZN3cub18CUB_300001_SM_10006detail11EmptyKernelIvEEvv:
[----:B------:R-:W-:Y:S01]  /*0000*/  LDC R1, c[0x0][0x37c] ;  /* 0x0000df00ff017b82 */ /* 0x000fe20000000800 */
[----:B------:R-:W-:Y:S05]  /*0010*/  EXIT ;  /* 0x000000000000794d */ /* 0x000fea0003800000 */
.L_x_235:
        /* <DEDUP_REMOVED lines=14> */
.L_x_257:


//--------------------- .text._Z23normalizeAndRoundtoInt8PiPafi --------------------------
	.section	.text._Z23normalizeAndRoundtoInt8PiPafi,"ax",@progbits
	.align	128
        .global         _Z23normalizeAndRoundtoInt8PiPafi
        .type           _Z23normalizeAndRoundtoInt8PiPafi,@function
        .size           _Z23normalizeAndRoundtoInt8PiPafi,(.L_x_250 - _Z23normalizeAndRoundtoInt8PiPafi)
        .other          _Z23normalizeAndRoundtoInt8PiPafi,@"STO_CUDA_ENTRY STV_DEFAULT"
_Z23normalizeAndRoundtoInt8PiPafi:
.text._Z23normalizeAndRoundtoInt8PiPafi:
[----:B------:R-:W-:Y:S01]  /*0000*/  LDC R1, c[0x0][0x37c] ;  /* 0x0000df00ff017b82 */ /* 0x000fe20000000800 */
[----:B------:R-:W0:Y:S07]  /*0010*/  S2R R3, SR_TID.X ;  /* 0x0000000000037919 */ /* 0x000e2e0000002100 */
[----:B------:R-:W0:Y:S01]  /*0020*/  S2UR UR4, SR_CTAID.X ;  /* 0x00000000000479c3 */ /* 0x000e220000002500 */
[----:B------:R-:W1:Y:S07]  /*0030*/  LDCU UR5, c[0x0][0x394] ;  /* 0x00007280ff0577ac */ /* 0x000e6e0008000800 */
[----:B------:R-:W0:Y:S02]  /*0040*/  LDC R2, c[0x0][0x360] ;  /* 0x0000d800ff027b82 */ /* 0x000e240000000800 */
[----:B0-----:R-:W-:-:S05]  /*0050*/  IMAD R2, R2, UR4, R3 ;  /* 0x0000000402027c24 */ /* 0x001fca000f8e0203 */
[----:B-1----:R-:W-:-:S13]  /*0060*/  ISETP.GE.AND P0, PT, R2, UR5, PT ;  /* 0x0000000502007c0c */ /* 0x002fda000bf06270 */
[----:B------:R-:W-:Y:S05]  /*0070*/  @P0 EXIT ;  /* 0x000000000000094d */ /* 0x000fea0003800000 */
[----:B------:R-:W0:Y:S01]  /*0080*/  LDC.64 R4, c[0x0][0x380] ;  /* 0x0000e000ff047b82 */ /* 0x000e220000000a00 */
[----:B------:R-:W1:Y:S07]  /*0090*/  LDCU.64 UR4, c[0x0][0x358] ;  /* 0x00006b00ff0477ac */ /* 0x000e6e0008000a00 */
[----:B------:R-:W2:Y:S01]  /*00a0*/  LDC R9, c[0x0][0x390] ;  /* 0x0000e400ff097b82 */ /* 0x000ea20000000800 */
[----:B0-----:R-:W-:-:S05]  /*00b0*/  IMAD.WIDE R4, R2, 0x4, R4 ;  /* 0x0000000402047825 */ /* 0x001fca00078e0204 */
[----:B-1----:R-:W3:Y:S01]  /*00c0*/  LDG.E R0, desc[UR4][R4.64] ;  /* 0x0000000404007981 */ /* 0x002ee2000c1e1900 */
[----:B------:R-:W-:Y:S01]  /*00d0*/  BSSY.RECONVERGENT B0, `(.L_x_236) ;  /* 0x000000d000007945 */ /* 0x000fe20003800200 */
[----:B--2---:R-:W0:Y:S02]  /*00e0*/  MUFU.RCP R3, R9 ;  /* 0x0000000900037308 */ /* 0x004e240000001000 */
[----:B0-----:R-:W-:-:S04]  /*00f0*/  FFMA R6, R3, -R9, 1 ;  /* 0x3f80000003067423 */ /* 0x001fc80000000809 */
[----:B------:R-:W-:Y:S01]  /*0100*/  FFMA R3, R3, R6, R3 ;  /* 0x0000000603037223 */ /* 0x000fe20000000003 */
[----:B---3--:R-:W-:-:S04]  /*0110*/  I2FP.F32.S32 R0, R0 ;  /* 0x0000000000007245 */ /* 0x008fc80000201400 */
[----:B------:R-:W0:Y:S01]  /*0120*/  FCHK P0, R0, R9 ;  /* 0x0000000900007302 */ /* 0x000e220000000000 */
[----:B------:R-:W-:-:S04]  /*0130*/  FFMA R6, R0, R3, RZ ;  /* 0x0000000300067223 */ /* 0x000fc800000000ff */
[----:B------:R-:W-:-:S04]  /*0140*/  FFMA R7, R6, -R9, R0 ;  /* 0x8000000906077223 */ /* 0x000fc80000000000 */
[----:B------:R-:W-:Y:S01]  /*0150*/  FFMA R3, R3, R7, R6 ;  /* 0x0000000703037223 */ /* 0x000fe20000000006 */
[----:B0-----:R-:W-:Y:S06]  /*0160*/  @!P0 BRA `(.L_x_237) ;  /* 0x00000000000c8947 */ /* 0x001fec0003800000 */
[----:B------:R-:W-:-:S07]  /*0170*/  MOV R4, 0x190 ;  /* 0x0000019000047802 */ /* 0x000fce0000000f00 */
[----:B------:R-:W-:Y:S05]  /*0180*/  CALL.REL.NOINC `($__internal_0_$__cuda_sm3x_div_rn_noftz_f32_slowpath) ;  /* 0x0000000000207944 */ /* 0x000fea0003c00000 */
[----:B------:R-:W-:-:S07]  /*0190*/  IMAD.MOV.U32 R3, RZ, RZ, R0 ;  /* 0x000000ffff037224 */ /* 0x000fce00078e0000 */
.L_x_237:
[----:B------:R-:W-:Y:S05]  /*01a0*/  BSYNC.RECONVERGENT B0 ;  /* 0x0000000000007941 */ /* 0x000fea0003800200 */
.L_x_236:
[----:B------:R-:W0:Y:S01]  /*01b0*/  LDCU.64 UR6, c[0x0][0x388] ;  /* 0x00007100ff0677ac */ /* 0x000e220008000a00 */
[----:B------:R-:W1:Y:S01]  /*01c0*/  F2I.NTZ R3, R3 ;  /* 0x0000000300037305 */ /* 0x000e620000203100 */
[----:B0-----:R-:W-:-:S04]  /*01d0*/  IADD3 R4, P0, PT, R2, UR6, RZ ;  /* 0x0000000602047c10 */ /* 0x001fc8000ff1e0ff */
[----:B------:R-:W-:-:S05]  /*01e0*/  LEA.HI.X.SX32 R5, R2, UR7, 0x1, P0 ;  /* 0x0000000702057c11 */ /* 0x000fca00080f0eff */
[----:B-1----:R-:W-:Y:S01]  /*01f0*/  STG.E.U8 desc[UR4][R4.64], R3 ;  /* 0x0000000304007986 */ /* 0x002fe2000c101104 */
[----:B------:R-:W-:Y:S05]  /*0200*/  EXIT ;  /* 0x000000000000794d */ /* 0x000fea0003800000 */
        .weak           $__internal_0_$__cuda_sm3x_div_rn_noftz_f32_slowpath
        .type           $__internal_0_$__cuda_sm3x_div_rn_noftz_f32_slowpath,@function
        .size           $__internal_0_$__cuda_sm3x_div_rn_noftz_f32_slowpath,(.L_x_250 - $__internal_0_$__cuda_sm3x_div_rn_noftz_f32_slowpath)
$__internal_0_$__cuda_sm3x_div_rn_noftz_f32_slowpath:
[----:B------:R-:W0:Y:S01]  /*0210*/  LDC R3, c[0x0][0x390] ;  /* 0x0000e400ff037b82 */ /* 0x000e220000000800 */
[--C-:B------:R-:W-:Y:S01]  /*0220*/  SHF.R.U32.HI R5, RZ, 0x17, R0.reuse ;  /* 0x00000017ff057819 */ /* 0x100fe20000011600 */
[----:B------:R-:W1:Y:S01]  /*0230*/  LDCU UR6, c[0x0][0x390] ;  /* 0x00007200ff0677ac */ /* 0x000e620008000800 */
[----:B------:R-:W-:Y:S01]  /*0240*/  BSSY.RECONVERGENT B1, `(.L_x_238) ;  /* 0x0000064000017945 */ /* 0x000fe20003800200 */
[----:B------:R-:W-:Y:S01]  /*0250*/  IMAD.MOV.U32 R7, RZ, RZ, R0 ;  /* 0x000000ffff077224 */ /* 0x000fe200078e0000 */
[----:B------:R-:W-:-:S05]  /*0260*/  LOP3.LUT R5, R5, 0xff, RZ, 0xc0, !PT ;  /* 0x000000ff05057812 */ /* 0x000fca00078ec0ff */
[----:B------:R-:W-:Y:S02]  /*0270*/  VIADD R10, R5, 0xffffffff ;  /* 0xffffffff050a7836 */ /* 0x000fe40000000000 */
[----:B-1----:R-:W-:Y:S01]  /*0280*/  IMAD.U32 R8, RZ, RZ, UR6 ;  /* 0x00000006ff087e24 */ /* 0x002fe2000f8e00ff */
[----:B0-----:R-:W-:-:S04]  /*0290*/  SHF.R.U32.HI R6, RZ, 0x17, R3 ;  /* 0x00000017ff067819 */ /* 0x001fc80000011603 */
[----:B------:R-:W-:-:S05]  /*02a0*/  LOP3.LUT R6, R6, 0xff, RZ, 0xc0, !PT ;  /* 0x000000ff06067812 */ /* 0x000fca00078ec0ff */
[----:B------:R-:W-:-:S05]  /*02b0*/  VIADD R11, R6, 0xffffffff ;  /* 0xffffffff060b7836 */ /* 0x000fca0000000000 */
[----:B------:R-:W-:-:S04]  /*02c0*/  ISETP.GT.U32.AND P0, PT, R11, 0xfd, PT ;  /* 0x000000fd0b00780c */ /* 0x000fc80003f04070 */
[----:B------:R-:W-:-:S13]  /*02d0*/  ISETP.GT.U32.OR P0, PT, R10, 0xfd, P0 ;  /* 0x000000fd0a00780c */ /* 0x000fda0000704470 */
[----:B------:R-:W-:Y:S01]  /*02e0*/  @!P0 IMAD.MOV.U32 R9, RZ, RZ, RZ ;  /* 0x000000ffff098224 */ /* 0x000fe200078e00ff */
[----:B------:R-:W-:Y:S06]  /*02f0*/  @!P0 BRA `(.L_x_239) ;  /* 0x00000000005c8947 */ /* 0x000fec0003800000 */
[----:B------:R-:W-:Y:S02]  /*0300*/  FSETP.GTU.FTZ.AND P1, PT, |R3|, +INF , PT ;  /* 0x7f8000000300780b */ /* 0x000fe40003f3c200 */
[----:B------:R-:W-:-:S04]  /*0310*/  FSETP.GTU.FTZ.AND P0, PT, |R0|, +INF , PT ;  /* 0x7f8000000000780b */ /* 0x000fc80003f1c200 */
[----:B------:R-:W-:-:S13]  /*0320*/  PLOP3.LUT P0, PT, P0, P1, PT, 0xf8, 0x8f ;  /* 0x00000000008f781c */ /* 0x000fda0000703f70 */
[----:B------:R-:W-:Y:S05]  /*0330*/  @P0 BRA `(.L_x_240) ;  /* 0x00000004004c0947 */ /* 0x000fea0003800000 */
[----:B------:R-:W-:-:S13]  /*0340*/  LOP3.LUT P0, RZ, R8, 0x7fffffff, R7, 0xc8, !PT ;  /* 0x7fffffff08ff7812 */ /* 0x000fda000780c807 */
[----:B------:R-:W-:Y:S05]  /*0350*/  @!P0 BRA `(.L_x_241) ;  /* 0x00000004003c8947 */ /* 0x000fea0003800000 */
[C---:B------:R-:W-:Y:S02]  /*0360*/  FSETP.NEU.FTZ.AND P2, PT, |R0|.reuse, +INF , PT ;  /* 0x7f8000000000780b */ /* 0x040fe40003f5d200 */
[----:B------:R-:W-:Y:S02]  /*0370*/  FSETP.NEU.FTZ.AND P1, PT, |R3|, +INF , PT ;  /* 0x7f8000000300780b */ /* 0x000fe40003f3d200 */
[----:B------:R-:W-:-:S11]  /*0380*/  FSETP.NEU.FTZ.AND P0, PT, |R0|, +INF , PT ;  /* 0x7f8000000000780b */ /* 0x000fd60003f1d200 */
[----:B------:R-:W-:Y:S05]  /*0390*/  @!P1 BRA !P2, `(.L_x_241) ;  /* 0x00000004002c9947 */ /* 0x000fea0005000000 */
[----:B------:R-:W-:-:S04]  /*03a0*/  LOP3.LUT P2, RZ, R7, 0x7fffffff, RZ, 0xc0, !PT ;  /* 0x7fffffff07ff7812 */ /* 0x000fc8000784c0ff */
[----:B------:R-:W-:-:S13]  /*03b0*/  PLOP3.LUT P1, PT, P1, P2, PT, 0x2f, 0xf2 ;  /* 0x0000000000f2781c */ /* 0x000fda0000f24577 */
[----:B------:R-:W-:Y:S05]  /*03c0*/  @P1 BRA `(.L_x_242) ;  /* 0x0000000400181947 */ /* 0x000fea0003800000 */
[----:B------:R-:W-:-:S04]  /*03d0*/  LOP3.LUT P1, RZ, R8, 0x7fffffff, RZ, 0xc0, !PT ;  /* 0x7fffffff08ff7812 */ /* 0x000fc8000782c0ff */
[----:B------:R-:W-:-:S13]  /*03e0*/  PLOP3.LUT P0, PT, P0, P1, PT, 0x2f, 0xf2 ;  /* 0x0000000000f2781c */ /* 0x000fda0000702577 */
[----:B------:R-:W-:Y:S05]  /*03f0*/  @P0 BRA `(.L_x_243) ;  /* 0x0000000400000947 */ /* 0x000fea0003800000 */
[----:B------:R-:W-:Y:S02]  /*0400*/  ISETP.GE.AND P0, PT, R10, RZ, PT ;  /* 0x000000ff0a00720c */ /* 0x000fe40003f06270 */
[----:B------:R-:W-:-:S11]  /*0410*/  ISETP.GE.AND P1, PT, R11, RZ, PT ;  /* 0x000000ff0b00720c */ /* 0x000fd60003f26270 */
[----:B------:R-:W-:Y:S02]  /*0420*/  @P0 IMAD.MOV.U32 R9, RZ, RZ, RZ ;  /* 0x000000ffff090224 */ /* 0x000fe400078e00ff */
[----:B------:R-:W-:Y:S01]  /*0430*/  @!P0 FFMA R7, R0, 1.84467440737095516160e+19, RZ ;  /* 0x5f80000000078823 */ /* 0x000fe200000000ff */
[----:B------:R-:W-:Y:S02]  /*0440*/  @!P0 IMAD.MOV.U32 R9, RZ, RZ, -0x40 ;  /* 0xffffffc0ff098424 */ /* 0x000fe400078e00ff */
[----:B------:R-:W-:Y:S02]  /*0450*/  @!P1 FFMA R8, R3, 1.84467440737095516160e+19, RZ ;  /* 0x5f80000003089823 */ /* 0x000fe400000000ff */
[----:B------:R-:W-:-:S07]  /*0460*/  @!P1 VIADD R9, R9, 0x40 ;  /* 0x0000004009099836 */ /* 0x000fce0000000000 */
.L_x_239:
[----:B------:R-:W-:Y:S01]  /*0470*/  LEA R3, R6, 0xc0800000, 0x17 ;  /* 0xc080000006037811 */ /* 0x000fe200078eb8ff */
[----:B------:R-:W-:Y:S01]  /*0480*/  VIADD R5, R5, 0xffffff81 ;  /* 0xffffff8105057836 */ /* 0x000fe20000000000 */
[----:B------:R-:W-:Y:S03]  /*0490*/  BSSY.RECONVERGENT B2, `(.L_x_244) ;  /* 0x0000035000027945 */ /* 0x000fe60003800200 */
[----:B------:R-:W-:Y:S01]  /*04a0*/  IMAD.IADD R3, R8, 0x1, -R3 ;  /* 0x0000000108037824 */ /* 0x000fe200078e0a03 */
[C---:B------:R-:W-:Y:S01]  /*04b0*/  IADD3 R6, PT, PT, R5.reuse, 0x7f, -R6 ;  /* 0x0000007f05067810 */ /* 0x040fe20007ffe806 */
[----:B------:R-:W-:Y:S02]  /*04c0*/  IMAD R0, R5, -0x800000, R7 ;  /* 0xff80000005007824 */ /* 0x000fe400078e0207 */
[----:B------:R-:W0:Y:S01]  /*04d0*/  MUFU.RCP R8, R3 ;  /* 0x0000000300087308 */ /* 0x000e220000001000 */
[----:B------:R-:W-:Y:S01]  /*04e0*/  FADD.FTZ R11, -R3, -RZ ;  /* 0x800000ff030b7221 */ /* 0x000fe20000010100 */
[----:B------:R-:W-:-:S03]  /*04f0*/  IMAD.IADD R6, R6, 0x1, R9 ;  /* 0x0000000106067824 */ /* 0x000fc600078e0209 */
[----:B0-----:R-:W-:-:S04]  /*0500*/  FFMA R13, R8, R11, 1 ;  /* 0x3f800000080d7423 */ /* 0x001fc8000000000b */
[----:B------:R-:W-:-:S04]  /*0510*/  FFMA R10, R8, R13, R8 ;  /* 0x0000000d080a7223 */ /* 0x000fc80000000008 */
[----:B------:R-:W-:-:S04]  /*0520*/  FFMA R7, R0, R10, RZ ;  /* 0x0000000a00077223 */ /* 0x000fc800000000ff */
[----:B------:R-:W-:-:S04]  /*0530*/  FFMA R8, R11, R7, R0 ;  /* 0x000000070b087223 */ /* 0x000fc80000000000 */
[----:B------:R-:W-:-:S04]  /*0540*/  FFMA R7, R10, R8, R7 ;  /* 0x000000080a077223 */ /* 0x000fc80000000007 */
[----:B------:R-:W-:-:S04]  /*0550*/  FFMA R8, R11, R7, R0 ;  /* 0x000000070b087223 */ /* 0x000fc80000000000 */
[----:B------:R-:W-:-:S05]  /*0560*/  FFMA R0, R10, R8, R7 ;  /* 0x000000080a007223 */ /* 0x000fca0000000007 */
[----:B------:R-:W-:-:S04]  /*0570*/  SHF.R.U32.HI R3, RZ, 0x17, R0 ;  /* 0x00000017ff037819 */ /* 0x000fc80000011600 */
[----:B------:R-:W-:-:S05]  /*0580*/  LOP3.LUT R3, R3, 0xff, RZ, 0xc0, !PT ;  /* 0x000000ff03037812 */ /* 0x000fca00078ec0ff */
[----:B------:R-:W-:-:S04]  /*0590*/  IMAD.IADD R9, R3, 0x1, R6 ;  /* 0x0000000103097824 */ /* 0x000fc800078e0206 */
[----:B------:R-:W-:-:S05]  /*05a0*/  VIADD R3, R9, 0xffffffff ;  /* 0xffffffff09037836 */ /* 0x000fca0000000000 */
[----:B------:R-:W-:-:S13]  /*05b0*/  ISETP.GE.U32.AND P0, PT, R3, 0xfe, PT ;  /* 0x000000fe0300780c */ /* 0x000fda0003f06070 */
[----:B------:R-:W-:Y:S05]  /*05c0*/  @!P0 BRA `(.L_x_245) ;  /* 0x0000000000808947 */ /* 0x000fea0003800000 */
[----:B------:R-:W-:-:S13]  /*05d0*/  ISETP.GT.AND P0, PT, R9, 0xfe, PT ;  /* 0x000000fe0900780c */ /* 0x000fda0003f04270 */
[----:B------:R-:W-:Y:S05]  /*05e0*/  @P0 BRA `(.L_x_246) ;  /* 0x00000000006c0947 */ /* 0x000fea0003800000 */
[----:B------:R-:W-:-:S13]  /*05f0*/  ISETP.GE.AND P0, PT, R9, 0x1, PT ;  /* 0x000000010900780c */ /* 0x000fda0003f06270 */
[----:B------:R-:W-:Y:S05]  /*0600*/  @P0 BRA `(.L_x_247) ;  /* 0x0000000000740947 */ /* 0x000fea0003800000 */
[----:B------:R-:W-:Y:S02]  /*0610*/  ISETP.GE.AND P0, PT, R9, -0x18, PT ;  /* 0xffffffe80900780c */ /* 0x000fe40003f06270 */
[----:B------:R-:W-:-:S11]  /*0620*/  LOP3.LUT R0, R0, 0x80000000, RZ, 0xc0, !PT ;  /* 0x8000000000007812 */ /* 0x000fd600078ec0ff */
[----:B------:R-:W-:Y:S05]  /*0630*/  @!P0 BRA `(.L_x_247) ;  /* 0x0000000000688947 */ /* 0x000fea0003800000 */
[CCC-:B------:R-:W-:Y:S01]  /*0640*/  FFMA.RZ R3, R10.reuse, R8.reuse, R7.reuse ;  /* 0x000000080a037223 */ /* 0x1c0fe2000000c007 */
[CCC-:B------:R-:W-:Y:S01]  /*0650*/  FFMA.RM R6, R10.reuse, R8.reuse, R7.reuse ;  /* 0x000000080a067223 */ /* 0x1c0fe20000004007 */
[C---:B------:R-:W-:Y:S02]  /*0660*/  ISETP.NE.AND P2, PT, R9.reuse, RZ, PT ;  /* 0x000000ff0900720c */ /* 0x040fe40003f45270 */
[----:B------:R-:W-:Y:S02]  /*0670*/  ISETP.NE.AND P1, PT, R9, RZ, PT ;  /* 0x000000ff0900720c */ /* 0x000fe40003f25270 */
[----:B------:R-:W-:Y:S01]  /*0680*/  LOP3.LUT R5, R3, 0x7fffff, RZ, 0xc0, !PT ;  /* 0x007fffff03057812 */ /* 0x000fe200078ec0ff */
[----:B------:R-:W-:Y:S01]  /*0690*/  FFMA.RP R3, R10, R8, R7 ;  /* 0x000000080a037223 */ /* 0x000fe20000008007 */
[----:B------:R-:W-:Y:S02]  /*06a0*/  VIADD R8, R9, 0x20 ;  /* 0x0000002009087836 */ /* 0x000fe40000000000 */
[----:B------:R-:W-:Y:S01]  /*06b0*/  LOP3.LUT R5, R5, 0x800000, RZ, 0xfc, !PT ;  /* 0x0080000005057812 */ /* 0x000fe200078efcff */
[----:B------:R-:W-:Y:S01]  /*06c0*/  IMAD.MOV R7, RZ, RZ, -R9 ;  /* 0x000000ffff077224 */ /* 0x000fe200078e0a09 */
[----:B------:R-:W-:-:S02]  /*06d0*/  FSETP.NEU.FTZ.AND P0, PT, R3, R6, PT ;  /* 0x000000060300720b */ /* 0x000fc40003f1d000 */
[----:B------:R-:W-:Y:S02]  /*06e0*/  SHF.L.U32 R8, R5, R8, RZ ;  /* 0x0000000805087219 */ /* 0x000fe400000006ff */
[----:B------:R-:W-:Y:S02]  /*06f0*/  SEL R6, R7, RZ, P2 ;  /* 0x000000ff07067207 */ /* 0x000fe40001000000 */
[----:B------:R-:W-:Y:S02]  /*0700*/  ISETP.NE.AND P1, PT, R8, RZ, P1 ;  /* 0x000000ff0800720c */ /* 0x000fe40000f25270 */
[----:B------:R-:W-:Y:S02]  /*0710*/  SHF.R.U32.HI R6, RZ, R6, R5 ;  /* 0x00000006ff067219 */ /* 0x000fe40000011605 */
[----:B------:R-:W-:Y:S02]  /*0720*/  PLOP3.LUT P0, PT, P0, P1, PT, 0xf8, 0x8f ;  /* 0x00000000008f781c */ /* 0x000fe40000703f70 */
[----:B------:R-:W-:-:S02]  /*0730*/  SHF.R.U32.HI R8, RZ, 0x1, R6 ;  /* 0x00000001ff087819 */ /* 0x000fc40000011606 */
[----:B------:R-:W-:-:S04]  /*0740*/  SEL R3, RZ, 0x1, !P0 ;  /* 0x00000001ff037807 */ /* 0x000fc80004000000 */
[----:B------:R-:W-:-:S04]  /*0750*/  LOP3.LUT R3, R3, 0x1, R8, 0xf8, !PT ;  /* 0x0000000103037812 */ /* 0x000fc800078ef808 */
[----:B------:R-:W-:-:S05]  /*0760*/  LOP3.LUT R3, R3, R6, RZ, 0xc0, !PT ;  /* 0x0000000603037212 */ /* 0x000fca00078ec0ff */
[----:B------:R-:W-:-:S05]  /*0770*/  IMAD.IADD R3, R8, 0x1, R3 ;  /* 0x0000000108037824 */ /* 0x000fca00078e0203 */
[----:B------:R-:W-:Y:S01]  /*0780*/  LOP3.LUT R0, R3, R0, RZ, 0xfc, !PT ;  /* 0x0000000003007212 */ /* 0x000fe200078efcff */
[----:B------:R-:W-:Y:S06]  /*0790*/  BRA `(.L_x_247) ;  /* 0x0000000000107947 */ /* 0x000fec0003800000 */
.L_x_246:
[----:B------:R-:W-:-:S04]  /*07a0*/  LOP3.LUT R0, R0, 0x80000000, RZ, 0xc0, !PT ;  /* 0x8000000000007812 */ /* 0x000fc800078ec0ff */
[----:B------:R-:W-:Y:S01]  /*07b0*/  LOP3.LUT R0, R0, 0x7f800000, RZ, 0xfc, !PT ;  /* 0x7f80000000007812 */ /* 0x000fe200078efcff */
[----:B------:R-:W-:Y:S06]  /*07c0*/  BRA `(.L_x_247) ;  /* 0x0000000000047947 */ /* 0x000fec0003800000 */
.L_x_245:
[----:B------:R-:W-:-:S07]  /*07d0*/  IMAD R0, R6, 0x800000, R0 ;  /* 0x0080000006007824 */ /* 0x000fce00078e0200 */
.L_x_247:
[----:B------:R-:W-:Y:S05]  /*07e0*/  BSYNC.RECONVERGENT B2 ;  /* 0x0000000000027941 */ /* 0x000fea0003800200 */
.L_x_244:
[----:B------:R-:W-:Y:S05]  /*07f0*/  BRA `(.L_x_248) ;  /* 0x0000000000207947 */ /* 0x000fea0003800000 */
.L_x_243:
[----:B------:R-:W-:-:S04]  /*0800*/  LOP3.LUT R0, R8, 0x80000000, R7, 0x48, !PT ;  /* 0x8000000008007812 */ /* 0x000fc800078e4807 */
[----:B------:R-:W-:Y:S01]  /*0810*/  LOP3.LUT R0, R0, 0x7f800000, RZ, 0xfc, !PT ;  /* 0x7f80000000007812 */ /* 0x000fe200078efcff */
[----:B------:R-:W-:Y:S06]  /*0820*/  BRA `(.L_x_248) ;  /* 0x0000000000147947 */ /* 0x000fec0003800000 */
.L_x_242:
[----:B------:R-:W-:Y:S01]  /*0830*/  LOP3.LUT R0, R8, 0x80000000, R7, 0x48, !PT ;  /* 0x8000000008007812 */ /* 0x000fe200078e4807 */
[----:B------:R-:W-:Y:S06]  /*0840*/  BRA `(.L_x_248) ;  /* 0x00000000000c7947 */ /* 0x000fec0003800000 */
.L_x_241:
[----:B------:R-:W0:Y:S01]  /*0850*/  MUFU.RSQ R0, -QNAN ;  /* 0xffc0000000007908 */ /* 0x000e220000001400 */
[----:B------:R-:W-:Y:S05]  /*0860*/  BRA `(.L_x_248) ;  /* 0x0000000000047947 */ /* 0x000fea0003800000 */
.L_x_240:
[----:B------:R-:W-:-:S07]  /*0870*/  FADD.FTZ R0, R0, R3 ;  /* 0x0000000300007221 */ /* 0x000fce0000010000 */
.L_x_248:
[----:B------:R-:W-:Y:S05]  /*0880*/  BSYNC.RECONVERGENT B1 ;  /* 0x0000000000017941 */ /* 0x000fea0003800200 */
.L_x_238:
[----:B------:R-:W-:-:S04]  /*0890*/  IMAD.MOV.U32 R5, RZ, RZ, 0x0 ;  /* 0x00000000ff057424 */ /* 0x000fc800078e00ff */
[----:B0-----:R-:W-:Y:S05]  /*08a0*/  RET.REL.NODEC R4 `(_Z23normalizeAndRoundtoInt8PiPafi) ;  /* 0xfffffff404d47950 */ /* 0x001fea0003c3ffff */
.L_x_249:
        /* <DEDUP_REMOVED lines=13> */
.L_x_250:


//--------------------- .nv.shared._ZN3cub18CUB_300001_SM_10006detail6reduce28DeviceReduceSingleTileKernelINS2_10policy_hubIiyN4cuda3__47maximumIiEEE10Policy1000EPiPfiS8_fiNS5_3std3__410__identityEEEvT0_T1_T2_T3_T4_T6_ --------------------------
	.section	.nv.shared._ZN3cub18CUB_300001_SM_10006detail6reduce28DeviceReduceSingleTileKernelINS2_10policy_hubIiyN4cuda3__47maximumIiEEE10Policy1000EPiPfiS8_fiNS5_3std3__410__identityEEEvT0_T1_T2_T3_T4_T6_,"aw",@nobits
	.sectionflags	@""
	.align	4
.nv.shared._ZN3cub18CUB_300001_SM_10006detail6reduce28DeviceReduceSingleTileKernelINS2_10policy_hubIiyN4cuda3__47maximumIiEEE10Policy1000EPiPfiS8_fiNS5_3std3__410__identityEEEvT0_T1_T2_T3_T4_T6_:
	.zero		1068


//--------------------- .nv.shared.reserved.0     --------------------------
	.section	.nv.shared.reserved.0,"aw",@nobits
	.weak		__nv_reservedSMEM_offset_0_alias
	.size		__nv_reservedSMEM_offset_0_alias, 0, 64
	.other		__nv_reservedSMEM_offset_0_alias,@"STO_CUDA_RESERVED_SHARED STV_DEFAULT"
__nv_reservedSMEM_offset_0_alias:
	.zero		0
	.zero		64


//--------------------- .nv.global                --------------------------
	.section	.nv.global,"aw",@nobits
.nv.global:
	.type		_ZN34_INTERNAL_dccc8096_4_k_cu_0ff5c5f66thrust24THRUST_300001_SM_1000_NS3seqE,@object
	.size		_ZN34_INTERNAL_dccc8096_4_k_cu_0ff5c5f66thrust24THRUST_300001_SM_1000_NS3seqE,(_ZN34_INTERNAL_dccc8096_4_k_cu_0ff5c5f64cuda3std3__48in_placeE - _ZN34_INTERNAL_dccc8096_4_k_cu_0ff5c5f66thrust24THRUST_300001_SM_1000_NS3seqE)
_ZN34_INTERNAL_dccc8096_4_k_cu_0ff5c5f66thrust24THRUST_300001_SM_1000_NS3seqE:
	.zero		1
	.type		_ZN34_INTERNAL_dccc8096_4_k_cu_0ff5c5f64cuda3std3__48in_placeE,@object
	.size		_ZN34_INTERNAL_dccc8096_4_k_cu_0ff5c5f64cuda3std3__48in_placeE,(_ZN34_INTERNAL_dccc8096_4_k_cu_0ff5c5f64cuda3std6ranges3__45__cpo4sizeE - _ZN34_INTERNAL_dccc8096_4_k_cu_0ff5c5f64cuda3std3__48in_placeE)
_ZN34_INTERNAL_dccc8096_4_k_cu_0ff5c5f64cuda3std3__48in_placeE:
	.zero		1
	.type		_ZN34_INTERNAL_dccc8096_4_k_cu_0ff5c5f64cuda3std6ranges3__45__cpo4sizeE,@object
	.size		_ZN34_INTERNAL_dccc8096_4_k_cu_0ff5c5f64cuda3std6ranges3__45__cpo4sizeE,(_ZN34_INTERNAL_dccc8096_4_k_cu_0ff5c5f66thrust24THRUST_300001_SM_1000_NS12placeholders2_3E - _ZN34_INTERNAL_dccc8096_4_k_cu_0ff5c5f64cuda3std6ranges3__45__cpo4sizeE)
_ZN34_INTERNAL_dccc8096_4_k_cu_0ff5c5f64cuda3std6ranges3__45__cpo4sizeE:
	.zero		1
	.type		_ZN34_INTERNAL_dccc8096_4_k_cu_0ff5c5f66thrust24THRUST_300001_SM_1000_NS12placeholders2_3E,@object
	.size		_ZN34_INTERNAL_dccc8096_4_k_cu_0ff5c5f66thrust24THRUST_300001_SM_1000_NS12placeholders2_3E,(_ZN34_INTERNAL_dccc8096_4_k_cu_0ff5c5f64cuda3std3__45__cpo6cbeginE - _ZN34_INTERNAL_dccc8096_4_k_cu_0ff5c5f66thrust24THRUST_300001_SM_1000_NS12placeholders2_3E)
_ZN34_INTERNAL_dccc8096_4_k_cu_0ff5c5f66thrust24THRUST_300001_SM_1000_NS12placeholders2_3E:
	.zero		1
	.type		_ZN34_INTERNAL_dccc8096_4_k_cu_0ff5c5f64cuda3std3__45__cpo6cbeginE,@object
	.size		_ZN34_INTERNAL_dccc8096_4_k_cu_0ff5c5f64cuda3std3__45__cpo6cbeginE,(_ZN34_INTERNAL_dccc8096_4_k_cu_0ff5c5f64cuda3std6ranges3__45__cpo6cbeginE - _ZN34_INTERNAL_dccc8096_4_k_cu_0ff5c5f64cuda3std3__45__cpo6cbeginE)
_ZN34_INTERNAL_dccc8096_4_k_cu_0ff5c5f64cuda3std3__45__cpo6cbeginE:
	.zero		1
	.type		_ZN34_INTERNAL_dccc8096_4_k_cu_0ff5c5f64cuda3std6ranges3__45__cpo6cbeginE,@object
	.size		_ZN34_INTERNAL_dccc8096_4_k_cu_0ff5c5f64cuda3std6ranges3__45__cpo6cbeginE,(_ZN34_INTERNAL_dccc8096_4_k_cu_0ff5c5f66thrust24THRUST_300001_SM_1000_NS12placeholders2_7E - _ZN34_INTERNAL_dccc8096_4_k_cu_0ff5c5f64cuda3std6ranges3__45__cpo6cbeginE)
_ZN34_INTERNAL_dccc8096_4_k_cu_0ff5c5f64cuda3std6ranges3__45__cpo6cbeginE:
	.zero		1
	.type		_ZN34_INTERNAL_dccc8096_4_k_cu_0ff5c5f66thrust24THRUST_300001_SM_1000_NS12placeholders2_7E,@object
	.size		_ZN34_INTERNAL_dccc8096_4_k_cu_0ff5c5f66thrust24THRUST_300001_SM_1000_NS12placeholders2_7E,(_ZN34_INTERNAL_dccc8096_4_k_cu_0ff5c5f64cuda3std3__45__cpo7crbeginE - _ZN34_INTERNAL_dccc8096_4_k_cu_0ff5c5f66thrust24THRUST_300001_SM_1000_NS12placeholders2_7E)
_ZN34_INTERNAL_dccc8096_4_k_cu_0ff5c5f66thrust24THRUST_300001_SM_1000_NS12placeholders2_7E:
	.zero		1
	.type		_ZN34_INTERNAL_dccc8096_4_k_cu_0ff5c5f64cuda3std3__45__cpo7crbeginE,@object
	.size		_ZN34_INTERNAL_dccc8096_4_k_cu_0ff5c5f64cuda3std3__45__cpo7crbeginE,(_ZN34_INTERNAL_dccc8096_4_k_cu_0ff5c5f64cuda3std6ranges3__45__cpo4nextE - _ZN34_INTERNAL_dccc8096_4_k_cu_0ff5c5f64cuda3std3__45__cpo7crbeginE)
_ZN34_INTERNAL_dccc8096_4_k_cu_0ff5c5f64cuda3std3__45__cpo7crbeginE:
	.zero		1
	.type		_ZN34_INTERNAL_dccc8096_4_k_cu_0ff5c5f64cuda3std6ranges3__45__cpo4nextE,@object
	.size		_ZN34_INTERNAL_dccc8096_4_k_cu_0ff5c5f64cuda3std6ranges3__45__cpo4nextE,(_ZN34_INTERNAL_dccc8096_4_k_cu_0ff5c5f64cuda3std6ranges3__45__cpo4swapE - _ZN34_INTERNAL_dccc8096_4_k_cu_0ff5c5f64cuda3std6ranges3__45__cpo4nextE)
_ZN34_INTERNAL_dccc8096_4_k_cu_0ff5c5f64cuda3std6ranges3__45__cpo4nextE:
	.zero		1
	.type		_ZN34_INTERNAL_dccc8096_4_k_cu_0ff5c5f64cuda3std6ranges3__45__cpo4swapE,@object
	.size		_ZN34_INTERNAL_dccc8096_4_k_cu_0ff5c5f64cuda3std6ranges3__45__cpo4swapE,(_ZN34_INTERNAL_dccc8096_4_k_cu_0ff5c5f66thrust24THRUST_300001_SM_1000_NS8cuda_cub10par_nosyncE - _ZN34_INTERNAL_dccc8096_4_k_cu_0ff5c5f64cuda3std6ranges3__45__cpo4swapE)
_ZN34_INTERNAL_dccc8096_4_k_cu_0ff5c5f64cuda3std6ranges3__45__cpo4swapE:
	.zero		1
	.type		_ZN34_INTERNAL_dccc8096_4_k_cu_0ff5c5f66thrust24THRUST_300001_SM_1000_NS8cuda_cub10par_nosyncE,@object
	.size		_ZN34_INTERNAL_dccc8096_4_k_cu_0ff5c5f66thrust24THRUST_300001_SM_1000_NS8cuda_cub10par_nosyncE,(_ZN34_INTERNAL_dccc8096_4_k_cu_0ff5c5f66thrust24THRUST_300001_SM_1000_NS12placeholders2_9E - _ZN34_INTERNAL_dccc8096_4_k_cu_0ff5c5f66thrust24THRUST_300001_SM_1000_NS8cuda_cub10par_nosyncE)
_ZN34_INTERNAL_dccc8096_4_k_cu_0ff5c5f66thrust24THRUST_300001_SM_1000_NS8cuda_cub10par_nosyncE:
	.zero		1
	.type		_ZN34_INTERNAL_dccc8096_4_k_cu_0ff5c5f66thrust24THRUST_300001_SM_1000_NS12placeholders2_9E,@object
	.size		_ZN34_INTERNAL_dccc8096_4_k_cu_0ff5c5f66thrust24THRUST_300001_SM_1000_NS12placeholders2_9E,(_ZN34_INTERNAL_dccc8096_4_k_cu_0ff5c5f64cuda3std3__436_GLOBAL__N__dccc8096_4_k_cu_0ff5c5f66ignoreE - _ZN34_INTERNAL_dccc8096_4_k_cu_0ff5c5f66thrust24THRUST_300001_SM_1000_NS12placeholders2_9E)
_ZN34_INTERNAL_dccc8096_4_k_cu_0ff5c5f66thrust24THRUST_300001_SM_1000_NS12placeholders2_9E:
	.zero		1
	.type		_ZN34_INTERNAL_dccc8096_4_k_cu_0ff5c5f64cuda3std3__436_GLOBAL__N__dccc8096_4_k_cu_0ff5c5f66ignoreE,@object
	.size		_ZN34_INTERNAL_dccc8096_4_k_cu_0ff5c5f64cuda3std3__436_GLOBAL__N__dccc8096_4_k_cu_0ff5c5f66ignoreE,(_ZN34_INTERNAL_dccc8096_4_k_cu_0ff5c5f64cuda3std6ranges3__45__cpo4dataE - _ZN34_INTERNAL_dccc8096_4_k_cu_0ff5c5f64cuda3std3__436_GLOBAL__N__dccc8096_4_k_cu_0ff5c5f66ignoreE)
_ZN34_INTERNAL_dccc8096_4_k_cu_0ff5c5f64cuda3std3__436_GLOBAL__N__dccc8096_4_k_cu_0ff5c5f66ignoreE:
	.zero		1
	.type		_ZN34_INTERNAL_dccc8096_4_k_cu_0ff5c5f64cuda3std6ranges3__45__cpo4dataE,@object
	.size		_ZN34_INTERNAL_dccc8096_4_k_cu_0ff5c5f64cuda3std6ranges3__45__cpo4dataE,(_ZN34_INTERNAL_dccc8096_4_k_cu_0ff5c5f66thrust24THRUST_300001_SM_1000_NS12placeholders2_1E - _ZN34_INTERNAL_dccc8096_4_k_cu_0ff5c5f64cuda3std6ranges3__45__cpo4dataE)
_ZN34_INTERNAL_dccc8096_4_k_cu_0ff5c5f64cuda3std6ranges3__45__cpo4dataE:
	.zero		1
	.type		_ZN34_INTERNAL_dccc8096_4_k_cu_0ff5c5f66thrust24THRUST_300001_SM_1000_NS12placeholders2_1E,@object
	.size		_ZN34_INTERNAL_dccc8096_4_k_cu_0ff5c5f66thrust24THRUST_300001_SM_1000_NS12placeholders2_1E,(_ZN34_INTERNAL_dccc8096_4_k_cu_0ff5c5f64cuda3std3__45__cpo5beginE - _ZN34_INTERNAL_dccc8096_4_k_cu_0ff5c5f66thrust24THRUST_300001_SM_1000_NS12placeholders2_1E)
_ZN34_INTERNAL_dccc8096_4_k_cu_0ff5c5f66thrust24THRUST_300001_SM_1000_NS12placeholders2_1E:
	.zero		1
	.type		_ZN34_INTERNAL_dccc8096_4_k_cu_0ff5c5f64cuda3std3__45__cpo5beginE,@object
	.size		_ZN34_INTERNAL_dccc8096_4_k_cu_0ff5c5f64cuda3std3__45__cpo5beginE,(_ZN34_INTERNAL_dccc8096_4_k_cu_0ff5c5f64cuda3std6ranges3__45__cpo5beginE - _ZN34_INTERNAL_dccc8096_4_k_cu_0ff5c5f64cuda3std3__45__cpo5beginE)
_ZN34_INTERNAL_dccc8096_4_k_cu_0ff5c5f64cuda3std3__45__cpo5beginE:
	.zero		1
	.type		_ZN34_INTERNAL_dccc8096_4_k_cu_0ff5c5f64cuda3std6ranges3__45__cpo5beginE,@object
	.size		_ZN34_INTERNAL_dccc8096_4_k_cu_0ff5c5f64cuda3std6ranges3__45__cpo5beginE,(_ZN34_INTERNAL_dccc8096_4_k_cu_0ff5c5f66thrust24THRUST_300001_SM_1000_NS12placeholders2_5E - _ZN34_INTERNAL_dccc8096_4_k_cu_0ff5c5f64cuda3std6ranges3__45__cpo5beginE)
_ZN34_INTERNAL_dccc8096_4_k_cu_0ff5c5f64cuda3std6ranges3__45__cpo5beginE:
	.zero		1
	.type		_ZN34_INTERNAL_dccc8096_4_k_cu_0ff5c5f66thrust24THRUST_300001_SM_1000_NS12placeholders2_5E,@object
	.size		_ZN34_INTERNAL_dccc8096_4_k_cu_0ff5c5f66thrust24THRUST_300001_SM_1000_NS12placeholders2_5E,(_ZN34_INTERNAL_dccc8096_4_k_cu_0ff5c5f64cuda3std3__45__cpo6rbeginE - _ZN34_INTERNAL_dccc8096_4_k_cu_0ff5c5f66thrust24THRUST_300001_SM_1000_NS12placeholders2_5E)
_ZN34_INTERNAL_dccc8096_4_k_cu_0ff5c5f66thrust24THRUST_300001_SM_1000_NS12placeholders2_5E:
	.zero		1
	.type		_ZN34_INTERNAL_dccc8096_4_k_cu_0ff5c5f64cuda3std3__45__cpo6rbeginE,@object
	.size		_ZN34_INTERNAL_dccc8096_4_k_cu_0ff5c5f64cuda3std3__45__cpo6rbeginE,(_ZN34_INTERNAL_dccc8096_4_k_cu_0ff5c5f64cuda3std6ranges3__45__cpo7advanceE - _ZN34_INTERNAL_dccc8096_4_k_cu_0ff5c5f64cuda3std3__45__cpo6rbeginE)
_ZN34_INTERNAL_dccc8096_4_k_cu_0ff5c5f64cuda3std3__45__cpo6rbeginE:
	.zero		1
	.type		_ZN34_INTERNAL_dccc8096_4_k_cu_0ff5c5f64cuda3std6ranges3__45__cpo7advanceE,@object
	.size		_ZN34_INTERNAL_dccc8096_4_k_cu_0ff5c5f64cuda3std6ranges3__45__cpo7advanceE,(_ZN34_INTERNAL_dccc8096_4_k_cu_0ff5c5f64cuda3std3__47nulloptE - _ZN34_INTERNAL_dccc8096_4_k_cu_0ff5c5f64cuda3std6ranges3__45__cpo7advanceE)
_ZN34_INTERNAL_dccc8096_4_k_cu_0ff5c5f64cuda3std6ranges3__45__cpo7advanceE:
	.zero		1
	.type		_ZN34_INTERNAL_dccc8096_4_k_cu_0ff5c5f64cuda3std3__47nulloptE,@object
	.size		_ZN34_INTERNAL_dccc8096_4_k_cu_0ff5c5f64cuda3std3__47nulloptE,(_ZN34_INTERNAL_dccc8096_4_k_cu_0ff5c5f64cuda3std6ranges3__45__cpo8distanceE - _ZN34_INTERNAL_dccc8096_4_k_cu_0ff5c5f64cuda3std3__47nulloptE)
_ZN34_INTERNAL_dccc8096_4_k_cu_0ff5c5f64cuda3std3__47nulloptE:
	.zero		1
	.type		_ZN34_INTERNAL_dccc8096_4_k_cu_0ff5c5f64cuda3std6ranges3__45__cpo8distanceE,@object
	.size		_ZN34_INTERNAL_dccc8096_4_k_cu_0ff5c5f64cuda3std6ranges3__45__cpo8distanceE,(_ZN34_INTERNAL_dccc8096_4_k_cu_0ff5c5f66thrust24THRUST_300001_SM_1000_NS12placeholders3_10E - _ZN34_INTERNAL_dccc8096_4_k_cu_0ff5c5f64cuda3std6ranges3__45__cpo8distanceE)
_ZN34_INTERNAL_dccc8096_4_k_cu_0ff5c5f64cuda3std6ranges3__45__cpo8distanceE:
	.zero		1
	.type		_ZN34_INTERNAL_dccc8096_4_k_cu_0ff5c5f66thrust24THRUST_300001_SM_1000_NS12placeholders3_10E,@object
	.size		_ZN34_INTERNAL_dccc8096_4_k_cu_0ff5c5f66thrust24THRUST_300001_SM_1000_NS12placeholders3_10E,(_ZN34_INTERNAL_dccc8096_4_k_cu_0ff5c5f64cuda3std3__419piecewise_constructE - _ZN34_INTERNAL_dccc8096_4_k_cu_0ff5c5f66thrust24THRUST_300001_SM_1000_NS12placeholders3_10E)
_ZN34_INTERNAL_dccc8096_4_k_cu_0ff5c5f66thrust24THRUST_300001_SM_1000_NS12placeholders3_10E:
	.zero		1
	.type		_ZN34_INTERNAL_dccc8096_4_k_cu_0ff5c5f64cuda3std3__419piecewise_constructE,@object
	.size		_ZN34_INTERNAL_dccc8096_4_k_cu_0ff5c5f64cuda3std3__419piecewise_constructE,(_ZN34_INTERNAL_dccc8096_4_k_cu_0ff5c5f64cuda3std6ranges3__45__cpo5cdataE - _ZN34_INTERNAL_dccc8096_4_k_cu_0ff5c5f64cuda3std3__419piecewise_constructE)
_ZN34_INTERNAL_dccc8096_4_k_cu_0ff5c5f64cuda3std3__419piecewise_constructE:
	.zero		1
	.type		_ZN34_INTERNAL_dccc8096_4_k_cu_0ff5c5f64cuda3std6ranges3__45__cpo5cdataE,@object
	.size		_ZN34_INTERNAL_dccc8096_4_k_cu_0ff5c5f64cuda3std6ranges3__45__cpo5cdataE,(_ZN34_INTERNAL_dccc8096_4_k_cu_0ff5c5f66thrust24THRUST_300001_SM_1000_NS12placeholders2_2E - _ZN34_INTERNAL_dccc8096_4_k_cu_0ff5c5f64cuda3std6ranges3__45__cpo5cdataE)
_ZN34_INTERNAL_dccc8096_4_k_cu_0ff5c5f64cuda3std6ranges3__45__cpo5cdataE:
	.zero		1
	.type		_ZN34_INTERNAL_dccc8096_4_k_cu_0ff5c5f66thrust24THRUST_300001_SM_1000_NS12placeholders2_2E,@object
	.size		_ZN34_INTERNAL_dccc8096_4_k_cu_0ff5c5f66thrust24THRUST_300001_SM_1000_NS12placeholders2_2E,(_ZN34_INTERNAL_dccc8096_4_k_cu_0ff5c5f64cuda3std3__45__cpo3endE - _ZN34_INTERNAL_dccc8096_4_k_cu_0ff5c5f66thrust24THRUST_300001_SM_1000_NS12placeholders2_2E)
_ZN34_INTERNAL_dccc8096_4_k_cu_0ff5c5f66thrust24THRUST_300001_SM_1000_NS12placeholders2_2E:
	.zero		1
	.type		_ZN34_INTERNAL_dccc8096_4_k_cu_0ff5c5f64cuda3std3__45__cpo3endE,@object
	.size		_ZN34_INTERNAL_dccc8096_4_k_cu_0ff5c5f64cuda3std3__45__cpo3endE,(_ZN34_INTERNAL_dccc8096_4_k_cu_0ff5c5f64cuda3std6ranges3__45__cpo3endE - _ZN34_INTERNAL_dccc8096_4_k_cu_0ff5c5f64cuda3std3__45__cpo3endE)
_ZN34_INTERNAL_dccc8096_4_k_cu_0ff5c5f64cuda3std3__45__cpo3endE:
	.zero		1
	.type		_ZN34_INTERNAL_dccc8096_4_k_cu_0ff5c5f64cuda3std6ranges3__45__cpo3endE,@object
	.size		_ZN34_INTERNAL_dccc8096_4_k_cu_0ff5c5f64cuda3std6ranges3__45__cpo3endE,(_ZN34_INTERNAL_dccc8096_4_k_cu_0ff5c5f66thrust24THRUST_300001_SM_1000_NS12placeholders2_6E - _ZN34_INTERNAL_dccc8096_4_k_cu_0ff5c5f64cuda3std6ranges3__45__cpo3endE)
_ZN34_INTERNAL_dccc8096_4_k_cu_0ff5c5f64cuda3std6ranges3__45__cpo3endE:
	.zero		1
	.type		_ZN34_INTERNAL_dccc8096_4_k_cu_0ff5c5f66thrust24THRUST_300001_SM_1000_NS12placeholders2_6E,@object
	.size		_ZN34_INTERNAL_dccc8096_4_k_cu_0ff5c5f66thrust24THRUST_300001_SM_1000_NS12placeholders2_6E,(_ZN34_INTERNAL_dccc8096_4_k_cu_0ff5c5f64cuda3std3__45__cpo4rendE - _ZN34_INTERNAL_dccc8096_4_k_cu_0ff5c5f66thrust24THRUST_300001_SM_1000_NS12placeholders2_6E)
_ZN34_INTERNAL_dccc8096_4_k_cu_0ff5c5f66thrust24THRUST_300001_SM_1000_NS12placeholders2_6E:
	.zero		1
	.type		_ZN34_INTERNAL_dccc8096_4_k_cu_0ff5c5f64cuda3std3__45__cpo4rendE,@object
	.size		_ZN34_INTERNAL_dccc8096_4_k_cu_0ff5c5f64cuda3std3__45__cpo4rendE,(_ZN34_INTERNAL_dccc8096_4_k_cu_0ff5c5f64cuda3std6ranges3__45__cpo9iter_swapE - _ZN34_INTERNAL_dccc8096_4_k_cu_0ff5c5f64cuda3std3__45__cpo4rendE)
_ZN34_INTERNAL_dccc8096_4_k_cu_0ff5c5f64cuda3std3__45__cpo4rendE:
	.zero		1
	.type		_ZN34_INTERNAL_dccc8096_4_k_cu_0ff5c5f64cuda3std6ranges3__45__cpo9iter_swapE,@object
	.size		_ZN34_INTERNAL_dccc8096_4_k_cu_0ff5c5f64cuda3std6ranges3__45__cpo9iter_swapE,(_ZN34_INTERNAL_dccc8096_4_k_cu_0ff5c5f64cuda3std3__48unexpectE - _ZN34_INTERNAL_dccc8096_4_k_cu_0ff5c5f64cuda3std6ranges3__45__cpo9iter_swapE)
_ZN34_INTERNAL_dccc8096_4_k_cu_0ff5c5f64cuda3std6ranges3__45__cpo9iter_swapE:
	.zero		1
	.type		_ZN34_INTERNAL_dccc8096_4_k_cu_0ff5c5f64cuda3std3__48unexpectE,@object
	.size		_ZN34_INTERNAL_dccc8096_4_k_cu_0ff5c5f64cuda3std3__48unexpectE,(_ZN34_INTERNAL_dccc8096_4_k_cu_0ff5c5f66thrust24THRUST_300001_SM_1000_NS8cuda_cub3parE - _ZN34_INTERNAL_dccc8096_4_k_cu_0ff5c5f64cuda3std3__48unexpectE)
_ZN34_INTERNAL_dccc8096_4_k_cu_0ff5c5f64cuda3std3__48unexpectE:
	.zero		1
	.type		_ZN34_INTERNAL_dccc8096_4_k_cu_0ff5c5f66thrust24THRUST_300001_SM_1000_NS8cuda_cub3parE,@object
	.size		_ZN34_INTERNAL_dccc8096_4_k_cu_0ff5c5f66thrust24THRUST_300001_SM_1000_NS8cuda_cub3parE,(_ZN34_INTERNAL_dccc8096_4_k_cu_0ff5c5f66thrust24THRUST_300001_SM_1000_NS12placeholders2_4E - _ZN34_INTERNAL_dccc8096_4_k_cu_0ff5c5f66thrust24THRUST_300001_SM_1000_NS8cuda_cub3parE)
_ZN34_INTERNAL_dccc8096_4_k_cu_0ff5c5f66thrust24THRUST_300001_SM_1000_NS8cuda_cub3parE:
	.zero		1
	.type		_ZN34_INTERNAL_dccc8096_4_k_cu_0ff5c5f66thrust24THRUST_300001_SM_1000_NS12placeholders2_4E,@object
	.size		_ZN34_INTERNAL_dccc8096_4_k_cu_0ff5c5f66thrust24THRUST_300001_SM_1000_NS12placeholders2_4E,(_ZN34_INTERNAL_dccc8096_4_k_cu_0ff5c5f64cuda3std3__45__cpo4cendE - _ZN34_INTERNAL_dccc8096_4_k_cu_0ff5c5f66thrust24THRUST_300001_SM_1000_NS12placeholders2_4E)
_ZN34_INTERNAL_dccc8096_4_k_cu_0ff5c5f66thrust24THRUST_300001_SM_1000_NS12placeholders2_4E:
	.zero		1
	.type		_ZN34_INTERNAL_dccc8096_4_k_cu_0ff5c5f64cuda3std3__45__cpo4cendE,@object
	.size		_ZN34_INTERNAL_dccc8096_4_k_cu_0ff5c5f64cuda3std3__45__cpo4cendE,(_ZN34_INTERNAL_dccc8096_4_k_cu_0ff5c5f64cuda3std6ranges3__45__cpo4cendE - _ZN34_INTERNAL_dccc8096_4_k_cu_0ff5c5f64cuda3std3__45__cpo4cendE)
_ZN34_INTERNAL_dccc8096_4_k_cu_0ff5c5f64cuda3std3__45__cpo4cendE:
	.zero		1
	.type		_ZN34_INTERNAL_dccc8096_4_k_cu_0ff5c5f64cuda3std6ranges3__45__cpo4cendE,@object
	.size		_ZN34_INTERNAL_dccc8096_4_k_cu_0ff5c5f64cuda3std6ranges3__45__cpo4cendE,(_ZN34_INTERNAL_dccc8096_4_k_cu_0ff5c5f64cuda3std3__420unreachable_sentinelE - _ZN34_INTERNAL_dccc8096_4_k_cu_0ff5c5f64cuda3std6ranges3__45__cpo4cendE)
_ZN34_INTERNAL_dccc8096_4_k_cu_0ff5c5f64cuda3std6ranges3__45__cpo4cendE:
	.zero		1
	.type		_ZN34_INTERNAL_dccc8096_4_k_cu_0ff5c5f64cuda3std3__420unreachable_sentinelE,@object
	.size		_ZN34_INTERNAL_dccc8096_4_k_cu_0ff5c5f64cuda3std3__420unreachable_sentinelE,(_ZN34_INTERNAL_dccc8096_4_k_cu_0ff5c5f64cuda3std6ranges3__45__cpo5ssizeE - _ZN34_INTERNAL_dccc8096_4_k_cu_0ff5c5f64cuda3std3__420unreachable_sentinelE)
_ZN34_INTERNAL_dccc8096_4_k_cu_0ff5c5f64cuda3std3__420unreachable_sentinelE:
	.zero		1
	.type		_ZN34_INTERNAL_dccc8096_4_k_cu_0ff5c5f64cuda3std6ranges3__45__cpo5ssizeE,@object
	.size		_ZN34_INTERNAL_dccc8096_4_k_cu_0ff5c5f64cuda3std6ranges3__45__cpo5ssizeE,(_ZN34_INTERNAL_dccc8096_4_k_cu_0ff5c5f66thrust24THRUST_300001_SM_1000_NS12placeholders2_8E - _ZN34_INTERNAL_dccc8096_4_k_cu_0ff5c5f64cuda3std6ranges3__45__cpo5ssizeE)
_ZN34_INTERNAL_dccc8096_4_k_cu_0ff5c5f64cuda3std6ranges3__45__cpo5ssizeE:
	.zero		1
	.type		_ZN34_INTERNAL_dccc8096_4_k_cu_0ff5c5f66thrust24THRUST_300001_SM_1000_NS12placeholders2_8E,@object
	.size		_ZN34_INTERNAL_dccc8096_4_k_cu_0ff5c5f66thrust24THRUST_300001_SM_1000_NS12placeholders2_8E,(_ZN34_INTERNAL_dccc8096_4_k_cu_0ff5c5f64cuda3std3__45__cpo5crendE - _ZN34_INTERNAL_dccc8096_4_k_cu_0ff5c5f66thrust24THRUST_300001_SM_1000_NS12placeholders2_8E)
_ZN34_INTERNAL_dccc8096_4_k_cu_0ff5c5f66thrust24THRUST_300001_SM_1000_NS12placeholders2_8E:
	.zero		1
	.type		_ZN34_INTERNAL_dccc8096_4_k_cu_0ff5c5f64cuda3std3__45__cpo5crendE,@object
	.size		_ZN34_INTERNAL_dccc8096_4_k_cu_0ff5c5f64cuda3std3__45__cpo5crendE,(_ZN34_INTERNAL_dccc8096_4_k_cu_0ff5c5f64cuda3std6ranges3__45__cpo4prevE - _ZN34_INTERNAL_dccc8096_4_k_cu_0ff5c5f64cuda3std3__45__cpo5crendE)
_ZN34_INTERNAL_dccc8096_4_k_cu_0ff5c5f64cuda3std3__45__cpo5crendE:
	.zero		1
	.type		_ZN34_INTERNAL_dccc8096_4_k_cu_0ff5c5f64cuda3std6ranges3__45__cpo4prevE,@object
	.size		_ZN34_INTERNAL_dccc8096_4_k_cu_0ff5c5f64cuda3std6ranges3__45__cpo4prevE,(_ZN34_INTERNAL_dccc8096_4_k_cu_0ff5c5f64cuda3std6ranges3__45__cpo9iter_moveE - _ZN34_INTERNAL_dccc8096_4_k_cu_0ff5c5f64cuda3std6ranges3__45__cpo4prevE)
_ZN34_INTERNAL_dccc8096_4_k_cu_0ff5c5f64cuda3std6ranges3__45__cpo4prevE:
	.zero		1
	.type		_ZN34_INTERNAL_dccc8096_4_k_cu_0ff5c5f64cuda3std6ranges3__45__cpo9iter_moveE,@object
	.size		_ZN34_INTERNAL_dccc8096_4_k_cu_0ff5c5f64cuda3std6ranges3__45__cpo9iter_moveE,(_ZN34_INTERNAL_dccc8096_4_k_cu_0ff5c5f66thrust24THRUST_300001_SM_1000_NS6system6detail10sequential3seqE - _ZN34_INTERNAL_dccc8096_4_k_cu_0ff5c5f64cuda3std6ranges3__45__cpo9iter_moveE)
_ZN34_INTERNAL_dccc8096_4_k_cu_0ff5c5f64cuda3std6ranges3__45__cpo9iter_moveE:
	.zero		1
	.type		_ZN34_INTERNAL_dccc8096_4_k_cu_0ff5c5f66thrust24THRUST_300001_SM_1000_NS6system6detail10sequential3seqE,@object
	.size		_ZN34_INTERNAL_dccc8096_4_k_cu_0ff5c5f66thrust24THRUST_300001_SM_1000_NS6system6detail10sequential3seqE,(.L_31 - _ZN34_INTERNAL_dccc8096_4_k_cu_0ff5c5f66thrust24THRUST_300001_SM_1000_NS6system6detail10sequential3seqE)
_ZN34_INTERNAL_dccc8096_4_k_cu_0ff5c5f66thrust24THRUST_300001_SM_1000_NS6system6detail10sequential3seqE:
	.zero		1
.L_31:


//--------------------- .nv.shared._ZN3cub18CUB_300001_SM_10006detail6reduce18DeviceReduceKernelINS2_10policy_hubIiyN4cuda3__47maximumIiEEE10Policy1000EN6thrust24THRUST_300001_SM_1000_NS10device_ptrIiEEyS8_i8AbsValueEEvT0_PT3_T1_NS0_13GridEvenShareISJ_EET2_T4_ --------------------------
	.section	.nv.shared._ZN3cub18CUB_300001_SM_10006detail6reduce18DeviceReduceKernelINS2_10policy_hubIiyN4cuda3__47maximumIiEEE10Policy1000EN6thrust24THRUST_300001_SM_1000_NS10device_ptrIiEEyS8_i8AbsValueEEvT0_PT3_T1_NS0_13GridEvenShareISJ_EET2_T4_,"aw",@nobits
	.sectionflags	@""
	.align	4
.nv.shared._ZN3cub18CUB_300001_SM_10006detail6reduce18DeviceReduceKernelINS2_10policy_hubIiyN4cuda3__47maximumIiEEE10Policy1000EN6thrust24THRUST_300001_SM_1000_NS10device_ptrIiEEyS8_i8AbsValueEEvT0_PT3_T1_NS0_13GridEvenShareISJ_EET2_T4_:
	.zero		1068


//--------------------- .nv.shared._ZN3cub18CUB_300001_SM_10006detail6reduce28DeviceReduceSingleTileKernelINS2_10policy_hubIiyN4cuda3__47maximumIiEEE10Policy1000EN6thrust24THRUST_300001_SM_1000_NS10device_ptrIiEEPfyS8_fi8AbsValueEEvT0_T1_T2_T3_T4_T6_ --------------------------
	.section	.nv.shared._ZN3cub18CUB_300001_SM_10006detail6reduce28DeviceReduceSingleTileKernelINS2_10policy_hubIiyN4cuda3__47maximumIiEEE10Policy1000EN6thrust24THRUST_300001_SM_1000_NS10device_ptrIiEEPfyS8_fi8AbsValueEEvT0_T1_T2_T3_T4_T6_,"aw",@nobits
	.sectionflags	@""
	.align	4
.nv.shared._ZN3cub18CUB_300001_SM_10006detail6reduce28DeviceReduceSingleTileKernelINS2_10policy_hubIiyN4cuda3__47maximumIiEEE10Policy1000EN6thrust24THRUST_300001_SM_1000_NS10device_ptrIiEEPfyS8_fi8AbsValueEEvT0_T1_T2_T3_T4_T6_:
	.zero		1068


//--------------------- .nv.shared._ZN3cub18CUB_300001_SM_10006detail6reduce28DeviceReduceSingleTileKernelINS2_10policy_hubIijN4cuda3__47maximumIiEEE10Policy1000EPiPfiS8_fiNS5_3std3__410__identityEEEvT0_T1_T2_T3_T4_T6_ --------------------------
	.section	.nv.shared._ZN3cub18CUB_300001_SM_10006detail6reduce28DeviceReduceSingleTileKernelINS2_10policy_hubIijN4cuda3__47maximumIiEEE10Policy1000EPiPfiS8_fiNS5_3std3__410__identityEEEvT0_T1_T2_T3_T4_T6_,"aw",@nobits
	.sectionflags	@""
	.align	4
.nv.shared._ZN3cub18CUB_300001_SM_10006detail6reduce28DeviceReduceSingleTileKernelINS2_10policy_hubIijN4cuda3__47maximumIiEEE10Policy1000EPiPfiS8_fiNS5_3std3__410__identityEEEvT0_T1_T2_T3_T4_T6_:
	.zero		1068


//--------------------- .nv.shared._ZN3cub18CUB_300001_SM_10006detail6reduce18DeviceReduceKernelINS2_10policy_hubIijN4cuda3__47maximumIiEEE10Policy1000EN6thrust24THRUST_300001_SM_1000_NS10device_ptrIiEEjS8_i8AbsValueEEvT0_PT3_T1_NS0_13GridEvenShareISJ_EET2_T4_ --------------------------
	.section	.nv.shared._ZN3cub18CUB_300001_SM_10006detail6reduce18DeviceReduceKernelINS2_10policy_hubIijN4cuda3__47maximumIiEEE10Policy1000EN6thrust24THRUST_300001_SM_1000_NS10device_ptrIiEEjS8_i8AbsValueEEvT0_PT3_T1_NS0_13GridEvenShareISJ_EET2_T4_,"aw",@nobits
	.sectionflags	@""
	.align	4
.nv.shared._ZN3cub18CUB_300001_SM_10006detail6reduce18DeviceReduceKernelINS2_10policy_hubIijN4cuda3__47maximumIiEEE10Policy1000EN6thrust24THRUST_300001_SM_1000_NS10device_ptrIiEEjS8_i8AbsValueEEvT0_PT3_T1_NS0_13GridEvenShareISJ_EET2_T4_:
	.zero		1068


//--------------------- .nv.shared._ZN3cub18CUB_300001_SM_10006detail6reduce28DeviceReduceSingleTileKernelINS2_10policy_hubIijN4cuda3__47maximumIiEEE10Policy1000EN6thrust24THRUST_300001_SM_1000_NS10device_ptrIiEEPfjS8_fi8AbsValueEEvT0_T1_T2_T3_T4_T6_ --------------------------
	.section	.nv.shared._ZN3cub18CUB_300001_SM_10006detail6reduce28DeviceReduceSingleTileKernelINS2_10policy_hubIijN4cuda3__47maximumIiEEE10Policy1000EN6thrust24THRUST_300001_SM_1000_NS10device_ptrIiEEPfjS8_fi8AbsValueEEvT0_T1_T2_T3_T4_T6_,"aw",@nobits
	.sectionflags	@""
	.align	4
.nv.shared._ZN3cub18CUB_300001_SM_10006detail6reduce28DeviceReduceSingleTileKernelINS2_10policy_hubIijN4cuda3__47maximumIiEEE10Policy1000EN6thrust24THRUST_300001_SM_1000_NS10device_ptrIiEEPfjS8_fi8AbsValueEEvT0_T1_T2_T3_T4_T6_:
	.zero		1068


//--------------------- .nv.constant0._ZN3cub18CUB_300001_SM_10006detail6reduce28DeviceReduceSingleTileKernelINS2_10policy_hubIiyN4cuda3__47maximumIiEEE10Policy1000EPiPfiS8_fiNS5_3std3__410__identityEEEvT0_T1_T2_T3_T4_T6_ --------------------------
	.section	.nv.constant0._ZN3cub18CUB_300001_SM_10006detail6reduce28DeviceReduceSingleTileKernelINS2_10policy_hubIiyN4cuda3__47maximumIiEEE10Policy1000EPiPfiS8_fiNS5_3std3__410__identityEEEvT0_T1_T2_T3_T4_T6_,"a",@progbits
	.sectionflags	@""
	.align	4
.nv.constant0._ZN3cub18CUB_300001_SM_10006detail6reduce28DeviceReduceSingleTileKernelINS2_10policy_hubIiyN4cuda3__47maximumIiEEE10Policy1000EPiPfiS8_fiNS5_3std3__410__identityEEEvT0_T1_T2_T3_T4_T6_:
	.zero		925


//--------------------- .nv.constant0._ZN3cub18CUB_300001_SM_10006detail6reduce18DeviceReduceKernelINS2_10policy_hubIiyN4cuda3__47maximumIiEEE10Policy1000EN6thrust24THRUST_300001_SM_1000_NS10device_ptrIiEEyS8_i8AbsValueEEvT0_PT3_T1_NS0_13GridEvenShareISJ_EET2_T4_ --------------------------
	.section	.nv.constant0._ZN3cub18CUB_300001_SM_10006detail6reduce18DeviceReduceKernelINS2_10policy_hubIiyN4cuda3__47maximumIiEEE10Policy1000EN6thrust24THRUST_300001_SM_1000_NS10device_ptrIiEEyS8_i8AbsValueEEvT0_PT3_T1_NS0_13GridEvenShareISJ_EET2_T4_,"a",@progbits
	.sectionflags	@""
	.align	4
.nv.constant0._ZN3cub18CUB_300001_SM_10006detail6reduce18DeviceReduceKernelINS2_10policy_hubIiyN4cuda3__47maximumIiEEE10Policy1000EN6thrust24THRUST_300001_SM_1000_NS10device_ptrIiEEyS8_i8AbsValueEEvT0_PT3_T1_NS0_13GridEvenShareISJ_EET2_T4_:
	.zero		994


//--------------------- .nv.constant0._ZN3cub18CUB_300001_SM_10006detail6reduce28DeviceReduceSingleTileKernelINS2_10policy_hubIiyN4cuda3__47maximumIiEEE10Policy1000EN6thrust24THRUST_300001_SM_1000_NS10device_ptrIiEEPfyS8_fi8AbsValueEEvT0_T1_T2_T3_T4_T6_ --------------------------
	.section	.nv.constant0._ZN3cub18CUB_300001_SM_10006detail6reduce28DeviceReduceSingleTileKernelINS2_10policy_hubIiyN4cuda3__47maximumIiEEE10Policy1000EN6thrust24THRUST_300001_SM_1000_NS10device_ptrIiEEPfyS8_fi8AbsValueEEvT0_T1_T2_T3_T4_T6_,"a",@progbits
	.sectionflags	@""
	.align	4
.nv.constant0._ZN3cub18CUB_300001_SM_10006detail6reduce28DeviceReduceSingleTileKernelINS2_10policy_hubIiyN4cuda3__47maximumIiEEE10Policy1000EN6thrust24THRUST_300001_SM_1000_NS10device_ptrIiEEPfyS8_fi8AbsValueEEvT0_T1_T2_T3_T4_T6_:
	.zero		929


//--------------------- .nv.constant0._ZN3cub18CUB_300001_SM_10006detail6reduce28DeviceReduceSingleTileKernelINS2_10policy_hubIijN4cuda3__47maximumIiEEE10Policy1000EPiPfiS8_fiNS5_3std3__410__identityEEEvT0_T1_T2_T3_T4_T6_ --------------------------
	.section	.nv.constant0._ZN3cub18CUB_300001_SM_10006detail6reduce28DeviceReduceSingleTileKernelINS2_10policy_hubIijN4cuda3__47maximumIiEEE10Policy1000EPiPfiS8_fiNS5_3std3__410__identityEEEvT0_T1_T2_T3_T4_T6_,"a",@progbits
	.sectionflags	@""
	.align	4
.nv.constant0._ZN3cub18CUB_300001_SM_10006detail6reduce28DeviceReduceSingleTileKernelINS2_10policy_hubIijN4cuda3__47maximumIiEEE10Policy1000EPiPfiS8_fiNS5_3std3__410__identityEEEvT0_T1_T2_T3_T4_T6_:
	.zero		925


//--------------------- .nv.constant0._ZN3cub18CUB_300001_SM_10006detail6reduce18DeviceReduceKernelINS2_10policy_hubIijN4cuda3__47maximumIiEEE10Policy1000EN6thrust24THRUST_300001_SM_1000_NS10device_ptrIiEEjS8_i8AbsValueEEvT0_PT3_T1_NS0_13GridEvenShareISJ_EET2_T4_ --------------------------
	.section	.nv.constant0._ZN3cub18CUB_300001_SM_10006detail6reduce18DeviceReduceKernelINS2_10policy_hubIijN4cuda3__47maximumIiEEE10Policy1000EN6thrust24THRUST_300001_SM_1000_NS10device_ptrIiEEjS8_i8AbsValueEEvT0_PT3_T1_NS0_13GridEvenShareISJ_EET2_T4_,"a",@progbits
	.sectionflags	@""
	.align	4
.nv.constant0._ZN3cub18CUB_300001_SM_10006detail6reduce18DeviceReduceKernelINS2_10policy_hubIijN4cuda3__47maximumIiEEE10Policy1000EN6thrust24THRUST_300001_SM_1000_NS10device_ptrIiEEjS8_i8AbsValueEEvT0_PT3_T1_NS0_13GridEvenShareISJ_EET2_T4_:
	.zero		958


//--------------------- .nv.constant0._ZN3cub18CUB_300001_SM_10006detail6reduce28DeviceReduceSingleTileKernelINS2_10policy_hubIijN4cuda3__47maximumIiEEE10Policy1000EN6thrust24THRUST_300001_SM_1000_NS10device_ptrIiEEPfjS8_fi8AbsValueEEvT0_T1_T2_T3_T4_T6_ --------------------------
	.section	.nv.constant0._ZN3cub18CUB_300001_SM_10006detail6reduce28DeviceReduceSingleTileKernelINS2_10policy_hubIijN4cuda3__47maximumIiEEE10Policy1000EN6thrust24THRUST_300001_SM_1000_NS10device_ptrIiEEPfjS8_fi8AbsValueEEvT0_T1_T2_T3_T4_T6_,"a",@progbits
	.sectionflags	@""
	.align	4
.nv.constant0._ZN3cub18CUB_300001_SM_10006detail6reduce28DeviceReduceSingleTileKernelINS2_10policy_hubIijN4cuda3__47maximumIiEEE10Policy1000EN6thrust24THRUST_300001_SM_1000_NS10device_ptrIiEEPfjS8_fi8AbsValueEEvT0_T1_T2_T3_T4_T6_:
	.zero		925


//--------------------- .nv.constant0._ZN3cub18CUB_300001_SM_10006detail11EmptyKernelIvEEvv --------------------------
	.section	.nv.constant0._ZN3cub18CUB_300001_SM_10006detail11EmptyKernelIvEEvv,"a",@progbits
	.sectionflags	@""
	.align	4
.nv.constant0._ZN3cub18CUB_300001_SM_10006detail11EmptyKernelIvEEvv:
	.zero		896


//--------------------- .nv.constant0._Z23normalizeAndRoundtoInt8PiPafi --------------------------
	.section	.nv.constant0._Z23normalizeAndRoundtoInt8PiPafi,"a",@progbits
	.sectionflags	@""
	.align	4
.nv.constant0._Z23normalizeAndRoundtoInt8PiPafi:
	.zero		920


//--------------------- SYMBOLS --------------------------

	.type		.nv.reservedSmem.offset0,@object
	.size		.nv.reservedSmem.offset0,0x4
	.type		.nv.reservedSmem.cap,@object
	.size		.nv.reservedSmem.cap,0x4
